	.target	sm_100a

	.elftype	@"ET_EXEC"


//--------------------- .note.nv.tkinfo           --------------------------
	.section	.note.nv.tkinfo,"",@"SHT_NOTE"
	.sectionflags	@"SHF_NOTE_NV_TKINFO"
	.tkinfo
        /*0018*/ 	.word	0x00000002
        /*0030*/ 	.string	""
        /*0030*/ 	.string	"ptxas"
        /*0030*/ 	.string	"Cuda compilation tools, release 13.0, V13.0.88"
        /*0030*/ 	.string	"Build cuda_13.0.r13.0/compiler.36424714_0"
        /*0030*/ 	.string	"-arch sm_100a -m 64 "



//--------------------- .note.nv.cuinfo           --------------------------
	.section	.note.nv.cuinfo,"",@"SHT_NOTE"
	.sectionflags	@"SHF_NOTE_NV_CUINFO"
        /*0018*/ 	.short	0x0002
        /*001a*/ 	.short	0x0064
        /*001c*/ 	.short	0x0082
	.zero		2


//--------------------- .nv.info                  --------------------------
	.section	.nv.info,"",@"SHT_CUDA_INFO"
	.align	4


	//----- nvinfo : EIATTR_REGCOUNT
	.align		4
        /*0000*/ 	.byte	0x04, 0x2f
        /*0002*/ 	.short	(.L_34 - .L_33)
	.align		4
.L_33:
        /*0004*/ 	.word	index@(_ZN7cutlass13device_kernelINS_4fmha6kernel36Sm100FmhaFwdKernelTmaWarpspecializedIN4cute5tupleIJiiiNS5_IJNS5_IJiiEEEiEEEEEENS1_10collective38Sm100FmhaFwdMainloopTmaWarpspecializedINS_6half_tEffNS5_IJNS4_1CILi256EEENSC_ILi64EEENSC_ILi128EEEEEENS5_IJiNSC_ILi1EEES7_EEENS5_IJiSH_NS5_IJNS5_IJNSC_ILi0EEEiEEEiEEEEEESM_NS9_10CausalMaskILb1EEENS5_IJNSC_ILi2EEESH_SH_EEENSC_ILb0EEEEENS9_38Sm100FmhaFwdEpilogueTmaWarpspecializedISB_fNS5_IJSF_SF_SE_EEESI_NS5_IJSH_S7_EEESR_EENS2_23IndividualTileSchedulerENS2_41Sm100FmhaCtxKernelWarpspecializedScheduleEEEEEvNT_6ParamsE)
        /*0008*/ 	.word	0x00000080


	//----- nvinfo : EIATTR_FRAME_SIZE
	.align		4
.L_34:
        /*000c*/ 	.byte	0x04, 0x11
        /*000e*/ 	.short	(.L_36 - .L_35)
	.align		4
.L_35:
        /*0010*/ 	.word	index@($__internal_3_$__cuda_sm3x_div_rn_noftz_f32_slowpath)
        /*0014*/ 	.word	0x00000018


	//----- nvinfo : EIATTR_FRAME_SIZE
	.align		4
.L_36:
        /*0018*/ 	.byte	0x04, 0x11
        /*001a*/ 	.short	(.L_38 - .L_37)
	.align		4
.L_37:
        /*001c*/ 	.word	index@($__internal_2_$__cuda_sm10x_tcgen05_guardrail_trap_unallocated_columns_being_dealloced)
        /*0020*/ 	.word	0x00000018


	//----- nvinfo : EIATTR_FRAME_SIZE
	.align		4
.L_38:
        /*0024*/ 	.byte	0x04, 0x11
        /*0026*/ 	.short	(.L_40 - .L_39)
	.align		4
.L_39:
        /*0028*/ 	.word	index@($__internal_1_$__cuda_sm10x_tcgen05_guardrail_trap_phase_invalid_during_alloc)
        /*002c*/ 	.word	0x00000018


	//----- nvinfo : EIATTR_FRAME_SIZE
	.align		4
.L_40:
        /*0030*/ 	.byte	0x04, 0x11
        /*0032*/ 	.short	(.L_42 - .L_41)
	.align		4
.L_41:
        /*0034*/ 	.word	index@($__internal_0_$__cuda_sm10x_tcgen05_guardrail_trap_col_being_dealloced_not_returned_by_alloc)
        /*0038*/ 	.word	0x00000018


	//----- nvinfo : EIATTR_FRAME_SIZE
	.align		4
.L_42:
        /*003c*/ 	.byte	0x04, 0x11
        /*003e*/ 	.short	(.L_44 - .L_43)
	.align		4
.L_43:
        /*0040*/ 	.word	index@(_ZN7cutlass13device_kernelINS_4fmha6kernel36Sm100FmhaFwdKernelTmaWarpspecializedIN4cute5tupleIJiiiNS5_IJNS5_IJiiEEEiEEEEEENS1_10collective38Sm100FmhaFwdMainloopTmaWarpspecializedINS_6half_tEffNS5_IJNS4_1CILi256EEENSC_ILi64EEENSC_ILi128EEEEEENS5_IJiNSC_ILi1EEES7_EEENS5_IJiSH_NS5_IJNS5_IJNSC_ILi0EEEiEEEiEEEEEESM_NS9_10CausalMaskILb1EEENS5_IJNSC_ILi2EEESH_SH_EEENSC_ILb0EEEEENS9_38Sm100FmhaFwdEpilogueTmaWarpspecializedISB_fNS5_IJSF_SF_SE_EEESI_NS5_IJSH_S7_EEESR_EENS2_23IndividualTileSchedulerENS2_41Sm100FmhaCtxKernelWarpspecializedScheduleEEEEEvNT_6ParamsE)
        /*0044*/ 	.word	0x00000018


	//----- nvinfo : EIATTR_MIN_STACK_SIZE
	.align		4
.L_44:
        /*0048*/ 	.byte	0x04, 0x12
        /*004a*/ 	.short	(.L_46 - .L_45)
	.align		4
.L_45:
        /*004c*/ 	.word	index@(_ZN7cutlass13device_kernelINS_4fmha6kernel36Sm100FmhaFwdKernelTmaWarpspecializedIN4cute5tupleIJiiiNS5_IJNS5_IJiiEEEiEEEEEENS1_10collective38Sm100FmhaFwdMainloopTmaWarpspecializedINS_6half_tEffNS5_IJNS4_1CILi256EEENSC_ILi64EEENSC_ILi128EEEEEENS5_IJiNSC_ILi1EEES7_EEENS5_IJiSH_NS5_IJNS5_IJNSC_ILi0EEEiEEEiEEEEEESM_NS9_10CausalMaskILb1EEENS5_IJNSC_ILi2EEESH_SH_EEENSC_ILb0EEEEENS9_38Sm100FmhaFwdEpilogueTmaWarpspecializedISB_fNS5_IJSF_SF_SE_EEESI_NS5_IJSH_S7_EEESR_EENS2_23IndividualTileSchedulerENS2_41Sm100FmhaCtxKernelWarpspecializedScheduleEEEEEvNT_6ParamsE)
        /*0050*/ 	.word	0x00000018
.L_46:


//--------------------- .nv.compat                --------------------------
	.section	.nv.compat,"",@"SHT_CUDA_COMPAT_INFO"
	.align	4
        /*0000*/ 	.byte	0x02, 0x09, 0x01, 0x00, 0x02, 0x02, 0x02, 0x00, 0x02, 0x05, 0x05, 0x00, 0x03, 0x07, 0x01, 0x01
        /*0010*/ 	.byte	0x02, 0x03, 0x01, 0x00, 0x02, 0x06, 0x01, 0x00, 0x04, 0x0b, 0x08, 0x00, 0x01, 0x00, 0x00, 0x00
        /*0020*/ 	.byte	0x00, 0x00, 0x00, 0x00


//--------------------- .nv.info._ZN7cutlass13device_kernelINS_4fmha6kernel36Sm100FmhaFwdKernelTmaWarpspecializedIN4cute5tupleIJiiiNS5_IJNS5_IJiiEEEiEEEEEENS1_10collective38Sm100FmhaFwdMainloopTmaWarpspecializedINS_6half_tEffNS5_IJNS4_1CILi256EEENSC_ILi64EEENSC_ILi128EEEEEENS5_IJiNSC_ILi1EEES7_EEENS5_IJiSH_NS5_IJNS5_IJNSC_ILi0EEEiEEEiEEEEEESM_NS9_10CausalMaskILb1EEENS5_IJNSC_ILi2EEESH_SH_EEENSC_ILb0EEEEENS9_38Sm100FmhaFwdEpilogueTmaWarpspecializedISB_fNS5_IJSF_SF_SE_EEESI_NS5_IJSH_S7_EEESR_EENS2_23IndividualTileSchedulerENS2_41Sm100FmhaCtxKernelWarpspecializedScheduleEEEEEvNT_6ParamsE --------------------------
	.section	.nv.info._ZN7cutlass13device_kernelINS_4fmha6kernel36Sm100FmhaFwdKernelTmaWarpspecializedIN4cute5tupleIJiiiNS5_IJNS5_IJiiEEEiEEEEEENS1_10collective38Sm100FmhaFwdMainloopTmaWarpspecializedINS_6half_tEffNS5_IJNS4_1CILi256EEENSC_ILi64EEENSC_ILi128EEEEEENS5_IJiNSC_ILi1EEES7_EEENS5_IJiSH_NS5_IJNS5_IJNSC_ILi0EEEiEEEiEEEEEESM_NS9_10CausalMaskILb1EEENS5_IJNSC_ILi2EEESH_SH_EEENSC_ILb0EEEEENS9_38Sm100FmhaFwdEpilogueTmaWarpspecializedISB_fNS5_IJSF_SF_SE_EEESI_NS5_IJSH_S7_EEESR_EENS2_23IndividualTileSchedulerENS2_41Sm100FmhaCtxKernelWarpspecializedScheduleEEEEEvNT_6ParamsE,"",@"SHT_CUDA_INFO"
	.sectionflags	@""
	.align	4


	//----- nvinfo : EIATTR_CUDA_API_VERSION
	.align		4
        /*0000*/ 	.byte	0x04, 0x37
        /*0002*/ 	.short	(.L_48 - .L_47)
.L_47:
        /*0004*/ 	.word	0x00000082


	//----- nvinfo : EIATTR_KPARAM_INFO
	.align		4
.L_48:
        /*0008*/ 	.byte	0x04, 0x17
        /*000a*/ 	.short	(.L_50 - .L_49)
.L_49:
        /*000c*/ 	.word	0x00000000
        /*0010*/ 	.short	0x0000
        /*0012*/ 	.short	0x0000
        /*0014*/ 	.byte	0x00, 0xf0, 0x01, 0x18


	//----- nvinfo : EIATTR_AT_ENTRY_FRAGMENTS
	.align		4
.L_50:
        /*0018*/ 	.byte	0x04, 0x4f
        /*001a*/ 	.short	(.L_52 - .L_51)


	//   ....[0]....
.L_51:
        /*001c*/ 	.word	0x00000006


	//----- nvinfo : EIATTR_RESERVED_SMEM_USED
	.align		4
.L_52:
        /*0020*/ 	.byte	0x01, 0x41
	.zero		2


	//----- nvinfo : EIATTR_SPARSE_MMA_MASK
	.align		4
        /*0024*/ 	.byte	0x03, 0x50
        /*0026*/ 	.short	0x0000


	//----- nvinfo : EIATTR_TCGEN05_1CTA_USED
	.align		4
        /*0028*/ 	.byte	0x01, 0x51
	.zero		2


	//----- nvinfo : EIATTR_MAXREG_COUNT
	.align		4
        /*002c*/ 	.byte	0x03, 0x1b
        /*002e*/ 	.short	0x0080


	//----- nvinfo : EIATTR_NUM_BARRIERS
	.align		4
        /*0030*/ 	.byte	0x02, 0x4c
        /*0032*/ 	.byte	0x01
	.zero		1


	//----- nvinfo : EIATTR_EXTERNS
	.align		4
        /*0034*/ 	.byte	0x04, 0x0f
        /*0036*/ 	.short	(.L_54 - .L_53)


	//   ....[0]....
	.align		4
.L_53:
        /*0038*/ 	.word	index@(vprintf)


	//   ....[1]....
	.align		4
        /*003c*/ 	.word	index@(__assertfail)


	//----- nvinfo : EIATTR_MERCURY_ISA_VERSION
	.align		4
.L_54:
        /*0040*/ 	.byte	0x03, 0x5f
        /*0042*/ 	.short	0x0101


	//----- nvinfo : EIATTR_INT_WARP_WIDE_INSTR_OFFSETS
	.align		4
        /*0044*/ 	.byte	0x04, 0x31
        /*0046*/ 	.short	(.L_56 - .L_55)


	//   ....[0]....
.L_55:
        /*0048*/ 	.word	0x0001c270


	//   ....[1]....
        /*004c*/ 	.word	0x0001c2b0


	//   ....[2]....
        /*0050*/ 	.word	0x0001c2e0


	//----- nvinfo : EIATTR_COOP_GROUP_MASK_REGIDS
	.align		4
.L_56:
        /*0054*/ 	.byte	0x04, 0x29
        /*0056*/ 	.short	(.L_58 - .L_57)


	//   ....[0]....
.L_57:
        /*0058*/ 	.word	0xffffffff


	//   ....[1]....
        /*005c*/ 	.word	0xffffffff


	//   ....[2]....
        /*0060*/ 	.word	0xffffffff


	//   ....[3]....
        /*0064*/ 	.word	0xffffffff


	//   ....[4]....
        /*0068*/ 	.word	0xffffffff


	//   ....[5]....
        /*006c*/ 	.word	0xffffffff


	//   ....[6]....
        /*0070*/ 	.word	0xffffffff


	//   ....[7]....
        /*0074*/ 	.word	0xffffffff


	//   ....[8]....
        /*0078*/ 	.word	0xffffffff


	//   ....[9]....
        /*007c*/ 	.word	0xffffffff


	//   ....[10]....
        /*0080*/ 	.word	0xffffffff


	//   ....[11]....
        /*0084*/ 	.word	0xffffffff


	//   ....[12]....
        /*0088*/ 	.word	0xffffffff


	//   ....[13]....
        /*008c*/ 	.word	0xffffffff


	//   ....[14]....
        /*0090*/ 	.word	0xffffffff


	//   ....[15]....
        /*0094*/ 	.word	0xffffffff


	//   ....[16]....
        /*0098*/ 	.word	0xffffffff


	//   ....[17]....
        /*009c*/ 	.word	0xffffffff


	//   ....[18]....
        /*00a0*/ 	.word	0xffffffff


	//----- nvinfo : EIATTR_COOP_GROUP_INSTR_OFFSETS
	.align		4
.L_58:
        /*00a4*/ 	.byte	0x04, 0x28
        /*00a6*/ 	.short	(.L_60 - .L_59)


	//   ....[0]....
.L_59:
        /*00a8*/ 	.word	0x00000110


	//   ....[1]....
        /*00ac*/ 	.word	0x000008d0


	//   ....[2]....
        /*00b0*/ 	.word	0x00000b00


	//   ....[3]....
        /*00b4*/ 	.word	0x00000c30


	//   ....[4]....
        /*00b8*/ 	.word	0x00000d70


	//   ....[5]....
        /*00bc*/ 	.word	0x00001030


	//   ....[6]....
        /*00c0*/ 	.word	0x00001220


	//   ....[7]....
        /*00c4*/ 	.word	0x00001330


	//   ....[8]....
        /*00c8*/ 	.word	0x00001490


	//   ....[9]....
        /*00cc*/ 	.word	0x000015f0


	//   ....[10]....
        /*00d0*/ 	.word	0x000017f0


	//   ....[11]....
        /*00d4*/ 	.word	0x00001a00


	//   ....[12]....
        /*00d8*/ 	.word	0x00001a30


	//   ....[13]....
        /*00dc*/ 	.word	0x00009c00


	//   ....[14]....
        /*00e0*/ 	.word	0x0000b9a0


	//   ....[15]....
        /*00e4*/ 	.word	0x00011d50


	//   ....[16]....
        /*00e8*/ 	.word	0x000142d0


	//   ....[17]....
        /*00ec*/ 	.word	0x0001c190


	//   ....[18]....
        /*00f0*/ 	.word	0x0001c3b0


	//----- nvinfo : EIATTR_REG_RECONFIG
	.align		4
.L_60:
        /*00f4*/ 	.byte	0x01, 0x54
	.zero		2


	//----- nvinfo : EIATTR_VRC_CTA_INIT_COUNT
	.align		4
        /*00f8*/ 	.byte	0x02, 0x4a
        /*00fa*/ 	.byte	0x80
	.zero		1


	//----- nvinfo : EIATTR_SYSCALL_OFFSETS
	.align		4
        /*00fc*/ 	.byte	0x04, 0x46
        /*00fe*/ 	.short	(.L_62 - .L_61)


	//   ....[0]....
.L_61:
        /*0100*/ 	.word	0x000043e0


	//   ....[1]....
        /*0104*/ 	.word	0x000044a0


	//   ....[2]....
        /*0108*/ 	.word	0x00004510


	//   ....[3]....
        /*010c*/ 	.word	0x00004580


	//   ....[4]....
        /*0110*/ 	.word	0x000045f0


	//   ....[5]....
        /*0114*/ 	.word	0x00004690


	//   ....[6]....
        /*0118*/ 	.word	0x00004750


	//   ....[7]....
        /*011c*/ 	.word	0x000047f0


	//   ....[8]....
        /*0120*/ 	.word	0x00004890


	//   ....[9]....
        /*0124*/ 	.word	0x00004930


	//   ....[10]....
        /*0128*/ 	.word	0x000049a0


	//   ....[11]....
        /*012c*/ 	.word	0x00004a40


	//   ....[12]....
        /*0130*/ 	.word	0x00004ae0


	//   ....[13]....
        /*0134*/ 	.word	0x00004b50


	//   ....[14]....
        /*0138*/ 	.word	0x00004bf0


	//   ....[15]....
        /*013c*/ 	.word	0x00004c90


	//   ....[16]....
        /*0140*/ 	.word	0x00004d30


	//   ....[17]....
        /*0144*/ 	.word	0x00004dd0


	//   ....[18]....
        /*0148*/ 	.word	0x00004e40


	//   ....[19]....
        /*014c*/ 	.word	0x00004ee0


	//   ....[20]....
        /*0150*/ 	.word	0x00004f80


	//   ....[21]....
        /*0154*/ 	.word	0x00004ff0


	//   ....[22]....
        /*0158*/ 	.word	0x00005090


	//   ....[23]....
        /*015c*/ 	.word	0x00005130


	//   ....[24]....
        /*0160*/ 	.word	0x000051d0


	//   ....[25]....
        /*0164*/ 	.word	0x00005270


	//   ....[26]....
        /*0168*/ 	.word	0x000052e0


	//   ....[27]....
        /*016c*/ 	.word	0x00005380


	//   ....[28]....
        /*0170*/ 	.word	0x00005420


	//   ....[29]....
        /*0174*/ 	.word	0x00005490


	//   ....[30]....
        /*0178*/ 	.word	0x00005530


	//   ....[31]....
        /*017c*/ 	.word	0x000055d0


	//   ....[32]....
        /*0180*/ 	.word	0x00005670


	//   ....[33]....
        /*0184*/ 	.word	0x00005710


	//   ....[34]....
        /*0188*/ 	.word	0x000057b0


	//   ....[35]....
        /*018c*/ 	.word	0x00005850


	//   ....[36]....
        /*0190*/ 	.word	0x000058c0


	//   ....[37]....
        /*0194*/ 	.word	0x00005960


	//   ....[38]....
        /*0198*/ 	.word	0x00005a00


	//   ....[39]....
        /*019c*/ 	.word	0x00005a70


	//   ....[40]....
        /*01a0*/ 	.word	0x00005b10


	//   ....[41]....
        /*01a4*/ 	.word	0x00005bb0


	//   ....[42]....
        /*01a8*/ 	.word	0x00005c50


	//   ....[43]....
        /*01ac*/ 	.word	0x00005cf0


	//   ....[44]....
        /*01b0*/ 	.word	0x00005d60


	//   ....[45]....
        /*01b4*/ 	.word	0x00005e00


	//   ....[46]....
        /*01b8*/ 	.word	0x00005ea0


	//   ....[47]....
        /*01bc*/ 	.word	0x00005f10


	//   ....[48]....
        /*01c0*/ 	.word	0x00005fb0


	//   ....[49]....
        /*01c4*/ 	.word	0x00006050


	//   ....[50]....
        /*01c8*/ 	.word	0x000060f0


	//   ....[51]....
        /*01cc*/ 	.word	0x00006190


	//   ....[52]....
        /*01d0*/ 	.word	0x00006200


	//   ....[53]....
        /*01d4*/ 	.word	0x00006290


	//   ....[54]....
        /*01d8*/ 	.word	0x00006330


	//   ....[55]....
        /*01dc*/ 	.word	0x000063a0


	//   ....[56]....
        /*01e0*/ 	.word	0x00006440


	//   ....[57]....
        /*01e4*/ 	.word	0x000064e0


	//   ....[58]....
        /*01e8*/ 	.word	0x00006580


	//   ....[59]....
        /*01ec*/ 	.word	0x00006620


	//   ....[60]....
        /*01f0*/ 	.word	0x00009d30


	//   ....[61]....
        /*01f4*/ 	.word	0x00009e80


	//   ....[62]....
        /*01f8*/ 	.word	0x0000a060


	//   ....[63]....
        /*01fc*/ 	.word	0x0000a1b0


	//   ....[64]....
        /*0200*/ 	.word	0x0000a390


	//   ....[65]....
        /*0204*/ 	.word	0x0000a4e0


	//   ....[66]....
        /*0208*/ 	.word	0x0000a6c0


	//   ....[67]....
        /*020c*/ 	.word	0x0000a810


	//   ....[68]....
        /*0210*/ 	.word	0x0000a9f0


	//   ....[69]....
        /*0214*/ 	.word	0x0000ab40


	//   ....[70]....
        /*0218*/ 	.word	0x0000ad20


	//   ....[71]....
        /*021c*/ 	.word	0x0000ae70


	//   ....[72]....
        /*0220*/ 	.word	0x0000b050


	//   ....[73]....
        /*0224*/ 	.word	0x0000b1a0


	//   ....[74]....
        /*0228*/ 	.word	0x0000b390


	//   ....[75]....
        /*022c*/ 	.word	0x0000b570


	//   ....[76]....
        /*0230*/ 	.word	0x0000b820


	//   ....[77]....
        /*0234*/ 	.word	0x0000bad0


	//   ....[78]....
        /*0238*/ 	.word	0x0000bc20


	//   ....[79]....
        /*023c*/ 	.word	0x0000be00


	//   ....[80]....
        /*0240*/ 	.word	0x0000bf50


	//   ....[81]....
        /*0244*/ 	.word	0x0000c130


	//   ....[82]....
        /*0248*/ 	.word	0x0000c280


	//   ....[83]....
        /*024c*/ 	.word	0x0000c460


	//   ....[84]....
        /*0250*/ 	.word	0x0000c5b0


	//   ....[85]....
        /*0254*/ 	.word	0x0000c790


	//   ....[86]....
        /*0258*/ 	.word	0x0000c8e0


	//   ....[87]....
        /*025c*/ 	.word	0x0000cac0


	//   ....[88]....
        /*0260*/ 	.word	0x0000cc10


	//   ....[89]....
        /*0264*/ 	.word	0x0000cdf0


	//   ....[90]....
        /*0268*/ 	.word	0x0000cf40


	//   ....[91]....
        /*026c*/ 	.word	0x0000d130


	//   ....[92]....
        /*0270*/ 	.word	0x0000d310


	//   ....[93]....
        /*0274*/ 	.word	0x0000d960


	//   ....[94]....
        /*0278*/ 	.word	0x0000dca0


	//   ....[95]....
        /*027c*/ 	.word	0x0000dfb0


	//   ....[96]....
        /*0280*/ 	.word	0x0000e2c0


	//   ....[97]....
        /*0284*/ 	.word	0x0000e5d0


	//   ....[98]....
        /*0288*/ 	.word	0x0000e8e0


	//   ....[99]....
        /*028c*/ 	.word	0x0000ebf0


	//   ....[100]....
        /*0290*/ 	.word	0x0000ef00


	//   ....[101]....
        /*0294*/ 	.word	0x0000f800


	//   ....[102]....
        /*0298*/ 	.word	0x0000fb90


	//   ....[103]....
        /*029c*/ 	.word	0x0000fea0


	//   ....[104]....
        /*02a0*/ 	.word	0x000101b0


	//   ....[105]....
        /*02a4*/ 	.word	0x000104c0


	//   ....[106]....
        /*02a8*/ 	.word	0x000107d0


	//   ....[107]....
        /*02ac*/ 	.word	0x00010ae0


	//   ....[108]....
        /*02b0*/ 	.word	0x00010df0


	//   ....[109]....
        /*02b4*/ 	.word	0x00011100


	//   ....[110]....
        /*02b8*/ 	.word	0x00011ef0


	//   ....[111]....
        /*02bc*/ 	.word	0x00012040


	//   ....[112]....
        /*02c0*/ 	.word	0x000123d0


	//   ....[113]....
        /*02c4*/ 	.word	0x00013a90


	//   ....[114]....
        /*02c8*/ 	.word	0x000140b0


	//   ....[115]....
        /*02cc*/ 	.word	0x00014470


	//   ....[116]....
        /*02d0*/ 	.word	0x000145d0


	//   ....[117]....
        /*02d4*/ 	.word	0x00015d60


	//   ....[118]....
        /*02d8*/ 	.word	0x00017420


	//   ....[119]....
        /*02dc*/ 	.word	0x00017a20


	//----- nvinfo : EIATTR_MBARRIER_INSTR_OFFSETS
	.align		4
.L_62:
        /*02e0*/ 	.byte	0x04, 0x39
        /*02e2*/ 	.short	(.L_64 - .L_63)


	//   ....[0]....
.L_63:
        /*02e4*/ 	.word	0x000009b0
        /*02e8*/ 	.word	0x000000ff
        /*02ec*/ 	.word	0x0001c000
        /*02f0*/ 	.short	0x0100
        /*02f2*/ 	.byte	0x05
	.zero		1


	//   ....[1]....
        /*02f4*/ 	.word	0x000009c0
        /*02f8*/ 	.word	0x000000ff
        /*02fc*/ 	.word	0x0001c010
        /*0300*/ 	.short	0x0100
        /*0302*/ 	.byte	0x05
	.zero		1


	//   ....[2]....
        /*0304*/ 	.word	0x000009d0
        /*0308*/ 	.word	0x000000ff
        /*030c*/ 	.word	0x0001c008
        /*0310*/ 	.short	0x0100
        /*0312*/ 	.byte	0x05
	.zero		1


	//   ....[3]....
        /*0314*/ 	.word	0x000009e0
        /*0318*/ 	.word	0x000000ff
        /*031c*/ 	.word	0x0001c018
        /*0320*/ 	.short	0x0100
        /*0322*/ 	.byte	0x05
	.zero		1


	//   ....[4]....
        /*0324*/ 	.word	0x00000bc0
        /*0328*/ 	.word	0x000000ff
        /*032c*/ 	.word	0x0001c020
        /*0330*/ 	.short	0x0100
        /*0332*/ 	.byte	0x05
	.zero		1


	//   ....[5]....
        /*0334*/ 	.word	0x00000bd0
        /*0338*/ 	.word	0x000000ff
        /*033c*/ 	.word	0x0001c038
        /*0340*/ 	.short	0x0100
        /*0342*/ 	.byte	0x05
	.zero		1


	//   ....[6]....
        /*0344*/ 	.word	0x00000be0
        /*0348*/ 	.word	0x000000ff
        /*034c*/ 	.word	0x0001c028
        /*0350*/ 	.short	0x0100
        /*0352*/ 	.byte	0x05
	.zero		1


	//   ....[7]....
        /*0354*/ 	.word	0x00000bf0
        /*0358*/ 	.word	0x000000ff
        /*035c*/ 	.word	0x0001c040
        /*0360*/ 	.short	0x0100
        /*0362*/ 	.byte	0x05
	.zero		1


	//   ....[8]....
        /*0364*/ 	.word	0x00000c00
        /*0368*/ 	.word	0x000000ff
        /*036c*/ 	.word	0x0001c030
        /*0370*/ 	.short	0x0100
        /*0372*/ 	.byte	0x05
	.zero		1


	//   ....[9]....
        /*0374*/ 	.word	0x00000c10
        /*0378*/ 	.word	0x000000ff
        /*037c*/ 	.word	0x0001c048
        /*0380*/ 	.short	0x0100
        /*0382*/ 	.byte	0x05
	.zero		1


	//   ....[10]....
        /*0384*/ 	.word	0x00000d40
        /*0388*/ 	.word	0x000000ff
        /*038c*/ 	.word	0x0001c050
        /*0390*/ 	.short	0x0100
        /*0392*/ 	.byte	0x06
	.zero		1


	//   ....[11]....
        /*0394*/ 	.word	0x00000d50
        /*0398*/ 	.word	0x000000ff
        /*039c*/ 	.word	0x0001c058
        /*03a0*/ 	.short	0x0100
        /*03a2*/ 	.byte	0x06
	.zero		1


	//   ....[12]....
        /*03a4*/ 	.word	0x00000f00
        /*03a8*/ 	.word	0x000000ff
        /*03ac*/ 	.word	0x0001c060
        /*03b0*/ 	.short	0x0100
        /*03b2*/ 	.byte	0x06
	.zero		1


	//   ....[13]....
        /*03b4*/ 	.word	0x00000f10
        /*03b8*/ 	.word	0x000000ff
        /*03bc*/ 	.word	0x0001c068
        /*03c0*/ 	.short	0x0100
        /*03c2*/ 	.byte	0x06
	.zero		1


	//   ....[14]....
        /*03c4*/ 	.word	0x000010f0
        /*03c8*/ 	.word	0x000000ff
        /*03cc*/ 	.word	0x0001c070
        /*03d0*/ 	.short	0x0100
        /*03d2*/ 	.byte	0x05
	.zero		1


	//   ....[15]....
        /*03d4*/ 	.word	0x00001100
        /*03d8*/ 	.word	0x000000ff
        /*03dc*/ 	.word	0x0001c078
        /*03e0*/ 	.short	0x0100
        /*03e2*/ 	.byte	0x05
	.zero		1


	//   ....[16]....
        /*03e4*/ 	.word	0x00001300
        /*03e8*/ 	.word	0x000000ff
        /*03ec*/ 	.word	0x0001c080
        /*03f0*/ 	.short	0x0100
        /*03f2*/ 	.byte	0x05
	.zero		1


	//   ....[17]....
        /*03f4*/ 	.word	0x00001310
        /*03f8*/ 	.word	0x000000ff
        /*03fc*/ 	.word	0x0001c088
        /*0400*/ 	.short	0x0100
        /*0402*/ 	.byte	0x05
	.zero		1


	//   ....[18]....
        /*0404*/ 	.word	0x00001440
        /*0408*/ 	.word	0x000000ff
        /*040c*/ 	.word	0x0001c090
        /*0410*/ 	.short	0x0100
        /*0412*/ 	.byte	0x08
	.zero		1


	//   ....[19]....
        /*0414*/ 	.word	0x00001450
        /*0418*/ 	.word	0x000000ff
        /*041c*/ 	.word	0x0001c0a0
        /*0420*/ 	.short	0x0100
        /*0422*/ 	.byte	0x08
	.zero		1


	//   ....[20]....
        /*0424*/ 	.word	0x00001460
        /*0428*/ 	.word	0x000000ff
        /*042c*/ 	.word	0x0001c098
        /*0430*/ 	.short	0x0100
        /*0432*/ 	.byte	0x08
	.zero		1


	//   ....[21]....
        /*0434*/ 	.word	0x00001470
        /*0438*/ 	.word	0x000000ff
        /*043c*/ 	.word	0x0001c0a8
        /*0440*/ 	.short	0x0100
        /*0442*/ 	.byte	0x08
	.zero		1


	//   ....[22]....
        /*0444*/ 	.word	0x000015a0
        /*0448*/ 	.word	0x000000ff
        /*044c*/ 	.word	0x0001c0b0
        /*0450*/ 	.short	0x0100
        /*0452*/ 	.byte	0x08
	.zero		1


	//   ....[23]....
        /*0454*/ 	.word	0x000015b0
        /*0458*/ 	.word	0x000000ff
        /*045c*/ 	.word	0x0001c0c0
        /*0460*/ 	.short	0x0100
        /*0462*/ 	.byte	0x08
	.zero		1


	//   ....[24]....
        /*0464*/ 	.word	0x000015c0
        /*0468*/ 	.word	0x000000ff
        /*046c*/ 	.word	0x0001c0b8
        /*0470*/ 	.short	0x0100
        /*0472*/ 	.byte	0x08
	.zero		1


	//   ....[25]....
        /*0474*/ 	.word	0x000015d0
        /*0478*/ 	.word	0x000000ff
        /*047c*/ 	.word	0x0001c0c8
        /*0480*/ 	.short	0x0100
        /*0482*/ 	.byte	0x08
	.zero		1


	//   ....[26]....
        /*0484*/ 	.word	0x000016c0
        /*0488*/ 	.word	0x000000ff
        /*048c*/ 	.word	0x0001c0d0
        /*0490*/ 	.short	0x0100
        /*0492*/ 	.byte	0x05
	.zero		1


	//   ....[27]....
        /*0494*/ 	.word	0x000016d0
        /*0498*/ 	.word	0x000000ff
        /*049c*/ 	.word	0x0001c0d8
        /*04a0*/ 	.short	0x0100
        /*04a2*/ 	.byte	0x05
	.zero		1


	//   ....[28]....
        /*04a4*/ 	.word	0x00001bc0
        /*04a8*/ 	.word	0x000000ff
        /*04ac*/ 	.word	0x0001c000
        /*04b0*/ 	.short	0x010a
        /*04b2*/ 	.byte	0x08
	.zero		1


	//   ....[29]....
        /*04b4*/ 	.word	0x00001c00
        /*04b8*/ 	.word	0x000000ff
        /*04bc*/ 	.word	0x0001c020
        /*04c0*/ 	.short	0x010a
        /*04c2*/ 	.byte	0x08
	.zero		1


	//   ....[30]....
        /*04c4*/ 	.word	0x00001c80
        /*04c8*/ 	.word	0x000000ff
        /*04cc*/ 	.word	0x0001c058
        /*04d0*/ 	.short	0x010a
        /*04d2*/ 	.byte	0x08
	.zero		1


	//   ....[31]....
        /*04d4*/ 	.word	0x00002100
        /*04d8*/ 	.word	0x000000ff
        /*04dc*/ 	.word	0x0001c008
        /*04e0*/ 	.short	0x010a
        /*04e2*/ 	.byte	0x08
	.zero		1


	//   ....[32]....
        /*04e4*/ 	.word	0x00002160
        /*04e8*/ 	.word	0x000000ff
        /*04ec*/ 	.word	0x0001c068
        /*04f0*/ 	.short	0x010a
        /*04f2*/ 	.byte	0x08
	.zero		1


	//   ....[33]....
        /*04f4*/ 	.word	0x000025b0
        /*04f8*/ 	.word	0x000000ff
        /*04fc*/ 	.word	0x0001c028
        /*0500*/ 	.short	0x010a
        /*0502*/ 	.byte	0x08
	.zero		1


	//   ....[34]....
        /*0504*/ 	.word	0x000025f0
        /*0508*/ 	.word	0x000000ff
        /*050c*/ 	.word	0x0001c0a0
        /*0510*/ 	.short	0x010a
        /*0512*/ 	.byte	0x08
	.zero		1


	//   ....[35]....
        /*0514*/ 	.word	0x00002630
        /*0518*/ 	.word	0x000000ff
        /*051c*/ 	.word	0x0001c058
        /*0520*/ 	.short	0x010a
        /*0522*/ 	.byte	0x08
	.zero		1


	//   ....[36]....
        /*0524*/ 	.word	0x00002a20
        /*0528*/ 	.word	0x000000ff
        /*052c*/ 	.word	0x0001c020
        /*0530*/ 	.short	0x010a
        /*0532*/ 	.byte	0x08
	.zero		1


	//   ....[37]....
        /*0534*/ 	.word	0x00002f20
        /*0538*/ 	.word	0x000000ff
        /*053c*/ 	.word	0x0001c0a8
        /*0540*/ 	.short	0x010a
        /*0542*/ 	.byte	0x10
	.zero		1


	//   ....[38]....
        /*0544*/ 	.word	0x00002f70
        /*0548*/ 	.word	0x000000ff
        /*054c*/ 	.word	0x0001c068
        /*0550*/ 	.short	0x010a
        /*0552*/ 	.byte	0x10
	.zero		1


	//   ....[39]....
        /*0554*/ 	.word	0x00003750
        /*0558*/ 	.word	0x000000ff
        /*055c*/ 	.word	0x0001c020
        /*0560*/ 	.short	0x010a
        /*0562*/ 	.byte	0x08
	.zero		1


	//   ....[40]....
        /*0564*/ 	.word	0x000037a0
        /*0568*/ 	.word	0x000000ff
        /*056c*/ 	.word	0x0001c0a0
        /*0570*/ 	.short	0x010a
        /*0572*/ 	.byte	0x10
	.zero		1


	//   ....[41]....
        /*0574*/ 	.word	0x000037f0
        /*0578*/ 	.word	0x000000ff
        /*057c*/ 	.word	0x0001c058
        /*0580*/ 	.short	0x010a
        /*0582*/ 	.byte	0x10
	.zero		1


	//   ....[42]....
        /*0584*/ 	.word	0x00003ce0
        /*0588*/ 	.word	0x000000ff
        /*058c*/ 	.word	0x0001c0a8
        /*0590*/ 	.short	0x010a
        /*0592*/ 	.byte	0x0e
	.zero		1


	//   ....[43]....
        /*0594*/ 	.word	0x00003d30
        /*0598*/ 	.word	0x000000ff
        /*059c*/ 	.word	0x0001c068
        /*05a0*/ 	.short	0x010a
        /*05a2*/ 	.byte	0x0e
	.zero		1


	//   ....[44]....
        /*05a4*/ 	.word	0x00004240
        /*05a8*/ 	.word	0x00000010
        /*05ac*/ 	.word	0x0001c0c0
        /*05b0*/ 	.short	0x010a
        /*05b2*/ 	.byte	0xff
	.zero		1


	//   ....[45]....
        /*05b4*/ 	.word	0x00007d70
        /*05b8*/ 	.word	0x00000010
        /*05bc*/ 	.word	0x0001c0b0
        /*05c0*/ 	.short	0x0101
        /*05c2*/ 	.byte	0xff
	.zero		1


	//   ....[46]....
        /*05c4*/ 	.word	0x00009220
        /*05c8*/ 	.word	0x00000010
        /*05cc*/ 	.word	0x0001c0c8
        /*05d0*/ 	.short	0x010a
        /*05d2*/ 	.byte	0xff
	.zero		1


	//   ....[47]....
        /*05d4*/ 	.word	0x00009530
        /*05d8*/ 	.word	0x00000010
        /*05dc*/ 	.word	0x0001c0b8
        /*05e0*/ 	.short	0x0101
        /*05e2*/ 	.byte	0xff
	.zero		1


	//   ....[48]....
        /*05e4*/ 	.word	0x00009670
        /*05e8*/ 	.word	0x000000ff
        /*05ec*/ 	.word	0x0001c070
        /*05f0*/ 	.short	0x010a
        /*05f2*/ 	.byte	0x27
	.zero		1


	//   ....[49]....
        /*05f4*/ 	.word	0x000096f0
        /*05f8*/ 	.word	0x000000ff
        /*05fc*/ 	.word	0x00000000
        /*0600*/ 	.short	0x0101
        /*0602*/ 	.byte	0x04
	.zero		1


	//   ....[50]....
        /*0604*/ 	.word	0x00009720
        /*0608*/ 	.word	0x000000ff
        /*060c*/ 	.word	0x0001c080
        /*0610*/ 	.short	0x010a
        /*0612*/ 	.byte	0x27
	.zero		1


	//   ....[51]....
        /*0614*/ 	.word	0x00009a80
        /*0618*/ 	.word	0x000000ff
        /*061c*/ 	.word	0x0001c070
        /*0620*/ 	.short	0x010a
        /*0622*/ 	.byte	0x27
	.zero		1


	//   ....[52]....
        /*0624*/ 	.word	0x00009be0
        /*0628*/ 	.word	0x000000ff
        /*062c*/ 	.word	0x0001c090
        /*0630*/ 	.short	0x010a
        /*0632*/ 	.byte	0x27
	.zero		1


	//   ....[53]....
        /*0634*/ 	.word	0x0000b620
        /*0638*/ 	.word	0x000000ff
        /*063c*/ 	.word	0x00000000
        /*0640*/ 	.short	0x0101
        /*0642*/ 	.byte	0x04
	.zero		1


	//   ....[54]....
        /*0644*/ 	.word	0x0000b6a0
        /*0648*/ 	.word	0x000000ff
        /*064c*/ 	.word	0x00000000
        /*0650*/ 	.short	0x0101
        /*0652*/ 	.byte	0x04
	.zero		1


	//   ....[55]....
        /*0654*/ 	.word	0x0000b700
        /*0658*/ 	.word	0x000000ff
        /*065c*/ 	.word	0x0001c080
        /*0660*/ 	.short	0x010a
        /*0662*/ 	.byte	0x27
	.zero		1


	//   ....[56]....
        /*0664*/ 	.word	0x0000b980
        /*0668*/ 	.word	0x000000ff
        /*066c*/ 	.word	0x0001c098
        /*0670*/ 	.short	0x010a
        /*0672*/ 	.byte	0x27
	.zero		1


	//   ....[57]....
        /*0674*/ 	.word	0x0000d3b0
        /*0678*/ 	.word	0x000000ff
        /*067c*/ 	.word	0x00000000
        /*0680*/ 	.short	0x0101
        /*0682*/ 	.byte	0x04
	.zero		1


	//   ....[58]....
        /*0684*/ 	.word	0x0000d450
        /*0688*/ 	.word	0x000000ff
        /*068c*/ 	.word	0x00000000
        /*0690*/ 	.short	0x0101
        /*0692*/ 	.byte	0x05
	.zero		1


	//   ....[59]....
        /*0694*/ 	.word	0x0000d500
        /*0698*/ 	.word	0x000000ff
        /*069c*/ 	.word	0x00000000
        /*06a0*/ 	.short	0x0101
        /*06a2*/ 	.byte	0x05
	.zero		1


	//   ....[60]....
        /*06a4*/ 	.word	0x0000d550
        /*06a8*/ 	.word	0x000000ff
        /*06ac*/ 	.word	0x0001c070
        /*06b0*/ 	.short	0x010a
        /*06b2*/ 	.byte	0x28
	.zero		1


	//   ....[61]....
        /*06b4*/ 	.word	0x0000d5c0
        /*06b8*/ 	.word	0x000000ff
        /*06bc*/ 	.word	0x00000000
        /*06c0*/ 	.short	0x0101
        /*06c2*/ 	.byte	0x04
	.zero		1


	//   ....[62]....
        /*06c4*/ 	.word	0x0000d620
        /*06c8*/ 	.word	0x000000ff
        /*06cc*/ 	.word	0x0001c090
        /*06d0*/ 	.short	0x010a
        /*06d2*/ 	.byte	0x28
	.zero		1


	//   ....[63]....
        /*06d4*/ 	.word	0x0000d6a0
        /*06d8*/ 	.word	0x000000ff
        /*06dc*/ 	.word	0x0001c0c0
        /*06e0*/ 	.short	0x010a
        /*06e2*/ 	.byte	0x28
	.zero		1


	//   ....[64]....
        /*06e4*/ 	.word	0x0000f630
        /*06e8*/ 	.word	0x000000ff
        /*06ec*/ 	.word	0x00000000
        /*06f0*/ 	.short	0x0101
        /*06f2*/ 	.byte	0x04
	.zero		1


	//   ....[65]....
        /*06f4*/ 	.word	0x0000f660
        /*06f8*/ 	.word	0x000000ff
        /*06fc*/ 	.word	0x0001c0b0
        /*0700*/ 	.short	0x0101
        /*0702*/ 	.byte	0x28
	.zero		1


	//   ....[66]....
        /*0704*/ 	.word	0x0000f6e0
        /*0708*/ 	.word	0x000000ff
        /*070c*/ 	.word	0x0001c080
        /*0710*/ 	.short	0x010a
        /*0712*/ 	.byte	0x28
	.zero		1


	//   ....[67]....
        /*0714*/ 	.word	0x0000f890
        /*0718*/ 	.word	0x000000ff
        /*071c*/ 	.word	0x00000000
        /*0720*/ 	.short	0x0101
        /*0722*/ 	.byte	0x27
	.zero		1


	//   ....[68]....
        /*0724*/ 	.word	0x0000f8e0
        /*0728*/ 	.word	0x000000ff
        /*072c*/ 	.word	0x0001c098
        /*0730*/ 	.short	0x010a
        /*0732*/ 	.byte	0x28
	.zero		1


	//   ....[69]....
        /*0734*/ 	.word	0x0000f960
        /*0738*/ 	.word	0x000000ff
        /*073c*/ 	.word	0x0001c0c8
        /*0740*/ 	.short	0x010a
        /*0742*/ 	.byte	0x28
	.zero		1


	//   ....[70]....
        /*0744*/ 	.word	0x00011810
        /*0748*/ 	.word	0x000000ff
        /*074c*/ 	.word	0x00000000
        /*0750*/ 	.short	0x0101
        /*0752*/ 	.byte	0x04
	.zero		1


	//   ....[71]....
        /*0754*/ 	.word	0x00011840
        /*0758*/ 	.word	0x000000ff
        /*075c*/ 	.word	0x0001c0b8
        /*0760*/ 	.short	0x0101
        /*0762*/ 	.byte	0x28
	.zero		1


	//   ....[72]....
        /*0764*/ 	.word	0x00011af0
        /*0768*/ 	.word	0x000000ff
        /*076c*/ 	.word	0x00000000
        /*0770*/ 	.short	0x010a
        /*0772*/ 	.byte	0x3b
	.zero		1


	//   ....[73]....
        /*0774*/ 	.word	0x00011dd0
        /*0778*/ 	.word	0x000000ff
        /*077c*/ 	.word	0x00000000
        /*0780*/ 	.short	0x010a
        /*0782*/ 	.byte	0x2c
	.zero		1


	//   ....[74]....
        /*0784*/ 	.word	0x00012550
        /*0788*/ 	.word	0x000000ff
        /*078c*/ 	.word	0x00000000
        /*0790*/ 	.short	0x0101
        /*0792*/ 	.byte	0x04
	.zero		1


	//   ....[75]....
        /*0794*/ 	.word	0x00012590
        /*0798*/ 	.word	0x00000004
        /*079c*/ 	.word	0x0001c0d0
        /*07a0*/ 	.short	0x010a
        /*07a2*/ 	.byte	0x25
	.zero		1


	//   ....[76]....
        /*07a4*/ 	.word	0x00012c50
        /*07a8*/ 	.word	0x00000000
        /*07ac*/ 	.word	0x0001c0d0
        /*07b0*/ 	.short	0x0101
        /*07b2*/ 	.byte	0x25
	.zero		1


	//   ....[77]....
        /*07b4*/ 	.word	0x00013ba0
        /*07b8*/ 	.word	0x000000ff
        /*07bc*/ 	.word	0x00000000
        /*07c0*/ 	.short	0x0101
        /*07c2*/ 	.byte	0x04
	.zero		1


	//   ....[78]....
        /*07c4*/ 	.word	0x00013c40
        /*07c8*/ 	.word	0x000000ff
        /*07cc*/ 	.word	0x00000000
        /*07d0*/ 	.short	0x010a
        /*07d2*/ 	.byte	0x3b
	.zero		1


	//   ....[79]....
        /*07d4*/ 	.word	0x00013f90
        /*07d8*/ 	.word	0x000000ff
        /*07dc*/ 	.word	0x00000000
        /*07e0*/ 	.short	0x010a
        /*07e2*/ 	.byte	0x2c
	.zero		1


	//   ....[80]....
        /*07e4*/ 	.word	0x00014350
        /*07e8*/ 	.word	0x000000ff
        /*07ec*/ 	.word	0x00000000
        /*07f0*/ 	.short	0x010a
        /*07f2*/ 	.byte	0x2a
	.zero		1


	//   ....[81]....
        /*07f4*/ 	.word	0x00015ef0
        /*07f8*/ 	.word	0x000000ff
        /*07fc*/ 	.word	0x00000000
        /*0800*/ 	.short	0x0101
        /*0802*/ 	.byte	0x04
	.zero		1


	//   ....[82]....
        /*0804*/ 	.word	0x00015f30
        /*0808*/ 	.word	0x00000004
        /*080c*/ 	.word	0x0001c0d0
        /*0810*/ 	.short	0x010a
        /*0812*/ 	.byte	0x25
	.zero		1


	//   ....[83]....
        /*0814*/ 	.word	0x00016fe0
        /*0818*/ 	.word	0x00000000
        /*081c*/ 	.word	0x0001c0d0
        /*0820*/ 	.short	0x0101
        /*0822*/ 	.byte	0x25
	.zero		1


	//   ....[84]....
        /*0824*/ 	.word	0x00017510
        /*0828*/ 	.word	0x000000ff
        /*082c*/ 	.word	0x00000000
        /*0830*/ 	.short	0x0101
        /*0832*/ 	.byte	0x04
	.zero		1


	//   ....[85]....
        /*0834*/ 	.word	0x000175b0
        /*0838*/ 	.word	0x000000ff
        /*083c*/ 	.word	0x00000000
        /*0840*/ 	.short	0x010a
        /*0842*/ 	.byte	0x3b
	.zero		1


	//   ....[86]....
        /*0844*/ 	.word	0x00017900
        /*0848*/ 	.word	0x000000ff
        /*084c*/ 	.word	0x00000000
        /*0850*/ 	.short	0x010a
        /*0852*/ 	.byte	0x2a
	.zero		1


	//   ....[87]....
        /*0854*/ 	.word	0x00017b80
        /*0858*/ 	.word	0x000000ff
        /*085c*/ 	.word	0x00000000
        /*0860*/ 	.short	0x0101
        /*0862*/ 	.byte	0x04
	.zero		1


	//   ....[88]....
        /*0864*/ 	.word	0x00017bf0
        /*0868*/ 	.word	0x000000ff
        /*086c*/ 	.word	0x00000000
        /*0870*/ 	.short	0x010a
        /*0872*/ 	.byte	0x3b
	.zero		1


	//   ....[89]....
        /*0874*/ 	.word	0x00017cb0
        /*0878*/ 	.word	0x000000ff
        /*087c*/ 	.word	0x00000000
        /*0880*/ 	.short	0x0101
        /*0882*/ 	.byte	0x04
	.zero		1


	//   ....[90]....
        /*0884*/ 	.word	0x00018090
        /*0888*/ 	.word	0x000000ff
        /*088c*/ 	.word	0x0001c010
        /*0890*/ 	.short	0x010a
        /*0892*/ 	.byte	0x08
	.zero		1


	//   ....[91]....
        /*0894*/ 	.word	0x000182c0
        /*0898*/ 	.word	0x000000ff
        /*089c*/ 	.word	0x0001c038
        /*08a0*/ 	.short	0x010a
        /*08a2*/ 	.byte	0x08
	.zero		1


	//   ....[92]....
        /*08a4*/ 	.word	0x000184e0
        /*08a8*/ 	.word	0x000000ff
        /*08ac*/ 	.word	0x0001c018
        /*08b0*/ 	.short	0x010a
        /*08b2*/ 	.byte	0x08
	.zero		1


	//   ....[93]....
        /*08b4*/ 	.word	0x00018720
        /*08b8*/ 	.word	0x000000ff
        /*08bc*/ 	.word	0x0001c040
        /*08c0*/ 	.short	0x010a
        /*08c2*/ 	.byte	0x08
	.zero		1


	//   ....[94]....
        /*08c4*/ 	.word	0x00018a70
        /*08c8*/ 	.word	0x000000ff
        /*08cc*/ 	.word	0x0001c038
        /*08d0*/ 	.short	0x010a
        /*08d2*/ 	.byte	0x29
	.zero		1


	//   ....[95]....
        /*08d4*/ 	.word	0x00018cb0
        /*08d8*/ 	.word	0x000000ff
        /*08dc*/ 	.word	0x0001c038
        /*08e0*/ 	.short	0x010a
        /*08e2*/ 	.byte	0x19
	.zero		1


	//   ....[96]....
        /*08e4*/ 	.word	0x00018f10
        /*08e8*/ 	.word	0x000000ff
        /*08ec*/ 	.word	0x0001c038
        /*08f0*/ 	.short	0x010a
        /*08f2*/ 	.byte	0x21
	.zero		1


	//   ....[97]....
        /*08f4*/ 	.word	0x00019160
        /*08f8*/ 	.word	0x000000ff
        /*08fc*/ 	.word	0x0001c038
        /*0900*/ 	.short	0x010a
        /*0902*/ 	.byte	0x19
	.zero		1


	//   ....[98]....
        /*0904*/ 	.word	0x000193c0
        /*0908*/ 	.word	0x000000ff
        /*090c*/ 	.word	0x0001c038
        /*0910*/ 	.short	0x010a
        /*0912*/ 	.byte	0x19
	.zero		1


	//   ....[99]....
        /*0914*/ 	.word	0x00019620
        /*0918*/ 	.word	0x000000ff
        /*091c*/ 	.word	0x0001c038
        /*0920*/ 	.short	0x010a
        /*0922*/ 	.byte	0x19
	.zero		1


	//   ....[100]....
        /*0924*/ 	.word	0x00019880
        /*0928*/ 	.word	0x000000ff
        /*092c*/ 	.word	0x0001c038
        /*0930*/ 	.short	0x010a
        /*0932*/ 	.byte	0x19
	.zero		1


	//   ....[101]....
        /*0934*/ 	.word	0x00019ae0
        /*0938*/ 	.word	0x000000ff
        /*093c*/ 	.word	0x0001c038
        /*0940*/ 	.short	0x010a
        /*0942*/ 	.byte	0x19
	.zero		1


	//   ....[102]....
        /*0944*/ 	.word	0x00019de0
        /*0948*/ 	.word	0x000000ff
        /*094c*/ 	.word	0x0001c038
        /*0950*/ 	.short	0x010a
        /*0952*/ 	.byte	0x21
	.zero		1


	//   ....[103]....
        /*0954*/ 	.word	0x0001a030
        /*0958*/ 	.word	0x000000ff
        /*095c*/ 	.word	0x0001c038
        /*0960*/ 	.short	0x010a
        /*0962*/ 	.byte	0x19
	.zero		1


	//   ....[104]....
        /*0964*/ 	.word	0x0001a510
        /*0968*/ 	.word	0x000000ff
        /*096c*/ 	.word	0x0001c0b0
        /*0970*/ 	.short	0x010a
        /*0972*/ 	.byte	0x18
	.zero		1


	//   ....[105]....
        /*0974*/ 	.word	0x0001b1a0
        /*0978*/ 	.word	0x000000ff
        /*097c*/ 	.word	0x0001c0b8
        /*0980*/ 	.short	0x010a
        /*0982*/ 	.byte	0x18
	.zero		1


	//   ....[106]....
        /*0984*/ 	.word	0x0001c0d0
        /*0988*/ 	.word	0x000000ff
        /*098c*/ 	.word	0x00000000
        /*0990*/ 	.short	0x0101
        /*0992*/ 	.byte	0x05
	.zero		1


	//   ....[107]....
        /*0994*/ 	.word	0x0001c150
        /*0998*/ 	.word	0x000000ff
        /*099c*/ 	.word	0x00000000
        /*09a0*/ 	.short	0x0101
        /*09a2*/ 	.byte	0x05
	.zero		1


	//   ....[108]....
        /*09a4*/ 	.word	0x0001c3e0
        /*09a8*/ 	.word	0x00000000
        /*09ac*/ 	.word	0x0001c000
        /*09b0*/ 	.short	0x010a
        /*09b2*/ 	.byte	0xff
	.zero		1


	//   ....[109]....
        /*09b4*/ 	.word	0x0001c440
        /*09b8*/ 	.word	0x00000000
        /*09bc*/ 	.word	0x0001c020
        /*09c0*/ 	.short	0x010a
        /*09c2*/ 	.byte	0xff
	.zero		1


	//   ....[110]....
        /*09c4*/ 	.word	0x0001c4a0
        /*09c8*/ 	.word	0x00000005
        /*09cc*/ 	.word	0x0001c058
        /*09d0*/ 	.short	0x010a
        /*09d2*/ 	.byte	0xff
	.zero		1


	//   ....[111]....
        /*09d4*/ 	.word	0x0001c500
        /*09d8*/ 	.word	0x00000000
        /*09dc*/ 	.word	0x0001c008
        /*09e0*/ 	.short	0x010a
        /*09e2*/ 	.byte	0xff
	.zero		1


	//   ....[112]....
        /*09e4*/ 	.word	0x0001c560
        /*09e8*/ 	.word	0x00000005
        /*09ec*/ 	.word	0x0001c068
        /*09f0*/ 	.short	0x010a
        /*09f2*/ 	.byte	0xff
	.zero		1


	//   ....[113]....
        /*09f4*/ 	.word	0x0001c5c0
        /*09f8*/ 	.word	0x00000000
        /*09fc*/ 	.word	0x0001c028
        /*0a00*/ 	.short	0x010a
        /*0a02*/ 	.byte	0xff
	.zero		1


	//   ....[114]....
        /*0a04*/ 	.word	0x0001c620
        /*0a08*/ 	.word	0x00000005
        /*0a0c*/ 	.word	0x0001c0a0
        /*0a10*/ 	.short	0x010a
        /*0a12*/ 	.byte	0xff
	.zero		1


	//   ....[115]....
        /*0a14*/ 	.word	0x0001c680
        /*0a18*/ 	.word	0x00000000
        /*0a1c*/ 	.word	0x0001c058
        /*0a20*/ 	.short	0x010a
        /*0a22*/ 	.byte	0xff
	.zero		1


	//   ....[116]....
        /*0a24*/ 	.word	0x0001c6e0
        /*0a28*/ 	.word	0x00000000
        /*0a2c*/ 	.word	0x0001c020
        /*0a30*/ 	.short	0x010a
        /*0a32*/ 	.byte	0xff
	.zero		1


	//   ....[117]....
        /*0a34*/ 	.word	0x0001c740
        /*0a38*/ 	.word	0x00000000
        /*0a3c*/ 	.word	0x0001c0a8
        /*0a40*/ 	.short	0x010a
        /*0a42*/ 	.byte	0xff
	.zero		1


	//   ....[118]....
        /*0a44*/ 	.word	0x0001c7a0
        /*0a48*/ 	.word	0x00000000
        /*0a4c*/ 	.word	0x0001c068
        /*0a50*/ 	.short	0x010a
        /*0a52*/ 	.byte	0xff
	.zero		1


	//   ....[119]....
        /*0a54*/ 	.word	0x0001c800
        /*0a58*/ 	.word	0x00000000
        /*0a5c*/ 	.word	0x0001c020
        /*0a60*/ 	.short	0x010a
        /*0a62*/ 	.byte	0xff
	.zero		1


	//   ....[120]....
        /*0a64*/ 	.word	0x0001c860
        /*0a68*/ 	.word	0x00000000
        /*0a6c*/ 	.word	0x0001c0a0
        /*0a70*/ 	.short	0x010a
        /*0a72*/ 	.byte	0xff
	.zero		1


	//   ....[121]....
        /*0a74*/ 	.word	0x0001c8c0
        /*0a78*/ 	.word	0x00000000
        /*0a7c*/ 	.word	0x0001c058
        /*0a80*/ 	.short	0x010a
        /*0a82*/ 	.byte	0xff
	.zero		1


	//   ....[122]....
        /*0a84*/ 	.word	0x0001c920
        /*0a88*/ 	.word	0x00000000
        /*0a8c*/ 	.word	0x0001c0a8
        /*0a90*/ 	.short	0x010a
        /*0a92*/ 	.byte	0xff
	.zero		1


	//   ....[123]....
        /*0a94*/ 	.word	0x0001c980
        /*0a98*/ 	.word	0x00000000
        /*0a9c*/ 	.word	0x0001c068
        /*0aa0*/ 	.short	0x010a
        /*0aa2*/ 	.byte	0xff
	.zero		1


	//   ....[124]....
        /*0aa4*/ 	.word	0x0001c9d0
        /*0aa8*/ 	.word	0x00000010
        /*0aac*/ 	.word	0x0001c0c0
        /*0ab0*/ 	.short	0x010a
        /*0ab2*/ 	.byte	0xff
	.zero		1


	//   ....[125]....
        /*0ab4*/ 	.word	0x0001ca20
        /*0ab8*/ 	.word	0x00000010
        /*0abc*/ 	.word	0x0001c0c8
        /*0ac0*/ 	.short	0x010a
        /*0ac2*/ 	.byte	0xff
	.zero		1


	//   ....[126]....
        /*0ac4*/ 	.word	0x0001ca80
        /*0ac8*/ 	.word	0x00000000
        /*0acc*/ 	.word	0x0001c070
        /*0ad0*/ 	.short	0x010a
        /*0ad2*/ 	.byte	0xff
	.zero		1


	//   ....[127]....
        /*0ad4*/ 	.word	0x0001cae0
        /*0ad8*/ 	.word	0x00000000
        /*0adc*/ 	.word	0x0001c080
        /*0ae0*/ 	.short	0x010a
        /*0ae2*/ 	.byte	0xff
	.zero		1


	//   ....[128]....
        /*0ae4*/ 	.word	0x0001cb40
        /*0ae8*/ 	.word	0x00000000
        /*0aec*/ 	.word	0x0001c070
        /*0af0*/ 	.short	0x010a
        /*0af2*/ 	.byte	0xff
	.zero		1


	//   ....[129]....
        /*0af4*/ 	.word	0x0001cba0
        /*0af8*/ 	.word	0x00000000
        /*0afc*/ 	.word	0x0001c090
        /*0b00*/ 	.short	0x010a
        /*0b02*/ 	.byte	0xff
	.zero		1


	//   ....[130]....
        /*0b04*/ 	.word	0x0001cc00
        /*0b08*/ 	.word	0x00000000
        /*0b0c*/ 	.word	0x0001c080
        /*0b10*/ 	.short	0x010a
        /*0b12*/ 	.byte	0xff
	.zero		1


	//   ....[131]....
        /*0b14*/ 	.word	0x0001cc60
        /*0b18*/ 	.word	0x00000000
        /*0b1c*/ 	.word	0x0001c098
        /*0b20*/ 	.short	0x010a
        /*0b22*/ 	.byte	0xff
	.zero		1


	//   ....[132]....
        /*0b24*/ 	.word	0x0001ccc0
        /*0b28*/ 	.word	0x00000000
        /*0b2c*/ 	.word	0x0001c070
        /*0b30*/ 	.short	0x010a
        /*0b32*/ 	.byte	0xff
	.zero		1


	//   ....[133]....
        /*0b34*/ 	.word	0x0001cd20
        /*0b38*/ 	.word	0x00000000
        /*0b3c*/ 	.word	0x0001c090
        /*0b40*/ 	.short	0x010a
        /*0b42*/ 	.byte	0xff
	.zero		1


	//   ....[134]....
        /*0b44*/ 	.word	0x0001cd80
        /*0b48*/ 	.word	0x00000000
        /*0b4c*/ 	.word	0x0001c0c0
        /*0b50*/ 	.short	0x010a
        /*0b52*/ 	.byte	0xff
	.zero		1


	//   ....[135]....
        /*0b54*/ 	.word	0x0001cde0
        /*0b58*/ 	.word	0x00000000
        /*0b5c*/ 	.word	0x0001c080
        /*0b60*/ 	.short	0x010a
        /*0b62*/ 	.byte	0xff
	.zero		1


	//   ....[136]....
        /*0b64*/ 	.word	0x0001ce40
        /*0b68*/ 	.word	0x00000000
        /*0b6c*/ 	.word	0x0001c098
        /*0b70*/ 	.short	0x010a
        /*0b72*/ 	.byte	0xff
	.zero		1


	//   ....[137]....
        /*0b74*/ 	.word	0x0001cea0
        /*0b78*/ 	.word	0x00000000
        /*0b7c*/ 	.word	0x0001c0c8
        /*0b80*/ 	.short	0x010a
        /*0b82*/ 	.byte	0xff
	.zero		1


	//   ....[138]....
        /*0b84*/ 	.word	0x0001cf00
        /*0b88*/ 	.word	0x00000000
        /*0b8c*/ 	.word	0x00000000
        /*0b90*/ 	.short	0x010a
        /*0b92*/ 	.byte	0xff
	.zero		1


	//   ....[139]....
        /*0b94*/ 	.word	0x0001cf60
        /*0b98*/ 	.word	0x00000000
        /*0b9c*/ 	.word	0x00000000
        /*0ba0*/ 	.short	0x010a
        /*0ba2*/ 	.byte	0xff
	.zero		1


	//   ....[140]....
        /*0ba4*/ 	.word	0x0001cfc0
        /*0ba8*/ 	.word	0x00000004
        /*0bac*/ 	.word	0x0001c0d0
        /*0bb0*/ 	.short	0x010a
        /*0bb2*/ 	.byte	0xff
	.zero		1


	//   ....[141]....
        /*0bb4*/ 	.word	0x0001d020
        /*0bb8*/ 	.word	0x00000003
        /*0bbc*/ 	.word	0x00000000
        /*0bc0*/ 	.short	0x010a
        /*0bc2*/ 	.byte	0xff
	.zero		1


	//   ....[142]....
        /*0bc4*/ 	.word	0x0001d080
        /*0bc8*/ 	.word	0x00000000
        /*0bcc*/ 	.word	0x00000000
        /*0bd0*/ 	.short	0x010a
        /*0bd2*/ 	.byte	0xff
	.zero		1


	//   ....[143]....
        /*0bd4*/ 	.word	0x0001d0e0
        /*0bd8*/ 	.word	0x00000000
        /*0bdc*/ 	.word	0x00000000
        /*0be0*/ 	.short	0x010a
        /*0be2*/ 	.byte	0xff
	.zero		1


	//   ....[144]....
        /*0be4*/ 	.word	0x0001d140
        /*0be8*/ 	.word	0x00000004
        /*0bec*/ 	.word	0x0001c0d0
        /*0bf0*/ 	.short	0x010a
        /*0bf2*/ 	.byte	0xff
	.zero		1


	//   ....[145]....
        /*0bf4*/ 	.word	0x0001d1a0
        /*0bf8*/ 	.word	0x00000003
        /*0bfc*/ 	.word	0x00000000
        /*0c00*/ 	.short	0x010a
        /*0c02*/ 	.byte	0xff
	.zero		1


	//   ....[146]....
        /*0c04*/ 	.word	0x0001d200
        /*0c08*/ 	.word	0x00000000
        /*0c0c*/ 	.word	0x00000000
        /*0c10*/ 	.short	0x010a
        /*0c12*/ 	.byte	0xff
	.zero		1


	//   ....[147]....
        /*0c14*/ 	.word	0x0001d260
        /*0c18*/ 	.word	0x00000000
        /*0c1c*/ 	.word	0x00000000
        /*0c20*/ 	.short	0x010a
        /*0c22*/ 	.byte	0xff
	.zero		1


	//   ....[148]....
        /*0c24*/ 	.word	0x0001d2c0
        /*0c28*/ 	.word	0x00000000
        /*0c2c*/ 	.word	0x0001c010
        /*0c30*/ 	.short	0x010a
        /*0c32*/ 	.byte	0xff
	.zero		1


	//   ....[149]....
        /*0c34*/ 	.word	0x0001d320
        /*0c38*/ 	.word	0x00000000
        /*0c3c*/ 	.word	0x0001c038
        /*0c40*/ 	.short	0x010a
        /*0c42*/ 	.byte	0xff
	.zero		1


	//   ....[150]....
        /*0c44*/ 	.word	0x0001d380
        /*0c48*/ 	.word	0x00000000
        /*0c4c*/ 	.word	0x0001c018
        /*0c50*/ 	.short	0x010a
        /*0c52*/ 	.byte	0xff
	.zero		1


	//   ....[151]....
        /*0c54*/ 	.word	0x0001d3e0
        /*0c58*/ 	.word	0x00000000
        /*0c5c*/ 	.word	0x0001c040
        /*0c60*/ 	.short	0x010a
        /*0c62*/ 	.byte	0xff
	.zero		1


	//   ....[152]....
        /*0c64*/ 	.word	0x0001d440
        /*0c68*/ 	.word	0x00000000
        /*0c6c*/ 	.word	0x0001c038
        /*0c70*/ 	.short	0x010a
        /*0c72*/ 	.byte	0xff
	.zero		1


	//   ....[153]....
        /*0c74*/ 	.word	0x0001d4a0
        /*0c78*/ 	.word	0x00000000
        /*0c7c*/ 	.word	0x0001c038
        /*0c80*/ 	.short	0x010a
        /*0c82*/ 	.byte	0xff
	.zero		1


	//   ....[154]....
        /*0c84*/ 	.word	0x0001d500
        /*0c88*/ 	.word	0x00000000
        /*0c8c*/ 	.word	0x0001c038
        /*0c90*/ 	.short	0x010a
        /*0c92*/ 	.byte	0xff
	.zero		1


	//   ....[155]....
        /*0c94*/ 	.word	0x0001d560
        /*0c98*/ 	.word	0x00000000
        /*0c9c*/ 	.word	0x0001c038
        /*0ca0*/ 	.short	0x010a
        /*0ca2*/ 	.byte	0xff
	.zero		1


	//   ....[156]....
        /*0ca4*/ 	.word	0x0001d5c0
        /*0ca8*/ 	.word	0x00000000
        /*0cac*/ 	.word	0x0001c038
        /*0cb0*/ 	.short	0x010a
        /*0cb2*/ 	.byte	0xff
	.zero		1


	//   ....[157]....
        /*0cb4*/ 	.word	0x0001d620
        /*0cb8*/ 	.word	0x00000000
        /*0cbc*/ 	.word	0x0001c038
        /*0cc0*/ 	.short	0x010a
        /*0cc2*/ 	.byte	0xff
	.zero		1


	//   ....[158]....
        /*0cc4*/ 	.word	0x0001d680
        /*0cc8*/ 	.word	0x00000000
        /*0ccc*/ 	.word	0x0001c038
        /*0cd0*/ 	.short	0x010a
        /*0cd2*/ 	.byte	0xff
	.zero		1


	//   ....[159]....
        /*0cd4*/ 	.word	0x0001d6e0
        /*0cd8*/ 	.word	0x00000000
        /*0cdc*/ 	.word	0x0001c038
        /*0ce0*/ 	.short	0x010a
        /*0ce2*/ 	.byte	0xff
	.zero		1


	//   ....[160]....
        /*0ce4*/ 	.word	0x0001d740
        /*0ce8*/ 	.word	0x00000000
        /*0cec*/ 	.word	0x0001c038
        /*0cf0*/ 	.short	0x010a
        /*0cf2*/ 	.byte	0xff
	.zero		1


	//   ....[161]....
        /*0cf4*/ 	.word	0x0001d7a0
        /*0cf8*/ 	.word	0x00000000
        /*0cfc*/ 	.word	0x0001c038
        /*0d00*/ 	.short	0x010a
        /*0d02*/ 	.byte	0xff
	.zero		1


	//   ....[162]....
        /*0d04*/ 	.word	0x0001d800
        /*0d08*/ 	.word	0x00000003
        /*0d0c*/ 	.word	0x0001c0b0
        /*0d10*/ 	.short	0x010a
        /*0d12*/ 	.byte	0xff
	.zero		1


	//   ....[163]....
        /*0d14*/ 	.word	0x0001d860
        /*0d18*/ 	.word	0x00000003
        /*0d1c*/ 	.word	0x0001c0b8
        /*0d20*/ 	.short	0x010a
        /*0d22*/ 	.byte	0xff
	.zero		1


	//----- nvinfo : EIATTR_NUM_MBARRIERS
	.align		4
.L_64:
        /*0d24*/ 	.byte	0x03, 0x38
        /*0d26*/ 	.short	0x001c


	//----- nvinfo : EIATTR_EXIT_INSTR_OFFSETS
	.align		4
        /*0d28*/ 	.byte	0x04, 0x1c
        /*0d2a*/ 	.short	(.L_66 - .L_65)


	//   ....[0]....
.L_65:
        /*0d2c*/ 	.word	0x000017c0


	//   ....[1]....
        /*0d30*/ 	.word	0x00001a40


	//   ....[2]....
        /*0d34*/ 	.word	0x000040a0


	//   ....[3]....
        /*0d38*/ 	.word	0x000040e0


	//   ....[4]....
        /*0d3c*/ 	.word	0x00004160


	//   ....[5]....
        /*0d40*/ 	.word	0x00009540


	//   ....[6]....
        /*0d44*/ 	.word	0x00011850


	//   ....[7]....
        /*0d48*/ 	.word	0x000118f0


	//   ....[8]....
        /*0d4c*/ 	.word	0x00017cc0


	//   ....[9]....
        /*0d50*/ 	.word	0x00017d50


	//   ....[10]....
        /*0d54*/ 	.word	0x00017df0


	//   ....[11]....
        /*0d58*/ 	.word	0x00018900


	//   ....[12]....
        /*0d5c*/ 	.word	0x00019d70


	//   ....[13]....
        /*0d60*/ 	.word	0x0001a290


	//   ....[14]....
        /*0d64*/ 	.word	0x0001a300


	//   ....[15]....
        /*0d68*/ 	.word	0x0001c3c0


	//----- nvinfo : EIATTR_INDIRECT_BRANCH_TARGETS
	.align		4
.L_66:
        /*0d6c*/ 	.byte	0x04, 0x34
        /*0d6e*/ 	.short	(.L_68 - .L_67)


	//   ....[0]....
.L_67:
        /*0d70*/ 	.word	.L_x_492@srel
        /*0d74*/ 	.short	0x0
        /*0d76*/ 	.short	0x0
        /*0d78*/ 	.word	0x3
        /*0d7c*/ 	.word	.L_x_493@srel
        /*0d80*/ 	.word	.L_x_494@srel
        /*0d84*/ 	.word	.L_x_495@srel


	//----- nvinfo : EIATTR_MAX_THREADS
	.align		4
.L_68:
        /*0d88*/ 	.byte	0x04, 0x05
        /*0d8a*/ 	.short	(.L_70 - .L_69)
.L_69:
        /*0d8c*/ 	.word	0x00000200
        /*0d90*/ 	.word	0x00000001
        /*0d94*/ 	.word	0x00000001


	//----- nvinfo : EIATTR_CRS_STACK_SIZE
	.align		4
.L_70:
        /*0d98*/ 	.byte	0x04, 0x1e
        /*0d9a*/ 	.short	(.L_72 - .L_71)
.L_71:
        /*0d9c*/ 	.word	0x00000000


	//----- nvinfo : EIATTR_CBANK_PARAM_SIZE
	.align		4
.L_72:
        /*0da0*/ 	.byte	0x03, 0x19
        /*0da2*/ 	.short	0x0600


	//----- nvinfo : EIATTR_PARAM_CBANK
	.align		4
        /*0da4*/ 	.byte	0x04, 0x0a
        /*0da6*/ 	.short	(.L_74 - .L_73)
	.align		4
.L_73:
        /*0da8*/ 	.word	index@(.nv.constant0._ZN7cutlass13device_kernelINS_4fmha6kernel36Sm100FmhaFwdKernelTmaWarpspecializedIN4cute5tupleIJiiiNS5_IJNS5_IJiiEEEiEEEEEENS1_10collective38Sm100FmhaFwdMainloopTmaWarpspecializedINS_6half_tEffNS5_IJNS4_1CILi256EEENSC_ILi64EEENSC_ILi128EEEEEENS5_IJiNSC_ILi1EEES7_EEENS5_IJiSH_NS5_IJNS5_IJNSC_ILi0EEEiEEEiEEEEEESM_NS9_10CausalMaskILb1EEENS5_IJNSC_ILi2EEESH_SH_EEENSC_ILb0EEEEENS9_38Sm100FmhaFwdEpilogueTmaWarpspecializedISB_fNS5_IJSF_SF_SE_EEESI_NS5_IJSH_S7_EEESR_EENS2_23IndividualTileSchedulerENS2_41Sm100FmhaCtxKernelWarpspecializedScheduleEEEEEvNT_6ParamsE)
        /*0dac*/ 	.short	0x0380
        /*0dae*/ 	.short	0x0600


	//----- nvinfo : EIATTR_SW_WAR
	.align		4
.L_74:
        /*0db0*/ 	.byte	0x04, 0x36
        /*0db2*/ 	.short	(.L_76 - .L_75)
.L_75:
        /*0db4*/ 	.word	0x00000008
.L_76:


//--------------------- .nv.callgraph             --------------------------
	.section	.nv.callgraph,"",@"SHT_CUDA_CALLGRAPH"
	.align	4
	.sectionentsize	8
	.align		4
        /*0000*/ 	.word	0x00000000
	.align		4
        /*0004*/ 	.word	0xffffffff
	.align		4
        /*0008*/ 	.word	index@(_ZN7cutlass13device_kernelINS_4fmha6kernel36Sm100FmhaFwdKernelTmaWarpspecializedIN4cute5tupleIJiiiNS5_IJNS5_IJiiEEEiEEEEEENS1_10collective38Sm100FmhaFwdMainloopTmaWarpspecializedINS_6half_tEffNS5_IJNS4_1CILi256EEENSC_ILi64EEENSC_ILi128EEEEEENS5_IJiNSC_ILi1EEES7_EEENS5_IJiSH_NS5_IJNS5_IJNSC_ILi0EEEiEEEiEEEEEESM_NS9_10CausalMaskILb1EEENS5_IJNSC_ILi2EEESH_SH_EEENSC_ILb0EEEEENS9_38Sm100FmhaFwdEpilogueTmaWarpspecializedISB_fNS5_IJSF_SF_SE_EEESI_NS5_IJSH_S7_EEESR_EENS2_23IndividualTileSchedulerENS2_41Sm100FmhaCtxKernelWarpspecializedScheduleEEEEEvNT_6ParamsE)
	.align		4
        /*000c*/ 	.word	index@(__assertfail)
	.align		4
        /*0010*/ 	.word	index@(_ZN7cutlass13device_kernelINS_4fmha6kernel36Sm100FmhaFwdKernelTmaWarpspecializedIN4cute5tupleIJiiiNS5_IJNS5_IJiiEEEiEEEEEENS1_10collective38Sm100FmhaFwdMainloopTmaWarpspecializedINS_6half_tEffNS5_IJNS4_1CILi256EEENSC_ILi64EEENSC_ILi128EEEEEENS5_IJiNSC_ILi1EEES7_EEENS5_IJiSH_NS5_IJNS5_IJNSC_ILi0EEEiEEEiEEEEEESM_NS9_10CausalMaskILb1EEENS5_IJNSC_ILi2EEESH_SH_EEENSC_ILb0EEEEENS9_38Sm100FmhaFwdEpilogueTmaWarpspecializedISB_fNS5_IJSF_SF_SE_EEESI_NS5_IJSH_S7_EEESR_EENS2_23IndividualTileSchedulerENS2_41Sm100FmhaCtxKernelWarpspecializedScheduleEEEEEvNT_6ParamsE)
	.align		4
        /*0014*/ 	.word	index@(vprintf)
	.align		4
        /*0018*/ 	.word	0x00000000
	.align		4
        /*001c*/ 	.word	0xfffffffe
	.align		4
        /*0020*/ 	.word	0x00000000
	.align		4
        /*0024*/ 	.word	0xfffffffd
	.align		4
        /*0028*/ 	.word	0x00000000
	.align		4
        /*002c*/ 	.word	0xfffffffc


//--------------------- .nv.constant4             --------------------------
	.section	.nv.constant4,"a",@progbits
	.align	8
	.align		8
.nv.constant4:
        /*0000*/ 	.dword	vprintf
	.align		8
        /*0008*/ 	.dword	__assertfail
	.align		8
        /*0010*/ 	.dword	__unnamed_1
	.align		8
        /*0018*/ 	.dword	__unnamed_2
	.align		8
        /*0020*/ 	.dword	__unnamed_3
	.align		8
        /*0028*/ 	.dword	__unnamed_4
	.align		8
        /*0030*/ 	.dword	__unnamed_5
	.align		8
        /*0038*/ 	.dword	__unnamed_6
	.align		8
        /*0040*/ 	.dword	__unnamed_7
	.align		8
        /*0048*/ 	.dword	_ZN39_INTERNAL_a9087e6d_4_k_cu_d56190bf_27044cuda3std3__45__cpo5beginE
	.align		8
        /*0050*/ 	.dword	_ZN39_INTERNAL_a9087e6d_4_k_cu_d56190bf_27044cuda3std3__45__cpo3endE
	.align		8
        /*0058*/ 	.dword	_ZN39_INTERNAL_a9087e6d_4_k_cu_d56190bf_27044cuda3std3__45__cpo6cbeginE
	.align		8
        /*0060*/ 	.dword	_ZN39_INTERNAL_a9087e6d_4_k_cu_d56190bf_27044cuda3std3__45__cpo4cendE
	.align		8
        /*0068*/ 	.dword	_ZN39_INTERNAL_a9087e6d_4_k_cu_d56190bf_27044cuda3std3__441_GLOBAL__N__a9087e6d_4_k_cu_d56190bf_27046ignoreE
	.align		8
        /*0070*/ 	.dword	_ZN39_INTERNAL_a9087e6d_4_k_cu_d56190bf_27044cuda3std3__419piecewise_constructE
	.align		8
        /*0078*/ 	.dword	_ZN39_INTERNAL_a9087e6d_4_k_cu_d56190bf_27044cuda3std3__48in_placeE
	.align		8
        /*0080*/ 	.dword	_ZN39_INTERNAL_a9087e6d_4_k_cu_d56190bf_27044cuda3std6ranges3__45__cpo4swapE
	.align		8
        /*0088*/ 	.dword	_ZN39_INTERNAL_a9087e6d_4_k_cu_d56190bf_27044cuda3std6ranges3__45__cpo9iter_moveE
	.align		8
        /*0090*/ 	.dword	_ZN39_INTERNAL_a9087e6d_4_k_cu_d56190bf_27044cute7productE
	.align		8
        /*0098*/ 	.dword	_ZN39_INTERNAL_a9087e6d_4_k_cu_d56190bf_27044cute1_E
	.align		8
        /*00a0*/ 	.dword	$str$22
	.align		8
        /*00a8*/ 	.dword	$str$23
	.align		8
        /*00b0*/ 	.dword	$str$26
	.align		8
        /*00b8*/ 	.dword	$str$27
	.align		8
        /*00c0*/ 	.dword	$str$28
	.align		8
        /*00c8*/ 	.dword	$str$29
	.align		8
        /*00d0*/ 	.dword	$str$30
	.align		8
        /*00d8*/ 	.dword	$str$31
	.align		8
        /*00e0*/ 	.dword	$str$32
	.align		8
        /*00e8*/ 	.dword	$str$33
	.align		8
        /*00f0*/ 	.dword	$str$34
	.align		8
        /*00f8*/ 	.dword	$str$35
	.align		8
        /*0100*/ 	.dword	$str$36
	.align		8
        /*0108*/ 	.dword	$str$37


//--------------------- .nv.constant2._ZN7cutlass13device_kernelINS_4fmha6kernel36Sm100FmhaFwdKernelTmaWarpspecializedIN4cute5tupleIJiiiNS5_IJNS5_IJiiEEEiEEEEEENS1_10collective38Sm100FmhaFwdMainloopTmaWarpspecializedINS_6half_tEffNS5_IJNS4_1CILi256EEENSC_ILi64EEENSC_ILi128EEEEEENS5_IJiNSC_ILi1EEES7_EEENS5_IJiSH_NS5_IJNS5_IJNSC_ILi0EEEiEEEiEEEEEESM_NS9_10CausalMaskILb1EEENS5_IJNSC_ILi2EEESH_SH_EEENSC_ILb0EEEEENS9_38Sm100FmhaFwdEpilogueTmaWarpspecializedISB_fNS5_IJSF_SF_SE_EEESI_NS5_IJSH_S7_EEESR_EENS2_23IndividualTileSchedulerENS2_41Sm100FmhaCtxKernelWarpspecializedScheduleEEEEEvNT_6ParamsE --------------------------
	.section	.nv.constant2._ZN7cutlass13device_kernelINS_4fmha6kernel36Sm100FmhaFwdKernelTmaWarpspecializedIN4cute5tupleIJiiiNS5_IJNS5_IJiiEEEiEEEEEENS1_10collective38Sm100FmhaFwdMainloopTmaWarpspecializedINS_6half_tEffNS5_IJNS4_1CILi256EEENSC_ILi64EEENSC_ILi128EEEEEENS5_IJiNSC_ILi1EEES7_EEENS5_IJiSH_NS5_IJNS5_IJNSC_ILi0EEEiEEEiEEEEEESM_NS9_10CausalMaskILb1EEENS5_IJNSC_ILi2EEESH_SH_EEENSC_ILb0EEEEENS9_38Sm100FmhaFwdEpilogueTmaWarpspecializedISB_fNS5_IJSF_SF_SE_EEESI_NS5_IJSH_S7_EEESR_EENS2_23IndividualTileSchedulerENS2_41Sm100FmhaCtxKernelWarpspecializedScheduleEEEEEvNT_6ParamsE,"a",@progbits
	.sectionflags	@""
	.align	4
.nv.constant2._ZN7cutlass13device_kernelINS_4fmha6kernel36Sm100FmhaFwdKernelTmaWarpspecializedIN4cute5tupleIJiiiNS5_IJNS5_IJiiEEEiEEEEEENS1_10collective38Sm100FmhaFwdMainloopTmaWarpspecializedINS_6half_tEffNS5_IJNS4_1CILi256EEENSC_ILi64EEENSC_ILi128EEEEEENS5_IJiNSC_ILi1EEES7_EEENS5_IJiSH_NS5_IJNS5_IJNSC_ILi0EEEiEEEiEEEEEESM_NS9_10CausalMaskILb1EEENS5_IJNSC_ILi2EEESH_SH_EEENSC_ILb0EEEEENS9_38Sm100FmhaFwdEpilogueTmaWarpspecializedISB_fNS5_IJSF_SF_SE_EEESI_NS5_IJSH_S7_EEESR_EENS2_23IndividualTileSchedulerENS2_41Sm100FmhaCtxKernelWarpspecializedScheduleEEEEEvNT_6ParamsE:
        /*0000*/ 	.byte	0x60, 0x7d, 0x01, 0x00, 0xa0, 0xa2, 0x01, 0x00, 0x30, 0x7d, 0x01, 0x00


//--------------------- .text._ZN7cutlass13device_kernelINS_4fmha6kernel36Sm100FmhaFwdKernelTmaWarpspecializedIN4cute5tupleIJiiiNS5_IJNS5_IJiiEEEiEEEEEENS1_10collective38Sm100FmhaFwdMainloopTmaWarpspecializedINS_6half_tEffNS5_IJNS4_1CILi256EEENSC_ILi64EEENSC_ILi128EEEEEENS5_IJiNSC_ILi1EEES7_EEENS5_IJiSH_NS5_IJNS5_IJNSC_ILi0EEEiEEEiEEEEEESM_NS9_10CausalMaskILb1EEENS5_IJNSC_ILi2EEESH_SH_EEENSC_ILb0EEEEENS9_38Sm100FmhaFwdEpilogueTmaWarpspecializedISB_fNS5_IJSF_SF_SE_EEESI_NS5_IJSH_S7_EEESR_EENS2_23IndividualTileSchedulerENS2_41Sm100FmhaCtxKernelWarpspecializedScheduleEEEEEvNT_6ParamsE --------------------------
	.section	.text._ZN7cutlass13device_kernelINS_4fmha6kernel36Sm100FmhaFwdKernelTmaWarpspecializedIN4cute5tupleIJiiiNS5_IJNS5_IJiiEEEiEEEEEENS1_10collective38Sm100FmhaFwdMainloopTmaWarpspecializedINS_6half_tEffNS5_IJNS4_1CILi256EEENSC_ILi64EEENSC_ILi128EEEEEENS5_IJiNSC_ILi1EEES7_EEENS5_IJiSH_NS5_IJNS5_IJNSC_ILi0EEEiEEEiEEEEEESM_NS9_10CausalMaskILb1EEENS5_IJNSC_ILi2EEESH_SH_EEENSC_ILb0EEEEENS9_38Sm100FmhaFwdEpilogueTmaWarpspecializedISB_fNS5_IJSF_SF_SE_EEESI_NS5_IJSH_S7_EEESR_EENS2_23IndividualTileSchedulerENS2_41Sm100FmhaCtxKernelWarpspecializedScheduleEEEEEvNT_6ParamsE,"ax",@progbits
	.align	128
.text._ZN7cutlass13device_kernelINS_4fmha6kernel36Sm100FmhaFwdKernelTmaWarpspecializedIN4cute5tupleIJiiiNS5_IJNS5_IJiiEEEiEEEEEENS1_10collective38Sm100FmhaFwdMainloopTmaWarpspecializedINS_6half_tEffNS5_IJNS4_1CILi256EEENSC_ILi64EEENSC_ILi128EEEEEENS5_IJiNSC_ILi1EEES7_EEENS5_IJiSH_NS5_IJNS5_IJNSC_ILi0EEEiEEEiEEEEEESM_NS9_10CausalMaskILb1EEENS5_IJNSC_ILi2EEESH_SH_EEENSC_ILb0EEEEENS9_38Sm100FmhaFwdEpilogueTmaWarpspecializedISB_fNS5_IJSF_SF_SE_EEESI_NS5_IJSH_S7_EEESR_EENS2_23IndividualTileSchedulerENS2_41Sm100FmhaCtxKernelWarpspecializedScheduleEEEEEvNT_6ParamsE:
        .type           _ZN7cutlass13device_kernelINS_4fmha6kernel36Sm100FmhaFwdKernelTmaWarpspecializedIN4cute5tupleIJiiiNS5_IJNS5_IJiiEEEiEEEEEENS1_10collective38Sm100FmhaFwdMainloopTmaWarpspecializedINS_6half_tEffNS5_IJNS4_1CILi256EEENSC_ILi64EEENSC_ILi128EEEEEENS5_IJiNSC_ILi1EEES7_EEENS5_IJiSH_NS5_IJNS5_IJNSC_ILi0EEEiEEEiEEEEEESM_NS9_10CausalMaskILb1EEENS5_IJNSC_ILi2EEESH_SH_EEENSC_ILb0EEEEENS9_38Sm100FmhaFwdEpilogueTmaWarpspecializedISB_fNS5_IJSF_SF_SE_EEESI_NS5_IJSH_S7_EEESR_EENS2_23IndividualTileSchedulerENS2_41Sm100FmhaCtxKernelWarpspecializedScheduleEEEEEvNT_6ParamsE,@function
        .size           _ZN7cutlass13device_kernelINS_4fmha6kernel36Sm100FmhaFwdKernelTmaWarpspecializedIN4cute5tupleIJiiiNS5_IJNS5_IJiiEEEiEEEEEENS1_10collective38Sm100FmhaFwdMainloopTmaWarpspecializedINS_6half_tEffNS5_IJNS4_1CILi256EEENSC_ILi64EEENSC_ILi128EEEEEENS5_IJiNSC_ILi1EEES7_EEENS5_IJiSH_NS5_IJNS5_IJNSC_ILi0EEEiEEEiEEEEEESM_NS9_10CausalMaskILb1EEENS5_IJNSC_ILi2EEESH_SH_EEENSC_ILb0EEEEENS9_38Sm100FmhaFwdEpilogueTmaWarpspecializedISB_fNS5_IJSF_SF_SE_EEESI_NS5_IJSH_S7_EEESR_EENS2_23IndividualTileSchedulerENS2_41Sm100FmhaCtxKernelWarpspecializedScheduleEEEEEvNT_6ParamsE,(.L_x_496 - _ZN7cutlass13device_kernelINS_4fmha6kernel36Sm100FmhaFwdKernelTmaWarpspecializedIN4cute5tupleIJiiiNS5_IJNS5_IJiiEEEiEEEEEENS1_10collective38Sm100FmhaFwdMainloopTmaWarpspecializedINS_6half_tEffNS5_IJNS4_1CILi256EEENSC_ILi64EEENSC_ILi128EEEEEENS5_IJiNSC_ILi1EEES7_EEENS5_IJiSH_NS5_IJNS5_IJNSC_ILi0EEEiEEEiEEEEEESM_NS9_10CausalMaskILb1EEENS5_IJNSC_ILi2EEESH_SH_EEENSC_ILb0EEEEENS9_38Sm100FmhaFwdEpilogueTmaWarpspecializedISB_fNS5_IJSF_SF_SE_EEESI_NS5_IJSH_S7_EEESR_EENS2_23IndividualTileSchedulerENS2_41Sm100FmhaCtxKernelWarpspecializedScheduleEEEEEvNT_6ParamsE)
        .other          _ZN7cutlass13device_kernelINS_4fmha6kernel36Sm100FmhaFwdKernelTmaWarpspecializedIN4cute5tupleIJiiiNS5_IJNS5_IJiiEEEiEEEEEENS1_10collective38Sm100FmhaFwdMainloopTmaWarpspecializedINS_6half_tEffNS5_IJNS4_1CILi256EEENSC_ILi64EEENSC_ILi128EEEEEENS5_IJiNSC_ILi1EEES7_EEENS5_IJiSH_NS5_IJNS5_IJNSC_ILi0EEEiEEEiEEEEEESM_NS9_10CausalMaskILb1EEENS5_IJNSC_ILi2EEESH_SH_EEENSC_ILb0EEEEENS9_38Sm100FmhaFwdEpilogueTmaWarpspecializedISB_fNS5_IJSF_SF_SE_EEESI_NS5_IJSH_S7_EEESR_EENS2_23IndividualTileSchedulerENS2_41Sm100FmhaCtxKernelWarpspecializedScheduleEEEEEvNT_6ParamsE,@"STO_CUDA_ENTRY STV_DEFAULT"
_ZN7cutlass13device_kernelINS_4fmha6kernel36Sm100FmhaFwdKernelTmaWarpspecializedIN4cute5tupleIJiiiNS5_IJNS5_IJiiEEEiEEEEEENS1_10collective38Sm100FmhaFwdMainloopTmaWarpspecializedINS_6half_tEffNS5_IJNS4_1CILi256EEENSC_ILi64EEENSC_ILi128EEEEEENS5_IJiNSC_ILi1EEES7_EEENS5_IJiSH_NS5_IJNS5_IJNSC_ILi0EEEiEEEiEEEEEESM_NS9_10CausalMaskILb1EEENS5_IJNSC_ILi2EEESH_SH_EEENSC_ILb0EEEEENS9_38Sm100FmhaFwdEpilogueTmaWarpspecializedISB_fNS5_IJSF_SF_SE_EEESI_NS5_IJSH_S7_EEESR_EENS2_23IndividualTileSchedulerENS2_41Sm100FmhaCtxKernelWarpspecializedScheduleEEEEEvNT_6ParamsE:
[----:B------:R-:W1:Y:S02]  /*0000*/  LDC R1, c[0x0][0x37c] ;  /* 0x0000df00ff017b82 */ /* 0x000e640000000800 */
[----:B-1----:R-:W-:Y:S01]  /*0010*/  IADD3 R1, PT, PT, R1, -0x18, RZ ;  /* 0xffffffe801017810 */ /* 0x002fe20007ffe0ff */
[----:B------:R-:W1:Y:S01]  /*0020*/  S2R R2, SR_TID.X ;  /* 0x0000000000027919 */ /* 0x000e620000002100 */
[----:B------:R-:W2:Y:S01]  /*0030*/  LDCU UR5, c[0x0][0x2f8] ;  /* 0x00005f00ff0577ac */ /* 0x000ea20008000800 */
[----:B------:R-:W3:Y:S01]  /*0040*/  LDCU UR4, c[0x0][0x2fc] ;  /* 0x00005f80ff0477ac */ /* 0x000ee20008000800 */
[----:B------:R-:W-:Y:S02]  /*0050*/  UPLOP3.LUT UP2, UPT, UPT, UPT, UPT, 0x40, 0x4 ;  /* 0x000000000004789c */ /* 0x000fe40003f4e870 */
[----:B------:R-:W-:Y:S02]  /*0060*/  UPLOP3.LUT UP1, UPT, UPT, UPT, UPT, 0x80, 0x8 ;  /* 0x000000000008789c */ /* 0x000fe40003f2f070 */
[----:B------:R-:W-:-:S02]  /*0070*/  UP2UR UR38, UPR, URZ, 0x4 ;  /* 0x00000004ff267883 */ /* 0x000fc40008000000 */
[----:B------:R-:W-:Y:S02]  /*0080*/  UPLOP3.LUT UP2, UPT, UPT, UPT, UPT, 0x80, 0x8 ;  /* 0x000000000008789c */ /* 0x000fe40003f4f070 */
[----:B------:R-:W-:Y:S01]  /*0090*/  UPLOP3.LUT UP0, UPT, UPT, UPT, UPT, 0x40, 0x4 ;  /* 0x000000000004789c */ /* 0x000fe20003f0e870 */
[----:B--2---:R-:W-:Y:S01]  /*00a0*/  IADD3 R19, P0, PT, R1, UR5, RZ ;  /* 0x0000000501137c10 */ /* 0x004fe2000ff1e0ff */
[----:B------:R-:W-:Y:S02]  /*00b0*/  UPLOP3.LUT UP6, UPT, UPT, UPT, UPT, 0x40, 0x4 ;  /* 0x000000000004789c */ /* 0x000fe40003fce870 */
[----:B------:R-:W-:Y:S02]  /*00c0*/  UPLOP3.LUT UP5, UPT, UPT, UPT, UPT, 0x40, 0x4 ;  /* 0x000000000004789c */ /* 0x000fe40003fae870 */
[----:B------:R-:W-:Y:S01]  /*00d0*/  UPLOP3.LUT UP4, UPT, UPT, UPT, UPT, 0x40, 0x4 ;  /* 0x000000000004789c */ /* 0x000fe20003f8e870 */
[----:B---3--:R-:W-:Y:S01]  /*00e0*/  IMAD.X R18, RZ, RZ, UR4, P0 ;  /* 0x00000004ff127e24 */ /* 0x008fe200080e06ff */
[----:B------:R-:W-:Y:S01]  /*00f0*/  UP2UR UR62, UPR, URZ, 0x4 ;  /* 0x00000004ff3e7883 */ /* 0x000fe20008000000 */
[----:B-1----:R-:W-:-:S05]  /*0100*/  SHF.R.U32.HI R69, RZ, 0x5, R2 ;  /* 0x00000005ff457819 */ /* 0x002fca0000011602 */
[----:B------:R-:W1:Y:S02]  /*0110*/  SHFL.IDX PT, R0, R69, RZ, 0x1f ;  /* 0x00001fff45007589 */ /* 0x000e6400000e0000 */
[----:B-1----:R-:W-:-:S04]  /*0120*/  SHF.R.S32.HI R3, RZ, 0x1f, R0 ;  /* 0x0000001fff037819 */ /* 0x002fc80000011400 */
[----:B------:R-:W-:-:S04]  /*0130*/  LEA.HI R3, R3, R0, RZ, 0x2 ;  /* 0x0000000003037211 */ /* 0x000fc800078f10ff */
[----:B------:R-:W-:-:S04]  /*0140*/  SHF.R.S32.HI R3, RZ, 0x2, R3 ;  /* 0x00000002ff037819 */ /* 0x000fc80000011403 */
[----:B------:R-:W-:-:S13]  /*0150*/  ISETP.NE.AND P1, PT, R3, RZ, PT ;  /* 0x000000ff0300720c */ /* 0x000fda0003f25270 */
[----:B------:R-:W-:Y:S05]  /*0160*/  @!P1 BRA `(.L_x_0) ;  /* 0x0000000400249947 */ /* 0x000fea0003800000 */
[----:B------:R-:W-:-:S13]  /*0170*/  ISETP.NE.AND P0, PT, R3, 0x2, PT ;  /* 0x000000020300780c */ /* 0x000fda0003f05270 */
[----:B------:R-:W-:Y:S05]  /*0180*/  @!P0 BRA `(.L_x_1) ;  /* 0x0000000000f48947 */ /* 0x000fea0003800000 */
[----:B------:R-:W-:-:S13]  /*0190*/  ISETP.NE.AND P0, PT, R3, 0x1, PT ;  /* 0x000000010300780c */ /* 0x000fda0003f05270 */
[----:B------:R-:W-:Y:S05]  /*01a0*/  @P0 BRA `(.L_x_2) ;  /* 0x00000000002c0947 */ /* 0x000fea0003800000 */
[----:B------:R-:W-:Y:S01]  /*01b0*/  HFMA2 R3, -RZ, RZ, 0, 5.9604644775390625e-08 ;  /* 0x00000001ff037431 */ /* 0x000fe200000001ff */
[----:B------:R-:W-:Y:S02]  /*01c0*/  UPLOP3.LUT UP3, UPT, UPT, UPT, UPT, 0x40, 0x4 ;  /* 0x000000000004789c */ /* 0x000fe40003f6e870 */
[----:B------:R-:W-:Y:S02]  /*01d0*/  UPLOP3.LUT UP2, UPT, UPT, UPT, UPT, 0x40, 0x4 ;  /* 0x000000000004789c */ /* 0x000fe40003f4e870 */
[----:B------:R-:W-:Y:S02]  /*01e0*/  UPLOP3.LUT UP1, UPT, UPT, UPT, UPT, 0x80, 0x8 ;  /* 0x000000000008789c */ /* 0x000fe40003f2f070 */
[----:B------:R-:W-:Y:S02]  /*01f0*/  UPLOP3.LUT UP0, UPT, UPT, UPT, UPT, 0x40, 0x4 ;  /* 0x000000000004789c */ /* 0x000fe40003f0e870 */
[----:B------:R-:W-:Y:S02]  /*0200*/  UPLOP3.LUT UP6, UPT, UPT, UPT, UPT, 0x40, 0x4 ;  /* 0x000000000004789c */ /* 0x000fe40003fce870 */
[----:B------:R-:W-:-:S02]  /*0210*/  UPLOP3.LUT UP5, UPT, UPT, UPT, UPT, 0x40, 0x4 ;  /* 0x000000000004789c */ /* 0x000fc40003fae870 */
[----:B------:R-:W-:Y:S02]  /*0220*/  UPLOP3.LUT UP4, UPT, UPT, UPT, UPT, 0x80, 0x8 ;  /* 0x000000000008789c */ /* 0x000fe40003f8f070 */
[----:B------:R-:W-:Y:S02]  /*0230*/  UP2UR UR38, UPR, URZ, 0x8 ;  /* 0x00000008ff267883 */ /* 0x000fe40008000000 */
[----:B------:R-:W-:Y:S01]  /*0240*/  UP2UR UR62, UPR, URZ, 0x4 ;  /* 0x00000004ff3e7883 */ /* 0x000fe20008000000 */
[----:B------:R-:W-:Y:S11]  /*0250*/  BRA `(.L_x_0) ;  /* 0x0000000000e87947 */ /* 0x000ff60003800000 */
.L_x_2:
[----:B------:R-:W-:Y:S01]  /*0260*/  ISETP.NE.AND P0, PT, R0, 0xc, PT ;  /* 0x0000000c0000780c */ /* 0x000fe20003f05270 */
[----:B------:R-:W-:Y:S01]  /*0270*/  UPLOP3.LUT UP2, UPT, UPT, UPT, UPT, 0x40, 0x4 ;  /* 0x000000000004789c */ /* 0x000fe20003f4e870 */
[----:B------:R-:W-:Y:S01]  /*0280*/  HFMA2 R3, -RZ, RZ, 0, 1.78813934326171875e-07 ;  /* 0x00000003ff037431 */ /* 0x000fe200000001ff */
[----:B------:R-:W-:Y:S02]  /*0290*/  UPLOP3.LUT UP1, UPT, UPT, UPT, UPT, 0x80, 0x8 ;  /* 0x000000000008789c */ /* 0x000fe40003f2f070 */
[----:B------:R-:W-:Y:S02]  /*02a0*/  UP2UR UR38, UPR, URZ, 0x4 ;  /* 0x00000004ff267883 */ /* 0x000fe40008000000 */
[----:B------:R-:W-:Y:S02]  /*02b0*/  UPLOP3.LUT UP2, UPT, UPT, UPT, UPT, 0x40, 0x4 ;  /* 0x000000000004789c */ /* 0x000fe40003f4e870 */
[----:B------:R-:W-:Y:S02]  /*02c0*/  UPLOP3.LUT UP0, UPT, UPT, UPT, UPT, 0x40, 0x4 ;  /* 0x000000000004789c */ /* 0x000fe40003f0e870 */
[----:B------:R-:W-:-:S02]  /*02d0*/  UPLOP3.LUT UP6, UPT, UPT, UPT, UPT, 0x40, 0x4 ;  /* 0x000000000004789c */ /* 0x000fc40003fce870 */
[----:B------:R-:W-:Y:S02]  /*02e0*/  UPLOP3.LUT UP5, UPT, UPT, UPT, UPT, 0x80, 0x8 ;  /* 0x000000000008789c */ /* 0x000fe40003faf070 */
[----:B------:R-:W-:Y:S02]  /*02f0*/  UPLOP3.LUT UP4, UPT, UPT, UPT, UPT, 0x40, 0x4 ;  /* 0x000000000004789c */ /* 0x000fe40003f8e870 */
[----:B------:R-:W-:Y:S01]  /*0300*/  UP2UR UR62, UPR, URZ, 0x4 ;  /* 0x00000004ff3e7883 */ /* 0x000fe20008000000 */
[----:B------:R-:W-:Y:S11]  /*0310*/  @!P0 BRA `(.L_x_0) ;  /* 0x0000000000b88947 */ /* 0x000ff60003800000 */
[----:B------:R-:W-:-:S13]  /*0320*/  ISETP.NE.AND P0, PT, R0, 0xe, PT ;  /* 0x0000000e0000780c */ /* 0x000fda0003f05270 */
[----:B------:R-:W-:Y:S05]  /*0330*/  @!P0 BRA `(.L_x_3) ;  /* 0x00000000005c8947 */ /* 0x000fea0003800000 */
[----:B------:R-:W-:-:S13]  /*0340*/  ISETP.NE.AND P0, PT, R0, 0xd, PT ;  /* 0x0000000d0000780c */ /* 0x000fda0003f05270 */
[----:B------:R-:W-:Y:S05]  /*0350*/  @P0 BRA `(.L_x_4) ;  /* 0x00000000002c0947 */ /* 0x000fea0003800000 */
[----:B------:R-:W-:Y:S01]  /*0360*/  HFMA2 R3, -RZ, RZ, 0, 2.384185791015625e-07 ;  /* 0x00000004ff037431 */ /* 0x000fe200000001ff */
        /* <DEDUP_REMOVED lines=10> */
.L_x_4:
[----:B------:R-:W-:Y:S01]  /*0410*/  HFMA2 R3, -RZ, RZ, 0, 3.5762786865234375e-07 ;  /* 0x00000006ff037431 */ /* 0x000fe200000001ff */
[----:B------:R-:W-:Y:S02]  /*0420*/  UPLOP3.LUT UP3, UPT, UPT, UPT, UPT, 0x40, 0x4 ;  /* 0x000000000004789c */ /* 0x000fe40003f6e870 */
[----:B------:R-:W-:Y:S02]  /*0430*/  UPLOP3.LUT UP2, UPT, UPT, UPT, UPT, 0x40, 0x4 ;  /* 0x000000000004789c */ /* 0x000fe40003f4e870 */
[----:B------:R-:W-:Y:S02]  /*0440*/  UPLOP3.LUT UP0, UPT, UPT, UPT, UPT, 0x40, 0x4 ;  /* 0x000000000004789c */ /* 0x000fe40003f0e870 */
[----:B------:R-:W-:Y:S02]  /*0450*/  UPLOP3.LUT UP6, UPT, UPT, UPT, UPT, 0x40, 0x4 ;  /* 0x000000000004789c */ /* 0x000fe40003fce870 */
[----:B------:R-:W-:Y:S02]  /*0460*/  UPLOP3.LUT UP5, UPT, UPT, UPT, UPT, 0x40, 0x4 ;  /* 0x000000000004789c */ /* 0x000fe40003fae870 */
[----:B------:R-:W-:-:S02]  /*0470*/  UPLOP3.LUT UP4, UPT, UPT, UPT, UPT, 0x40, 0x4 ;  /* 0x000000000004789c */ /* 0x000fc40003f8e870 */
[----:B------:R-:W-:Y:S02]  /*0480*/  UP2UR UR38, UPR, URZ, 0x8 ;  /* 0x00000008ff267883 */ /* 0x000fe40008000000 */
[----:B------:R-:W-:Y:S01]  /*0490*/  UP2UR UR62, UPR, URZ, 0x4 ;  /* 0x00000004ff3e7883 */ /* 0x000fe20008000000 */
[----:B------:R-:W-:Y:S11]  /*04a0*/  BRA `(.L_x_0) ;  /* 0x0000000000547947 */ /* 0x000ff60003800000 */
.L_x_3:
[----:B------:R-:W-:Y:S01]  /*04b0*/  HFMA2 R3, -RZ, RZ, 0, 2.98023223876953125e-07 ;  /* 0x00000005ff037431 */ /* 0x000fe200000001ff */
        /* <DEDUP_REMOVED lines=10> */
.L_x_1:
[----:B------:R-:W-:Y:S01]  /*0560*/  HFMA2 R3, -RZ, RZ, 0, 1.1920928955078125e-07 ;  /* 0x00000002ff037431 */ /* 0x000fe200000001ff */
        /* <DEDUP_REMOVED lines=8> */
[----:B------:R-:W-:-:S12]  /*05f0*/  UP2UR UR62, UPR, URZ, 0x4 ;  /* 0x00000004ff3e7883 */ /* 0x000fd80008000000 */
.L_x_0:
[----:B------:R-:W-:Y:S01]  /*0600*/  ELECT P0, URZ, PT ;  /* 0x0000000000ff782f */ /* 0x000fe20003800000 */
[----:B------:R-:W-:Y:S03]  /*0610*/  BSSY.RECONVERGENT B0, `(.L_x_5) ;  /* 0x000000f000007945 */ /* 0x000fe60003800200 */
[----:B------:R-:W-:Y:S02]  /*0620*/  PLOP3.LUT P2, PT, P0, PT, UP0, 0x5d, 0xd5 ;  /* 0x0000000000d5781c */ /* 0x000fe4000074eb0d */
[----:B------:R-:W-:-:S11]  /*0630*/  PLOP3.LUT P1, PT, P0, PT, UP6, 0x5d, 0xd5 ;  /* 0x0000000000d5781c */ /* 0x000fd6000072eb6d */
[----:B------:R-:W-:Y:S05]  /*0640*/  @P2 BRA `(.L_x_6) ;  /* 0x00000000002c2947 */ /* 0x000fea0003800000 */
[----:B------:R-:W1:Y:S02]  /*0650*/  LDCU.64 UR4, c[0x0][0x348] ;  /* 0x00006900ff0477ac */ /* 0x000e640008000a00 */
[----:B-1----:R-:W-:-:S04]  /*0660*/  UIADD3 UR8, UP0, UPT, UR4, 0x80, URZ ;  /* 0x0000008004087890 */ /* 0x002fc8000ff1e0ff */
[----:B------:R-:W-:Y:S02]  /*0670*/  UIADD3.X UR9, UPT, UPT, URZ, UR5, URZ, UP0, !UPT ;  /* 0x00000005ff097290 */ /* 0x000fe400087fe4ff */
[----:B------:R-:W-:-:S04]  /*0680*/  UIADD3 UR6, UP0, UPT, UR4, 0x180, URZ ;  /* 0x0000018004067890 */ /* 0x000fc8000ff1e0ff */
[----:B------:R-:W-:Y:S02]  /*0690*/  UIADD3.X UR7, UPT, UPT, URZ, UR5, URZ, UP0, !UPT ;  /* 0x00000005ff077290 */ /* 0x000fe400087fe4ff */
[----:B------:R-:W-:Y:S01]  /*06a0*/  UIADD3 UR4, UP0, UPT, UR4, 0x280, URZ ;  /* 0x0000028004047890 */ /* 0x000fe2000ff1e0ff */
[----:B------:R1:W-:Y:S03]  /*06b0*/  UTMACCTL.PF [UR8] ;  /* 0x00000000080079b9 */ /* 0x0003e60008040000 */
[----:B------:R-:W-:-:S03]  /*06c0*/  UIADD3.X UR5, UPT, UPT, URZ, UR5, URZ, UP0, !UPT ;  /* 0x00000005ff057290 */ /* 0x000fc600087fe4ff */
[----:B------:R1:W-:Y:S06]  /*06d0*/  UTMACCTL.PF [UR6] ;  /* 0x00000000060079b9 */ /* 0x0003ec0008040000 */
[----:B------:R1:W-:Y:S02]  /*06e0*/  UTMACCTL.PF [UR4] ;  /* 0x00000000040079b9 */ /* 0x0003e40008040000 */
[----:B-1----:R-:W-:Y:S01]  /*06f0*/  NOP ;  /* 0x0000000000007918 */ /* 0x002fe20000000000 */
.L_x_6:
[----:B------:R-:W-:Y:S05]  /*0700*/  BSYNC.RECONVERGENT B0 ;  /* 0x0000000000007941 */ /* 0x000fea0003800200 */
.L_x_5:
[----:B------:R-:W-:Y:S04]  /*0710*/  BSSY.RECONVERGENT B0, `(.L_x_7) ;  /* 0x000001b000007945 */ /* 0x000fe80003800200 */
[----:B------:R-:W-:Y:S05]  /*0720*/  @P1 BRA `(.L_x_8) ;  /* 0x0000000000241947 */ /* 0x000fea0003800000 */
[----:B------:R-:W1:Y:S01]  /*0730*/  LDCU.64 UR4, c[0x0][0x348] ;  /* 0x00006900ff0477ac */ /* 0x000e620008000a00 */
[----:B------:R-:W-:Y:S02]  /*0740*/  PLOP3.LUT P6, PT, PT, PT, PT, 0x80, 0x8 ;  /* 0x000000000008781c */ /* 0x000fe40003fcf070 */
[----:B------:R-:W-:Y:S02]  /*0750*/  PLOP3.LUT P5, PT, PT, PT, PT, 0x8, 0x80 ;  /* 0x000000000080781c */ /* 0x000fe40003fae170 */
[----:B------:R-:W-:Y:S02]  /*0760*/  PLOP3.LUT P4, PT, PT, PT, PT, 0x80, 0x8 ;  /* 0x000000000008781c */ /* 0x000fe40003f8f070 */
[----:B------:R-:W-:Y:S01]  /*0770*/  PLOP3.LUT P3, PT, PT, PT, PT, 0x80, 0x8 ;  /* 0x000000000008781c */ /* 0x000fe20003f6f070 */
[----:B-1----:R-:W-:-:S04]  /*0780*/  UIADD3 UR4, UP0, UPT, UR4, 0x400, URZ ;  /* 0x0000040004047890 */ /* 0x002fc8000ff1e0ff */
[----:B------:R-:W-:-:S09]  /*0790*/  UIADD3.X UR5, UPT, UPT, URZ, UR5, URZ, UP0, !UPT ;  /* 0x00000005ff057290 */ /* 0x000fd200087fe4ff */
[----:B------:R1:W-:Y:S02]  /*07a0*/  UTMACCTL.PF [UR4] ;  /* 0x00000000040079b9 */ /* 0x0003e40008040000 */
[----:B-1----:R-:W-:Y:S05]  /*07b0*/  BRA `(.L_x_9) ;  /* 0x0000000000407947 */ /* 0x002fea0003800000 */
.L_x_8:
[----:B------:R-:W-:-:S13]  /*07c0*/  ISETP.NE.AND P1, PT, R3, 0x3, PT ;  /* 0x000000030300780c */ /* 0x000fda0003f25270 */
[----:B------:R-:W-:Y:S05]  /*07d0*/  @!P1 BRA `(.L_x_10) ;  /* 0x0000000000289947 */ /* 0x000fea0003800000 */
[----:B------:R-:W-:Y:S02]  /*07e0*/  ISETP.NE.AND P1, PT, R3, 0x4, PT ;  /* 0x000000040300780c */ /* 0x000fe40003f25270 */
[----:B------:R-:W-:Y:S02]  /*07f0*/  PLOP3.LUT P4, PT, PT, PT, PT, 0x80, 0x8 ;  /* 0x000000000008781c */ /* 0x000fe40003f8f070 */
[----:B------:R-:W-:Y:S02]  /*0800*/  PLOP3.LUT P5, PT, PT, PT, PT, 0x8, 0x80 ;  /* 0x000000000080781c */ /* 0x000fe40003fae170 */
[----:B------:R-:W-:Y:S02]  /*0810*/  PLOP3.LUT P6, PT, PT, PT, PT, 0x80, 0x8 ;  /* 0x000000000008781c */ /* 0x000fe40003fcf070 */
[----:B------:R-:W-:-:S05]  /*0820*/  PLOP3.LUT P3, PT, PT, PT, PT, 0x80, 0x8 ;  /* 0x000000000008781c */ /* 0x000fca0003f6f070 */
[----:B------:R-:W-:Y:S08]  /*0830*/  @P1 BRA `(.L_x_9) ;  /* 0x0000000000201947 */ /* 0x000ff00003800000 */
[----:B------:R-:W-:Y:S02]  /*0840*/  PLOP3.LUT P5, PT, PT, PT, PT, 0x8, 0x80 ;  /* 0x000000000080781c */ /* 0x000fe40003fae170 */
[----:B------:R-:W-:Y:S02]  /*0850*/  PLOP3.LUT P6, PT, PT, PT, PT, 0x8, 0x80 ;  /* 0x000000000080781c */ /* 0x000fe40003fce170 */
[----:B------:R-:W-:Y:S01]  /*0860*/  PLOP3.LUT P3, PT, PT, PT, PT, 0x8, 0x80 ;  /* 0x000000000080781c */ /* 0x000fe20003f6e170 */
[----:B------:R-:W-:-:S12]  /*0870*/  BRA `(.L_x_9) ;  /* 0x0000000000107947 */ /* 0x000fd80003800000 */
.L_x_10:
[----:B------:R-:W-:Y:S02]  /*0880*/  PLOP3.LUT P6, PT, PT, PT, PT, 0x8, 0x80 ;  /* 0x000000000080781c */ /* 0x000fe40003fce170 */
[----:B------:R-:W-:Y:S02]  /*0890*/  PLOP3.LUT P5, PT, PT, PT, PT, 0x80, 0x8 ;  /* 0x000000000008781c */ /* 0x000fe40003faf070 */
[----:B------:R-:W-:Y:S02]  /*08a0*/  PLOP3.LUT P4, PT, PT, PT, PT, 0x8, 0x80 ;  /* 0x000000000080781c */ /* 0x000fe40003f8e170 */
[----:B------:R-:W-:-:S13]  /*08b0*/  PLOP3.LUT P3, PT, PT, PT, PT, 0x80, 0x8 ;  /* 0x000000000008781c */ /* 0x000fda0003f6f070 */
.L_x_9:
[----:B------:R-:W-:Y:S05]  /*08c0*/  BSYNC.RECONVERGENT B0 ;  /* 0x0000000000007941 */ /* 0x000fea0003800200 */
.L_x_7:
[----:B------:R-:W1:Y:S01]  /*08d0*/  SHFL.IDX PT, R0, R69, RZ, 0x1f ;  /* 0x00001fff45007589 */ /* 0x000e6200000e0000 */
[----:B------:R-:W-:Y:S02]  /*08e0*/  ISETP.NE.AND P1, PT, R3, 0x3, PT ;  /* 0x000000030300780c */ /* 0x000fe40003f25270 */
[----:B------:R-:W-:Y:S02]  /*08f0*/  PLOP3.LUT P0, PT, P0, PT, UP1, 0xae, 0xea ;  /* 0x0000000000ea781c */ /* 0x000fe4000070f51e */
[----:B-1----:R-:W-:-:S13]  /*0900*/  ISETP.NE.AND P2, PT, R0, RZ, PT ;  /* 0x000000ff0000720c */ /* 0x002fda0003f45270 */
[----:B------:R-:W-:Y:S05]  /*0910*/  @P2 BRA `(.L_x_11) ;  /* 0x0000000000382947 */ /* 0x000fea0003800000 */
[----:B------:R-:W1:Y:S01]  /*0920*/  S2UR UR5, SR_CgaCtaId ;  /* 0x00000000000579c3 */ /* 0x000e620000008800 */
[----:B------:R-:W-:Y:S01]  /*0930*/  UMOV UR6, 0x400 ;  /* 0x0000040000067882 */ /* 0x000fe20000000000 */
[----:B------:R-:W-:Y:S01]  /*0940*/  UMOV UR4, 0x1 ;  /* 0x0000000100047882 */ /* 0x000fe20000000000 */
[----:B------:R-:W-:Y:S01]  /*0950*/  ELECT P2, URZ, PT ;  /* 0x0000000000ff782f */ /* 0x000fe20003840000 */
[----:B-1----:R-:W-:Y:S02]  /*0960*/  ULEA UR5, UR5, UR6, 0x18 ;  /* 0x0000000605057291 */ /* 0x002fe4000f8ec0ff */
[----:B------:R-:W-:-:S04]  /*0970*/  UIADD3 UR6, UPT, UPT, -UR4, 0x100000, URZ ;  /* 0x0010000004067890 */ /* 0x000fc8000fffe1ff */
[----:B------:R-:W-:Y:S02]  /*0980*/  USHF.L.U32 UR7, UR6, 0xb, URZ ;  /* 0x0000000b06077899 */ /* 0x000fe400080006ff */
[----:B------:R-:W-:Y:S01]  /*0990*/  USHF.L.U32 UR6, UR6, 0x1, URZ ;  /* 0x0000000106067899 */ /* 0x000fe200080006ff */
[----:B------:R-:W1:Y:S11]  /*09a0*/  FENCE.VIEW.ASYNC.S ;  /* 0x00000000000073c6 */ /* 0x000e760000000000 */
[----:B-1----:R1:W2:Y:S01]  /*09b0*/  SYNCS.EXCH.64 URZ, [UR5+0x1c000], UR6 ;  /* 0x01c0000605ff75b2 */ /* 0x0022a20008000100 */
[----:B------:R1:W3:Y:S01]  /*09c0*/  SYNCS.EXCH.64 URZ, [UR5+0x1c010], UR6 ;  /* 0x01c0100605ff75b2 */ /* 0x0002e20008000100 */
[----:B------:R1:W4:Y:S01]  /*09d0*/  SYNCS.EXCH.64 URZ, [UR5+0x1c008], UR6 ;  /* 0x01c0080605ff75b2 */ /* 0x0003220008000100 */
[----:B------:R1:W5:Y:S01]  /*09e0*/  SYNCS.EXCH.64 URZ, [UR5+0x1c018], UR6 ;  /* 0x01c0180605ff75b2 */ /* 0x0003620008000100 */
[----:B------:R-:W-:Y:S01]  /*09f0*/  NOP ;  /* 0x0000000000007918 */ /* 0x000fe20000000000 */
.L_x_11:
[----:B------:R-:W-:Y:S01]  /*0a00*/  NOP ;  /* 0x0000000000007918 */ /* 0x000fe20000000000 */
[----:B------:R-:W-:Y:S05]  /*0a10*/  @!P1 BRA `(.L_x_12) ;  /* 0x0000000000289947 */ /* 0x000fea0003800000 */
[----:B------:R-:W-:Y:S01]  /*0a20*/  ISETP.NE.AND P1, PT, R3, 0x4, PT ;  /* 0x000000040300780c */ /* 0x000fe20003f25270 */
[----:B------:R-:W-:Y:S02]  /*0a30*/  UPLOP3.LUT UP3, UPT, UPT, UPT, UPT, 0x80, 0x8 ;  /* 0x000000000008789c */ /* 0x000fe40003f6f070 */
[----:B------:R-:W-:Y:S02]  /*0a40*/  UPLOP3.LUT UP2, UPT, UPT, UPT, UPT, 0x40, 0x4 ;  /* 0x000000000004789c */ /* 0x000fe40003f4e870 */
[----:B------:R-:W-:Y:S02]  /*0a50*/  UPLOP3.LUT UP1, UPT, UPT, UPT, UPT, 0x80, 0x8 ;  /* 0x000000000008789c */ /* 0x000fe40003f2f070 */
[----:B------:R-:W-:-:S06]  /*0a60*/  UPLOP3.LUT UP0, UPT, UPT, UPT, UPT, 0x80, 0x8 ;  /* 0x000000000008789c */ /* 0x000fcc0003f0f070 */
[----:B------:R-:W-:Y:S05]  /*0a70*/  @P1 BRA `(.L_x_13) ;  /* 0x0000000000201947 */ /* 0x000fea0003800000 */
[----:B------:R-:W-:Y:S02]  /*0a80*/  UPLOP3.LUT UP2, UPT, UPT, UPT, UPT, 0x40, 0x4 ;  /* 0x000000000004789c */ /* 0x000fe40003f4e870 */
[----:B------:R-:W-:Y:S02]  /*0a90*/  UPLOP3.LUT UP3, UPT, UPT, UPT, UPT, 0x40, 0x4 ;  /* 0x000000000004789c */ /* 0x000fe40003f6e870 */
[----:B------:R-:W-:Y:S01]  /*0aa0*/  UPLOP3.LUT UP0, UPT, UPT, UPT, UPT, 0x40, 0x4 ;  /* 0x000000000004789c */ /* 0x000fe20003f0e870 */
[----:B------:R-:W-:Y:S05]  /*0ab0*/  BRA `(.L_x_13) ;  /* 0x0000000000107947 */ /* 0x000fea0003800000 */
.L_x_12:
[----:B------:R-:W-:Y:S02]  /*0ac0*/  UPLOP3.LUT UP3, UPT, UPT, UPT, UPT, 0x40, 0x4 ;  /* 0x000000000004789c */ /* 0x000fe40003f6e870 */
[----:B------:R-:W-:Y:S02]  /*0ad0*/  UPLOP3.LUT UP2, UPT, UPT, UPT, UPT, 0x80, 0x8 ;  /* 0x000000000008789c */ /* 0x000fe40003f4f070 */
[----:B------:R-:W-:Y:S02]  /*0ae0*/  UPLOP3.LUT UP1, UPT, UPT, UPT, UPT, 0x40, 0x4 ;  /* 0x000000000004789c */ /* 0x000fe40003f2e870 */
[----:B------:R-:W-:Y:S02]  /*0af0*/  UPLOP3.LUT UP0, UPT, UPT, UPT, UPT, 0x80, 0x8 ;  /* 0x000000000008789c */ /* 0x000fe40003f0f070 */
.L_x_13:
[----:B------:R-:W1:Y:S02]  /*0b00*/  SHFL.IDX PT, R0, R69, RZ, 0x1f ;  /* 0x00001fff45007589 */ /* 0x000e6400000e0000 */
        /* <DEDUP_REMOVED lines=11> */
[----:B-1----:R1:W1:Y:S01]  /*0bc0*/  SYNCS.EXCH.64 URZ, [UR5+0x1c020], UR6 ;  /* 0x01c0200605ff75b2 */ /* 0x0022620008000100 */
[----:B------:R1:W1:Y:S01]  /*0bd0*/  SYNCS.EXCH.64 URZ, [UR5+0x1c038], UR6 ;  /* 0x01c0380605ff75b2 */ /* 0x0002620008000100 */
[----:B------:R1:W1:Y:S01]  /*0be0*/  SYNCS.EXCH.64 URZ, [UR5+0x1c028], UR6 ;  /* 0x01c0280605ff75b2 */ /* 0x0002620008000100 */
[----:B------:R1:W1:Y:S01]  /*0bf0*/  SYNCS.EXCH.64 URZ, [UR5+0x1c040], UR6 ;  /* 0x01c0400605ff75b2 */ /* 0x0002620008000100 */
[----:B------:R1:W1:Y:S01]  /*0c00*/  SYNCS.EXCH.64 URZ, [UR5+0x1c030], UR6 ;  /* 0x01c0300605ff75b2 */ /* 0x0002620008000100 */
[----:B------:R1:W1:Y:S01]  /*0c10*/  SYNCS.EXCH.64 URZ, [UR5+0x1c048], UR6 ;  /* 0x01c0480605ff75b2 */ /* 0x0002620008000100 */
[----:B------:R-:W-:Y:S01]  /*0c20*/  NOP ;  /* 0x0000000000007918 */ /* 0x000fe20000000000 */
.L_x_14:
[----:B------:R-:W2:Y:S01]  /*0c30*/  SHFL.IDX PT, R0, R69, RZ, 0x1f ;  /* 0x00001fff45007589 */ /* 0x000ea200000e0000 */
[----:B------:R-:W-:Y:S01]  /*0c40*/  NOP ;  /* 0x0000000000007918 */ /* 0x000fe20000000000 */
[----:B--2---:R-:W-:-:S13]  /*0c50*/  ISETP.NE.AND P1, PT, R0, RZ, PT ;  /* 0x000000ff0000720c */ /* 0x004fda0003f25270 */
[----:B------:R-:W-:Y:S05]  /*0c60*/  @P1 BRA `(.L_x_15) ;  /* 0x0000000000401947 */ /* 0x000fea0003800000 */
[----:B-1----:R-:W1:Y:S01]  /*0c70*/  S2UR UR6, SR_CgaCtaId ;  /* 0x00000000000679c3 */ /* 0x002e620000008800 */
[----:B------:R-:W-:Y:S01]  /*0c80*/  UMOV UR7, 0x400 ;  /* 0x0000040000077882 */ /* 0x000fe20000000000 */
[----:B------:R-:W-:Y:S01]  /*0c90*/  UMOV UR5, 0x1 ;  /* 0x0000000100057882 */ /* 0x000fe20000000000 */
[----:B------:R-:W-:Y:S01]  /*0ca0*/  UMOV UR4, 0x80 ;  /* 0x0000008000047882 */ /* 0x000fe20000000000 */
[----:B------:R-:W-:-:S04]  /*0cb0*/  UIADD3 UR8, UPT, UPT, -UR5, 0x100000, URZ ;  /* 0x0010000005087890 */ /* 0x000fc8000fffe1ff */
[----:B------:R-:W-:Y:S02]  /*0cc0*/  USHF.L.U32 UR9, UR8, 0xb, URZ ;  /* 0x0000000b08097899 */ /* 0x000fe400080006ff */
[----:B------:R-:W-:Y:S02]  /*0cd0*/  USHF.L.U32 UR8, UR8, 0x1, URZ ;  /* 0x0000000108087899 */ /* 0x000fe400080006ff */
[----:B------:R-:W-:-:S04]  /*0ce0*/  UIADD3 UR4, UPT, UPT, -UR4, 0x100000, URZ ;  /* 0x0010000004047890 */ /* 0x000fc8000fffe1ff */
[----:B------:R-:W-:Y:S02]  /*0cf0*/  USHF.L.U32 UR5, UR4, 0xb, URZ ;  /* 0x0000000b04057899 */ /* 0x000fe400080006ff */
[----:B------:R-:W-:Y:S01]  /*0d00*/  USHF.L.U32 UR4, UR4, 0x1, URZ ;  /* 0x0000000104047899 */ /* 0x000fe200080006ff */
[----:B------:R-:W-:Y:S01]  /*0d10*/  ELECT P1, URZ, PT ;  /* 0x0000000000ff782f */ /* 0x000fe20003820000 */
[----:B-1----:R-:W-:Y:S01]  /*0d20*/  ULEA UR6, UR6, UR7, 0x18 ;  /* 0x0000000706067291 */ /* 0x002fe2000f8ec0ff */
[----:B------:R-:W1:Y:S11]  /*0d30*/  FENCE.VIEW.ASYNC.S ;  /* 0x00000000000073c6 */ /* 0x000e760000000000 */
[----:B-1----:R2:W1:Y:S01]  /*0d40*/  SYNCS.EXCH.64 URZ, [UR6+0x1c050], UR8 ;  /* 0x01c0500806ff75b2 */ /* 0x0024620008000100 */
[----:B------:R2:W1:Y:S02]  /*0d50*/  SYNCS.EXCH.64 URZ, [UR6+0x1c058], UR4 ;  /* 0x01c0580406ff75b2 */ /* 0x0004640008000100 */
[----:B--2---:R-:W-:Y:S01]  /*0d60*/  NOP ;  /* 0x0000000000007918 */ /* 0x004fe20000000000 */
.L_x_15:
[----:B------:R-:W2:Y:S01]  /*0d70*/  SHFL.IDX PT, R0, R69, RZ, 0x1f ;  /* 0x00001fff45007589 */ /* 0x000ea200000e0000 */
[----:B------:R-:W-:Y:S01]  /*0d80*/  UP2UR UR4, UPR, URZ, 0x1 ;  /* 0x00000001ff047883 */ /* 0x000fe20008000000 */
[----:B------:R-:W-:Y:S01]  /*0d90*/  ISETP.NE.AND P2, PT, R3, 0x2, PT ;  /* 0x000000020300780c */ /* 0x000fe20003f45270 */
[----:B------:R-:W-:Y:S01]  /*0da0*/  UISETP.NE.AND UP0, UPT, UR62, URZ, UPT ;  /* 0x000000ff3e00728c */ /* 0x000fe2000bf05270 */
[----:B------:R-:W-:Y:S01]  /*0db0*/  NOP ;  /* 0x0000000000007918 */ /* 0x000fe20000000000 */
[----:B------:R-:W-:Y:S02]  /*0dc0*/  USEL UR51, URZ, 0x2, !UP4 ;  /* 0x00000002ff337887 */ /* 0x000fe4000e000000 */
[----:B------:R-:W-:Y:S02]  /*0dd0*/  USEL UR52, URZ, 0x2, !UP0 ;  /* 0x00000002ff347887 */ /* 0x000fe4000c000000 */
[----:B------:R-:W-:Y:S02]  /*0de0*/  UISETP.NE.AND UP0, UPT, UR4, URZ, UPT ;  /* 0x000000ff0400728c */ /* 0x000fe4000bf05270 */
[----:B------:R-:W-:-:S02]  /*0df0*/  USEL UR52, UR52, 0x1, !UP5 ;  /* 0x0000000134347887 */ /* 0x000fc4000e800000 */
[----:B------:R-:W-:Y:S01]  /*0e00*/  USEL UR51, UR51, 0x1, !UP5 ;  /* 0x0000000133337887 */ /* 0x000fe2000e800000 */
        /* <DEDUP_REMOVED lines=18> */
.L_x_16:
[----:B------:R-:W-:Y:S01]  /*0f30*/  NOP ;  /* 0x0000000000007918 */ /* 0x000fe20000000000 */
[----:B------:R-:W-:Y:S05]  /*0f40*/  @!P2 BRA `(.L_x_17) ;  /* 0x000000000024a947 */ /* 0x000fea0003800000 */
[----:B------:R-:W-:Y:S01]  /*0f50*/  ISETP.NE.AND P1, PT, R3, RZ, PT ;  /* 0x000000ff0300720c */ /* 0x000fe20003f25270 */
[----:B------:R-:W-:Y:S02]  /*0f60*/  UP2UR UR4, UPR, URZ, 0x1 ;  /* 0x00000001ff047883 */ /* 0x000fe40008000000 */
[----:B------:R-:W-:Y:S01]  /*0f70*/  UPLOP3.LUT UP0, UPT, UPT, UPT, UPT, 0x80, 0x8 ;  /* 0x000000000008789c */ /* 0x000fe20003f0f070 */
[----:B-1----:R-:W-:-:S03]  /*0f80*/  UMOV UR7, URZ ;  /* 0x000000ff00077c82 */ /* 0x002fc60008000000 */
[----:B------:R-:W-:Y:S02]  /*0f90*/  UP2UR UR37, UPR, URZ, 0x1 ;  /* 0x00000001ff257883 */ /* 0x000fe40008000000 */
[----:B------:R-:W-:-:S04]  /*0fa0*/  UISETP.NE.AND UP0, UPT, UR4, URZ, UPT ;  /* 0x000000ff0400728c */ /* 0x000fc8000bf05270 */
[----:B------:R-:W-:Y:S07]  /*0fb0*/  @P1 BRA `(.L_x_18) ;  /* 0x00000000001c1947 */ /* 0x000fee0003800000 */
[----:B------:R-:W-:Y:S01]  /*0fc0*/  UMOV UR7, 0x1 ;  /* 0x0000000100077882 */ /* 0x000fe20000000000 */
[----:B------:R-:W-:Y:S05]  /*0fd0*/  BRA `(.L_x_18) ;  /* 0x0000000000147947 */ /* 0x000fea0003800000 */
.L_x_17:
[----:B------:R-:W-:Y:S02]  /*0fe0*/  UP2UR UR4, UPR, URZ, 0x1 ;  /* 0x00000001ff047883 */ /* 0x000fe40008000000 */
[----:B------:R-:W-:Y:S01]  /*0ff0*/  UPLOP3.LUT UP0, UPT, UPT, UPT, UPT, 0x40, 0x4 ;  /* 0x000000000004789c */ /* 0x000fe20003f0e870 */
[----:B-1----:R-:W-:-:S03]  /*1000*/  UMOV UR7, 0x2 ;  /* 0x0000000200077882 */ /* 0x002fc60000000000 */
[----:B------:R-:W-:Y:S02]  /*1010*/  UP2UR UR37, UPR, URZ, 0x1 ;  /* 0x00000001ff257883 */ /* 0x000fe40008000000 */
[----:B------:R-:W-:Y:S02]  /*1020*/  UISETP.NE.AND UP0, UPT, UR4, URZ, UPT ;  /* 0x000000ff0400728c */ /* 0x000fe4000bf05270 */
.L_x_18:
[----:B------:R-:W1:Y:S02]  /*1030*/  SHFL.IDX PT, R0, R69, RZ, 0x1f ;  /* 0x00001fff45007589 */ /* 0x000e6400000e0000 */
[----:B-1----:R-:W-:-:S13]  /*1040*/  ISETP.NE.AND P1, PT, R0, RZ, PT ;  /* 0x000000ff0000720c */ /* 0x002fda0003f25270 */
[----:B------:R-:W-:Y:S05]  /*1050*/  @P1 BRA `(.L_x_19) ;  /* 0x0000000000301947 */ /* 0x000fea0003800000 */
[----:B------:R-:W1:Y:S01]  /*1060*/  S2UR UR5, SR_CgaCtaId ;  /* 0x00000000000579c3 */ /* 0x000e620000008800 */
[----:B------:R-:W-:Y:S01]  /*1070*/  UMOV UR6, 0x400 ;  /* 0x0000040000067882 */ /* 0x000fe20000000000 */
[----:B------:R-:W-:Y:S01]  /*1080*/  UMOV UR4, 0x80 ;  /* 0x0000008000047882 */ /* 0x000fe20000000000 */
[----:B------:R-:W-:Y:S01]  /*1090*/  ELECT P1, URZ, PT ;  /* 0x0000000000ff782f */ /* 0x000fe20003820000 */
[----:B------:R-:W-:-:S04]  /*10a0*/  UIADD3 UR8, UPT, UPT, -UR4, 0x100000, URZ ;  /* 0x0010000004087890 */ /* 0x000fc8000fffe1ff */
[----:B------:R-:W-:Y:S02]  /*10b0*/  USHF.L.U32 UR9, UR8, 0xb, URZ ;  /* 0x0000000b08097899 */ /* 0x000fe400080006ff */
[----:B------:R-:W-:Y:S02]  /*10c0*/  USHF.L.U32 UR8, UR8, 0x1, URZ ;  /* 0x0000000108087899 */ /* 0x000fe400080006ff */
[----:B-1----:R-:W-:Y:S01]  /*10d0*/  ULEA UR5, UR5, UR6, 0x18 ;  /* 0x0000000605057291 */ /* 0x002fe2000f8ec0ff */
[----:B------:R-:W1:Y:S11]  /*10e0*/  FENCE.VIEW.ASYNC.S ;  /* 0x00000000000073c6 */ /* 0x000e760000000000 */
[----:B-1----:R1:W2:Y:S01]  /*10f0*/  SYNCS.EXCH.64 URZ, [UR5+0x1c070], UR8 ;  /* 0x01c0700805ff75b2 */ /* 0x0022a20008000100 */
[----:B------:R1:W1:Y:S01]  /*1100*/  SYNCS.EXCH.64 URZ, [UR5+0x1c078], UR8 ;  /* 0x01c0780805ff75b2 */ /* 0x0002620008000100 */
[----:B------:R-:W-:Y:S01]  /*1110*/  NOP ;  /* 0x0000000000007918 */ /* 0x000fe20000000000 */
.L_x_19:
[----:B------:R-:W-:Y:S01]  /*1120*/  NOP ;  /* 0x0000000000007918 */ /* 0x000fe20000000000 */
[----:B------:R-:W-:Y:S05]  /*1130*/  @!P2 BRA `(.L_x_20) ;  /* 0x000000000024a947 */ /* 0x000fea0003800000 */
[----:B------:R-:W-:Y:S01]  /*1140*/  ISETP.NE.AND P1, PT, R3, 0x1, PT ;  /* 0x000000010300780c */ /* 0x000fe20003f25270 */
[----:B------:R-:W-:Y:S02]  /*1150*/  UP2UR UR4, UPR, URZ, 0x1 ;  /* 0x00000001ff047883 */ /* 0x000fe40008000000 */
[----:B------:R-:W-:Y:S01]  /*1160*/  UPLOP3.LUT UP0, UPT, UPT, UPT, UPT, 0x80, 0x8 ;  /* 0x000000000008789c */ /* 0x000fe20003f0f070 */
[----:B------:R-:W-:-:S03]  /*1170*/  UMOV UR6, URZ ;  /* 0x000000ff00067c82 */ /* 0x000fc60008000000 */
[----:B------:R-:W-:Y:S02]  /*1180*/  UP2UR UR36, UPR, URZ, 0x1 ;  /* 0x00000001ff247883 */ /* 0x000fe40008000000 */
[----:B------:R-:W-:-:S04]  /*1190*/  UISETP.NE.AND UP0, UPT, UR4, URZ, UPT ;  /* 0x000000ff0400728c */ /* 0x000fc8000bf05270 */
[----:B------:R-:W-:Y:S07]  /*11a0*/  @P1 BRA `(.L_x_21) ;  /* 0x00000000001c1947 */ /* 0x000fee0003800000 */
[----:B------:R-:W-:Y:S01]  /*11b0*/  UMOV UR6, 0x1 ;  /* 0x0000000100067882 */ /* 0x000fe20000000000 */
[----:B------:R-:W-:Y:S05]  /*11c0*/  BRA `(.L_x_21) ;  /* 0x0000000000147947 */ /* 0x000fea0003800000 */
.L_x_20:
[----:B------:R-:W-:Y:S02]  /*11d0*/  UP2UR UR4, UPR, URZ, 0x1 ;  /* 0x00000001ff047883 */ /* 0x000fe40008000000 */
[----:B------:R-:W-:Y:S01]  /*11e0*/  UPLOP3.LUT UP0, UPT, UPT, UPT, UPT, 0x40, 0x4 ;  /* 0x000000000004789c */ /* 0x000fe20003f0e870 */
[----:B------:R-:W-:-:S03]  /*11f0*/  UMOV UR6, 0x2 ;  /* 0x0000000200067882 */ /* 0x000fc60000000000 */
[----:B------:R-:W-:Y:S02]  /*1200*/  UP2UR UR36, UPR, URZ, 0x1 ;  /* 0x00000001ff247883 */ /* 0x000fe40008000000 */
[----:B------:R-:W-:Y:S02]  /*1210*/  UISETP.NE.AND UP0, UPT, UR4, URZ, UPT ;  /* 0x000000ff0400728c */ /* 0x000fe4000bf05270 */
.L_x_21:
[----:B------:R-:W3:Y:S01]  /*1220*/  SHFL.IDX PT, R0, R69, RZ, 0x1f ;  /* 0x00001fff45007589 */ /* 0x000ee200000e0000 */
[----:B------:R-:W-:Y:S02]  /*1230*/  USEL UR48, URZ, 0x1, !UP4 ;  /* 0x00000001ff307887 */ /* 0x000fe4000e000000 */
[----:B------:R-:W-:Y:S01]  /*1240*/  USEL UR61, URZ, 0x1, UP4 ;  /* 0x00000001ff3d7887 */ /* 0x000fe2000a000000 */
[----:B---3--:R-:W-:-:S13]  /*1250*/  ISETP.NE.AND P1, PT, R0, RZ, PT ;  /* 0x000000ff0000720c */ /* 0x008fda0003f25270 */
[----:B------:R-:W-:Y:S05]  /*1260*/  @P1 BRA `(.L_x_22) ;  /* 0x0000000000301947 */ /* 0x000fea0003800000 */
[----:B-1----:R-:W1:Y:S01]  /*1270*/  S2UR UR5, SR_CgaCtaId ;  /* 0x00000000000579c3 */ /* 0x002e620000008800 */
        /* <DEDUP_REMOVED lines=9> */
[----:B------:R3:W1:Y:S02]  /*1310*/  SYNCS.EXCH.64 URZ, [UR5+0x1c088], UR8 ;  /* 0x01c0880805ff75b2 */ /* 0x0006640008000100 */
[----:B---3--:R-:W-:Y:S01]  /*1320*/  NOP ;  /* 0x0000000000007918 */ /* 0x008fe20000000000 */
.L_x_22:
[----:B------:R-:W3:Y:S01]  /*1330*/  SHFL.IDX PT, R0, R69, RZ, 0x1f ;  /* 0x00001fff45007589 */ /* 0x000ee200000e0000 */
[----:B------:R-:W-:Y:S01]  /*1340*/  NOP ;  /* 0x0000000000007918 */ /* 0x000fe20000000000 */
[----:B---3--:R-:W-:-:S13]  /*1350*/  ISETP.NE.AND P1, PT, R0, RZ, PT ;  /* 0x000000ff0000720c */ /* 0x008fda0003f25270 */
        /* <DEDUP_REMOVED lines=15> */
[----:B------:R3:W1:Y:S01]  /*1450*/  SYNCS.EXCH.64 URZ, [UR8+0x1c0a0], UR4 ;  /* 0x01c0a00408ff75b2 */ /* 0x0006620008000100 */
[----:B------:R3:W1:Y:S01]  /*1460*/  SYNCS.EXCH.64 URZ, [UR8+0x1c098], UR10 ;  /* 0x01c0980a08ff75b2 */ /* 0x0006620008000100 */
[----:B------:R3:W1:Y:S02]  /*1470*/  SYNCS.EXCH.64 URZ, [UR8+0x1c0a8], UR4 ;  /* 0x01c0a80408ff75b2 */ /* 0x0006640008000100 */
[----:B---3--:R-:W-:Y:S01]  /*1480*/  NOP ;  /* 0x0000000000007918 */ /* 0x008fe20000000000 */
.L_x_23:
        /* <DEDUP_REMOVED lines=22> */
.L_x_24:
[----:B------:R-:W3:Y:S01]  /*15f0*/  SHFL.IDX PT, R0, R69, RZ, 0x1f ;  /* 0x00001fff45007589 */ /* 0x000ee200000e0000 */
[----:B------:R-:W-:Y:S01]  /*1600*/  NOP ;  /* 0x0000000000007918 */ /* 0x000fe20000000000 */
        /* <DEDUP_REMOVED lines=14> */
.L_x_25:
[----:B------:R-:W-:Y:S01]  /*16f0*/  ISETP.GT.AND P1, PT, R3, 0x3, PT ;  /* 0x000000030300780c */ /* 0x000fe20003f24270 */
[----:B------:R-:W-:Y:S01]  /*1700*/  NOP ;  /* 0x0000000000007918 */ /* 0x000fe20000000000 */
[----:B-12-45:R-:W-:Y:S11]  /*1710*/  BAR.SYNC.DEFER_BLOCKING 0x0 ;  /* 0x0000000000007b1d */ /* 0x036ff60000010000 */
[----:B------:R-:W-:Y:S05]  /*1720*/  @P1 BRA `(.L_x_26) ;  /* 0x0000016400681947 */ /* 0x000fea0003800000 */
[----:B------:R-:W-:-:S13]  /*1730*/  ISETP.GE.U32.AND P0, PT, R3, 0x2, PT ;  /* 0x000000020300780c */ /* 0x000fda0003f06070 */
[----:B------:R-:W-:Y:S05]  /*1740*/  @!P0 BRA `(.L_x_27) ;  /* 0x0000010000448947 */ /* 0x000fea0003800000 */
[----:B------:R-:W-:Y:S05]  /*1750*/  @!P2 BRA `(.L_x_28) ;  /* 0x000000280064a947 */ /* 0x000fea0003800000 */
[----:B------:R-:W-:-:S08]  /*1760*/  NOP ;  /* 0x0000000000007918 */ /* 0x000fd00000000000 */
[----:B------:R-:W1:-:S00]  /*1770*/  USETMAXREG.DEALLOC.CTAPOOL 0x20 ;  /* 0x00000020000079c8 */ /* 0x000e4000080e0500 */
[----:B------:R-:W2:Y:S08]  /*1780*/  S2UR UR9, SR_CTAID.X ;  /* 0x00000000000979c3 */ /* 0x000eb00000002500 */
[----:B-1----:R-:W1:Y:S01]  /*1790*/  LDC R0, c[0x0][0x380] ;  /* 0x0000e000ff007b82 */ /* 0x002e620000000800 */
[----:B--2---:R-:W-:-:S06]  /*17a0*/  USHF.L.U32 UR4, UR9, 0x8, URZ ;  /* 0x0000000809047899 */ /* 0x004fcc00080006ff */
[----:B-1----:R-:W-:-:S13]  /*17b0*/  ISETP.LE.U32.AND P0, PT, R0, UR4, PT ;  /* 0x0000000400007c0c */ /* 0x002fda000bf03070 */
[----:B------:R-:W-:Y:S05]  /*17c0*/  @P0 EXIT ;  /* 0x000000000000094d */ /* 0x000fea0003800000 */
[----:B------:R-:W1:Y:S01]  /*17d0*/  S2UR UR8, SR_CgaCtaId ;  /* 0x00000000000879c3 */ /* 0x000e620000008800 */
[----:B------:R-:W-:Y:S01]  /*17e0*/  UMOV UR5, 0x40 ;  /* 0x0000004000057882 */ /* 0x000fe20000000000 */
[----:B------:R-:W-:Y:S01]  /*17f0*/  NOP ;  /* 0x0000000000007918 */ /* 0x000fe20000000000 */
[----:B------:R-:W-:Y:S01]  /*1800*/  UMOV UR4, 0x400 ;  /* 0x0000040000047882 */ /* 0x000fe20000000000 */
[----:B-1----:R-:W-:Y:S02]  /*1810*/  ULEA UR5, UR8, UR5, 0x18 ;  /* 0x0000000508057291 */ /* 0x002fe4000f8ec0ff */
[----:B------:R-:W-:-:S07]  /*1820*/  ULEA UR8, UR8, UR4, 0x18 ;  /* 0x0000000408087291 */ /* 0x000fce000f8ec0ff */
[----:B------:R-:W1:Y:S02]  /*1830*/  LDS.U8 R0, [UR5+0x1c] ;  /* 0x00001c05ff007984 */ /* 0x000e640008000000 */
[----:B-1----:R-:W-:-:S13]  /*1840*/  ISETP.NE.AND P0, PT, R0, RZ, PT ;  /* 0x000000ff0000720c */ /* 0x002fda0003f05270 */
[----:B------:R-:W-:Y:S05]  /*1850*/  @P0 BRA `(.L_x_29) ;  /* 0x0000000000580947 */ /* 0x000fea0003800000 */
[----:B------:R-:W-:-:S13]  /*1860*/  ELECT P0, URZ, PT ;  /* 0x0000000000ff782f */ /* 0x000fda0003800000 */
[----:B------:R-:W-:Y:S05]  /*1870*/  @!P0 BRA `(.L_x_30) ;  /* 0x0000000000608947 */ /* 0x000fea0003800000 */
[----:B------:R-:W-:-:S05]  /*1880*/  UMOV UR4, 0x10 ;  /* 0x0000001000047882 */ /* 0x000fca0000000000 */
[----:B------:R-:W-:Y:S04]  /*1890*/  DEPBAR.LE SB1, 0x36 ;  /* 0x00009d800000791a */ /* 0x000fe80000000000 */
[----:B------:R-:W1:Y:S02]  /*18a0*/  UTCATOMSWS.FIND_AND_SET.ALIGN UP0, UR4, UR4 ;  /* 0x00000004000475e3 */ /* 0x000e640008000800 */
[----:B-1----:R-:W-:Y:S01]  /*18b0*/  MOV R3, UR4 ;  /* 0x0000000400037c02 */ /* 0x002fe20008000f00 */
[----:B------:R-:W-:Y:S06]  /*18c0*/  BRA.U UP0, `(.L_x_31) ;  /* 0x0000000100187547 */ /* 0x000fec000b800000 */
.L_x_32:
[----:B------:R-:W-:Y:S05]  /*18d0*/  NANOSLEEP 0x64 ;  /* 0x000000640000795d */ /* 0x000fea0003800000 */
[----:B------:R-:W-:-:S05]  /*18e0*/  UMOV UR4, 0x10 ;  /* 0x0000001000047882 */ /* 0x000fca0000000000 */
[----:B------:R-:W-:Y:S04]  /*18f0*/  DEPBAR.LE SB1, 0x36 ;  /* 0x00009d800000791a */ /* 0x000fe80000000000 */
[----:B------:R-:W1:Y:S02]  /*1900*/  UTCATOMSWS.FIND_AND_SET.ALIGN UP0, UR4, UR4 ;  /* 0x00000004000475e3 */ /* 0x000e640008000800 */
[----:B-1----:R-:W-:Y:S01]  /*1910*/  MOV R3, UR4 ;  /* 0x0000000400037c02 */ /* 0x002fe20008000f00 */
[----:B------:R-:W-:Y:S05]  /*1920*/  BRA.U !UP0, `(.L_x_32) ;  /* 0xfffffffd08e87547 */ /* 0x000fea000b83ffff */
.L_x_31:
[----:B------:R-:W-:-:S05]  /*1930*/  IMAD.MOV.U32 R0, RZ, RZ, 0xffff ;  /* 0x0000ffffff007424 */ /* 0x000fca00078e00ff */
[----:B------:R-:W-:Y:S01]  /*1940*/  SHF.L.U32 R2, R0, R3, RZ ;  /* 0x0000000300027219 */ /* 0x000fe200000006ff */
[----:B------:R-:W-:-:S04]  /*1950*/  HFMA2 R0, -RZ, RZ, 0, 5.9604644775390625e-08 ;  /* 0x00000001ff007431 */ /* 0x000fc800000001ff */
[----:B------:R1:W-:Y:S01]  /*1960*/  ATOMS.OR RZ, [UR5+0x14], R2 ;  /* 0x00001402ffff798c */ /* 0x0003e2000b000005 */
[----:B------:R-:W-:Y:S01]  /*1970*/  SHF.L.U32 R0, R0, R3, RZ ;  /* 0x0000000300007219 */ /* 0x000fe200000006ff */
[----:B------:R-:W-:-:S04]  /*1980*/  IMAD.SHL.U32 R3, R3, 0x20, RZ ;  /* 0x0000002003037824 */ /* 0x000fc800078e00ff */
[----:B------:R1:W-:Y:S04]  /*1990*/  ATOMS.OR RZ, [UR5+0x18], R0 ;  /* 0x00001800ffff798c */ /* 0x0003e8000b000005 */
[----:B------:R1:W-:Y:S01]  /*19a0*/  STS [UR8+0x1c0e0], R3 ;  /* 0x01c0e003ff007988 */ /* 0x0003e20008000808 */
[----:B------:R-:W-:Y:S05]  /*19b0*/  BRA `(.L_x_30) ;  /* 0x0000000000107947 */ /* 0x000fea0003800000 */
.L_x_29:
[----:B------:R-:W-:Y:S02]  /*19c0*/  MOV R0, 0xffffffff ;  /* 0xffffffff00007802 */ /* 0x000fe40000000f00 */
[----:B------:R-:W-:-:S03]  /*19d0*/  MOV R2, 0x1a00 ;  /* 0x00001a0000027802 */ /* 0x000fc60000000f00 */
[----:B------:R1:W-:Y:S04]  /*19e0*/  STS [UR8+0x1c0e0], R0 ;  /* 0x01c0e000ff007988 */ /* 0x0003e80008000808 */
[----:B-1----:R-:W-:Y:S05]  /*19f0*/  CALL.REL.NOINC `($__internal_1_$__cuda_sm10x_tcgen05_guardrail_trap_phase_invalid_during_alloc) ;  /* 0x000001bc00b87944 */ /* 0x002fea0003c00000 */
.L_x_30:
[----:B------:R-:W-:Y:S05]  /*1a00*/  WARPSYNC.ALL ;  /* 0x0000000000007948 */ /* 0x000fea0003800000 */
[----:B------:R-:W2:Y:S02]  /*1a10*/  LDCU UR7, c[0x0][0x384] ;  /* 0x00007080ff0777ac */ /* 0x000ea40008000800 */
[----:B--2---:R-:W-:Y:S01]  /*1a20*/  ISETP.NE.AND P0, PT, RZ, UR7, PT ;  /* 0x00000007ff007c0c */ /* 0x004fe2000bf05270 */
[----:B------:R-:W-:-:S12]  /*1a30*/  NOP ;  /* 0x0000000000007918 */ /* 0x000fd80000000000 */
[----:B------:R-:W-:Y:S05]  /*1a40*/  @!P0 EXIT ;  /* 0x000000000000894d */ /* 0x000fea0003800000 */
[----:B------:R-:W-:Y:S01]  /*1a50*/  UIADD3 UR6, UPT, UPT, UR7, 0x3f, URZ ;  /* 0x0000003f07067890 */ /* 0x000fe2000fffe0ff */
[----:B------:R-:W-:Y:S01]  /*1a60*/  BSSY.RECONVERGENT B0, `(.L_x_33) ;  /* 0x0000014000007945 */ /* 0x000fe20003800200 */
[----:B------:R-:W-:Y:S02]  /*1a70*/  UIADD3 UR4, UPT, UPT, UR8, 0x10000, URZ ;  /* 0x0001000008047890 */ /* 0x000fe4000fffe0ff */
[----:B------:R-:W-:Y:S02]  /*1a80*/  USHF.R.S32.HI UR10, URZ, 0x1f, UR6 ;  /* 0x0000001fff0a7899 */ /* 0x000fe40008011406 */
[----:B------:R-:W-:Y:S02]  /*1a90*/  ULEA UR5, UR9, 0x4, 0x2 ;  /* 0x0000000409057891 */ /* 0x000fe4000f8e10ff */
[----:B------:R-:W-:Y:S02]  /*1aa0*/  ULEA.HI UR10, UR10, UR6, URZ, 0x6 ;  /* 0x000000060a0a7291 */ /* 0x000fe4000f8f30ff */
[----:B------:R-:W-:-:S02]  /*1ab0*/  USHF.R.U32.HI UR4, URZ, 0x4, UR4 ;  /* 0x00000004ff047899 */ /* 0x000fc40008011604 */
[----:B------:R-:W-:Y:S02]  /*1ac0*/  USHF.R.U32.HI UR20, URZ, 0x4, UR8 ;  /* 0x00000004ff147899 */ /* 0x000fe40008011608 */
[----:B------:R-:W-:Y:S02]  /*1ad0*/  ULOP3.LUT UR5, UR5, 0x3fffffc, URZ, 0xc0, !UPT ;  /* 0x03fffffc05057892 */ /* 0x000fe4000f8ec0ff */
[----:B------:R-:W-:Y:S02]  /*1ae0*/  USHF.R.S32.HI UR10, URZ, 0x6, UR10 ;  /* 0x00000006ff0a7899 */ /* 0x000fe4000801140a */
[----:B------:R-:W-:Y:S02]  /*1af0*/  ULOP3.LUT UR4, UR4, 0x3fff, URZ, 0xc0, !UPT ;  /* 0x00003fff04047892 */ /* 0x000fe4000f8ec0ff */
[----:B------:R-:W-:Y:S02]  /*1b00*/  ULOP3.LUT UR20, UR20, 0x3fff, URZ, 0xc0, !UPT ;  /* 0x00003fff14147892 */ /* 0x000fe4000f8ec0ff */
[----:B------:R-:W-:-:S02]  /*1b10*/  UISETP.LT.AND UP0, UPT, UR10, UR5, UPT ;  /* 0x000000050a00728c */ /* 0x000fc4000bf01270 */
[----:B------:R-:W-:Y:S02]  /*1b20*/  ULOP3.LUT UR6, UR4, 0x10000, URZ, 0xfc, !UPT ;  /* 0x0001000004067892 */ /* 0x000fe4000f8efcff */
[----:B------:R-:W-:Y:S02]  /*1b30*/  ULOP3.LUT UR20, UR20, 0x10000, URZ, 0xfc, !UPT ;  /* 0x0001000014147892 */ /* 0x000fe4000f8efcff */
[----:B------:R-:W-:Y:S02]  /*1b40*/  ULOP3.LUT UR4, UR4, 0x2000000, URZ, 0xfc, !UPT ;  /* 0x0200000004047892 */ /* 0x000fe4000f8efcff */
[----:B------:R-:W-:Y:S01]  /*1b50*/  USEL UR5, UR10, UR5, UP0 ;  /* 0x000000050a057287 */ /* 0x000fe20008000000 */
[----:B------:R-:W-:Y:S01]  /*1b60*/  UMOV UR21, 0x40004040 ;  /* 0x4000404000157882 */ /* 0x000fe20000000000 */
[----:B------:R-:W-:Y:S01]  /*1b70*/  UMOV UR7, 0x40004040 ;  /* 0x4000404000077882 */ /* 0x000fe20000000000 */
[----:B------:R-:W-:Y:S06]  /*1b80*/  @!P4 BRA `(.L_x_34) ;  /* 0x000000000004c947 */ /* 0x000fec0003800000 */
[----:B------:R-:W-:Y:S05]  /*1b90*/  BPT.TRAP 0x1 ;  /* 0x000000040000795c */ /* 0x000fea0000300000 */
.L_x_34:
[----:B------:R-:W-:Y:S05]  /*1ba0*/  BSYNC.RECONVERGENT B0 ;  /* 0x0000000000007941 */ /* 0x000fea0003800200 */
.L_x_33:
[----:B-1----:R-:W-:-:S04]  /*1bb0*/  SHF.L.U32 R3, RZ, 0x1f, RZ ;  /* 0x0000001fff037819 */ /* 0x002fc800000006ff */
[----:B------:R-:W1:Y:S02]  /*1bc0*/  SYNCS.PHASECHK.TRANS64.TRYWAIT P0, [UR8+0x1c000], R3 ;  /* 0x01c00003ff0075a7 */ /* 0x000e640008001108 */
[----:B-1----:R-:W-:Y:S05]  /*1bd0*/  @!P0 BRA `(.L_x_35) ;  /* 0x000001a400fc8947 */ /* 0x002fea0003800000 */
.L_x_393:
[----:B------:R-:W-:Y:S05]  /*1be0*/  BRA.U !UP1, `(.L_x_36) ;  /* 0x0000000109047547 */ /* 0x000fea000b800000 */
[----:B------:R-:W-:Y:S05]  /*1bf0*/  BPT.TRAP 0x1 ;  /* 0x000000040000795c */ /* 0x000fea0000300000 */
.L_x_36:
[----:B------:R-:W2:Y:S01]  /*1c00*/  SYNCS.PHASECHK.TRANS64.TRYWAIT P0, [UR8+0x1c020], R3 ;  /* 0x01c02003ff0075a7 */ /* 0x000ea20008001108 */
[----:B------:R-:W-:Y:S01]  /*1c10*/  ULOP3.LUT UR52, UR52, 0x1, URZ, 0xc0, !UPT ;  /* 0x0000000134347892 */ /* 0x000fe2000f8ec0ff */
[----:B--2---:R-:W-:Y:S11]  /*1c20*/  @!P0 BRA `(.L_x_37) ;  /* 0x000001a800008947 */ /* 0x004ff60003800000 */
.L_x_395:
[----:B------:R-:W-:-:S09]  /*1c30*/  UISETP.NE.U32.AND UP0, UPT, UR52, 0x1, UPT ;  /* 0x000000013400788c */ /* 0x000fd2000bf05070 */
[----:B------:R-:W-:Y:S05]  /*1c40*/  BRA.U !UP0, `(.L_x_38) ;  /* 0x0000000108047547 */ /* 0x000fea000b800000 */
[----:B------:R-:W-:Y:S05]  /*1c50*/  BPT.TRAP 0x1 ;  /* 0x000000040000795c */ /* 0x000fea0000300000 */
.L_x_38:
[----:B------:R-:W-:-:S05]  /*1c60*/  HFMA2 R2, -RZ, RZ, 0, 5.9604644775390625e-08 ;  /* 0x00000001ff027431 */ /* 0x000fca00000001ff */
[----:B------:R-:W-:-:S04]  /*1c70*/  SHF.L.U32 R2, R2, 0x1f, RZ ;  /* 0x0000001f02027819 */ /* 0x000fc800000006ff */
[----:B------:R-:W2:Y:S02]  /*1c80*/  SYNCS.PHASECHK.TRANS64.TRYWAIT P0, [UR8+0x1c058], R2 ;  /* 0x01c05802ff0075a7 */ /* 0x000ea40008001108 */
[----:B--2---:R-:W-:Y:S05]  /*1c90*/  @!P0 BRA `(.L_x_39) ;  /* 0x000001a400fc8947 */ /* 0x004fea0003800000 */
.L_x_397:
[----:B-1----:R-:W-:Y:S01]  /*1ca0*/  IMAD.MOV.U32 R0, RZ, RZ, RZ ;  /* 0x000000ffff007224 */ /* 0x002fe200078e00ff */
[----:B------:R-:W-:Y:S02]  /*1cb0*/  UIADD3 UR46, UPT, UPT, UR6, 0x2, URZ ;  /* 0x00000002062e7890 */ /* 0x000fe4000fffe0ff */
[----:B------:R-:W-:Y:S02]  /*1cc0*/  UIADD3 UR66, UPT, UPT, UR20, 0x2, URZ ;  /* 0x0000000214427890 */ /* 0x000fe4000fffe0ff */
[C---:B------:R-:W-:Y:S01]  /*1cd0*/  R2UR UR16, R0.reuse ;  /* 0x00000000001072ca */ /* 0x040fe200000e0000 */
[----:B------:R-:W-:Y:S01]  /*1ce0*/  UIADD3 UR42, UPT, UPT, UR6, 0x4, URZ ;  /* 0x00000004062a7890 */ /* 0x000fe2000fffe0ff */
        /* <DEDUP_REMOVED lines=12> */
[----:B------:R-:W-:Y:S01]  /*1db0*/  R2UR UR9, R0 ;  /* 0x00000000000972ca */ /* 0x000fe200000e0000 */
[----:B------:R-:W-:-:S02]  /*1dc0*/  UIADD3 UR58, UPT, UPT, UR20, 0x402, URZ ;  /* 0x00000402143a7890 */ /* 0x000fc4000fffe0ff */
[----:B------:R-:W-:Y:S02]  /*1dd0*/  UIADD3 UR26, UPT, UPT, UR6, 0x204, URZ ;  /* 0x00000204061a7890 */ /* 0x000fe4000fffe0ff */
[----:B------:R-:W-:Y:S02]  /*1de0*/  UIADD3 UR56, UPT, UPT, UR20, 0x404, URZ ;  /* 0x0000040414387890 */ /* 0x000fe4000fffe0ff */
[----:B------:R-:W-:Y:S01]  /*1df0*/  UIADD3 UR22, UPT, UPT, UR6, 0x206, URZ ;  /* 0x0000020606167890 */ /* 0x000fe2000fffe0ff */
[----:B------:R-:W-:Y:S01]  /*1e00*/  UMOV UR48, 0x0 ;  /* 0x0000000000307882 */ /* 0x000fe20000000000 */
[----:B------:R-:W-:Y:S01]  /*1e10*/  UMOV UR49, 0x8100010 ;  /* 0x0810001000317882 */ /* 0x000fe20000000000 */
[----:B------:R-:W-:Y:S01]  /*1e20*/  UIADD3 UR54, UPT, UPT, UR20, 0x406, URZ ;  /* 0x0000040614367890 */ /* 0x000fe2000fffe0ff */
[----:B------:R1:W-:Y:S01]  /*1e30*/  UTCHMMA gdesc[UR20], gdesc[UR6], tmem[UR16], tmem[UR48], idesc[UR49], !UPT ;  /* 0x00ff3006140075ea */ /* 0x0003e2000f800010 */
[----:B------:R-:W-:Y:S01]  /*1e40*/  UMOV UR44, 0x0 ;  /* 0x00000000002c7882 */ /* 0x000fe20000000000 */
        /* <DEDUP_REMOVED lines=11> */
[----:B------:R1:W-:Y:S01]  /*1f00*/  UTCHMMA gdesc[UR66], gdesc[UR46], tmem[UR15], tmem[UR44], idesc[UR45], UPT ;  /* 0x00ff2c2e420075ea */ /* 0x0003e2000b80000f */
        /* <DEDUP_REMOVED lines=20> */
[----:B------:R1:W-:Y:S01]  /*2050*/  UTCHMMA gdesc[UR56], gdesc[UR26], tmem[UR10], tmem[UR24], idesc[UR25], UPT ;  /* 0x00ff181a380075ea */ /* 0x0003e2000b80000a */
[----:B------:R1:W-:Y:S01]  /*2060*/  UTCHMMA gdesc[UR54], gdesc[UR22], tmem[UR9], tmem[UR18], idesc[UR19], UPT ;  /* 0x00ff1216360075ea */ /* 0x0003e2000b800009 */
[----:B------:R-:W-:-:S09]  /*2070*/  UISETP.NE.AND UP4, UPT, UR52, URZ, UPT ;  /* 0x000000ff3400728c */ /* 0x000fd2000bf85270 */
[----:B------:R-:W-:Y:S05]  /*2080*/  BRA.U UP4, `(.L_x_40) ;  /* 0x0000000104047547 */ /* 0x000fea000b800000 */
[----:B-1----:R-:W-:Y:S05]  /*2090*/  BPT.TRAP 0x1 ;  /* 0x000000040000795c */ /* 0x002fea0000300000 */
.L_x_40:
[----:B-1----:R-:W-:Y:S01]  /*20a0*/  UIADD3 UR9, UPT, UPT, UR8, 0x1c050, URZ ;  /* 0x0001c05008097890 */ /* 0x002fe2000fffe0ff */
[----:B------:R-:W-:Y:S08]  /*20b0*/  BSSY.RECONVERGENT B0, `(.L_x_41) ;  /* 0x0000004000007945 */ /* 0x000ff00003800200 */
[----:B------:R1:W-:Y:S01]  /*20c0*/  UTCBAR [UR9], URZ ;  /* 0x000000ff090073e9 */ /* 0x0003e200080000ff */
[----:B------:R-:W-:Y:S05]  /*20d0*/  @!P4 BRA `(.L_x_42) ;  /* 0x000000000004c947 */ /* 0x000fea0003800000 */
[----:B-1----:R-:W-:Y:S05]  /*20e0*/  BPT.TRAP 0x1 ;  /* 0x000000040000795c */ /* 0x002fea0000300000 */
.L_x_42:
[----:B-1----:R-:W-:Y:S05]  /*20f0*/  BSYNC.RECONVERGENT B0 ;  /* 0x0000000000007941 */ /* 0x002fea0003800200 */
.L_x_41:
[----:B------:R-:W1:Y:S01]  /*2100*/  SYNCS.PHASECHK.TRANS64.TRYWAIT P0, [UR8+0x1c008], R3 ;  /* 0x01c00803ff0075a7 */ /* 0x000e620008001108 */
[----:B------:R-:W-:Y:S01]  /*2110*/  ULOP3.LUT UR51, UR51, 0x1, URZ, 0xc0, !UPT ;  /* 0x0000000133337892 */ /* 0x000fe2000f8ec0ff */
[----:B-1----:R-:W-:Y:S11]  /*2120*/  @!P0 BRA `(.L_x_43) ;  /* 0x000001a000f08947 */ /* 0x002ff60003800000 */
.L_x_399:
[----:B------:R-:W-:-:S09]  /*2130*/  UISETP.NE.U32.AND UP0, UPT, UR51, 0x1, UPT ;  /* 0x000000013300788c */ /* 0x000fd2000bf05070 */
[----:B------:R-:W-:Y:S05]  /*2140*/  BRA.U !UP0, `(.L_x_44) ;  /* 0x0000000108047547 */ /* 0x000fea000b800000 */
[----:B------:R-:W-:Y:S05]  /*2150*/  BPT.TRAP 0x1 ;  /* 0x000000040000795c */ /* 0x000fea0000300000 */
.L_x_44:
[----:B------:R-:W3:Y:S02]  /*2160*/  SYNCS.PHASECHK.TRANS64.TRYWAIT P0, [UR8+0x1c068], R2 ;  /* 0x01c06802ff0075a7 */ /* 0x000ee40008001108 */
[----:B---3--:R-:W-:Y:S05]  /*2170*/  @!P0 BRA `(.L_x_45) ;  /* 0x000001a000f48947 */ /* 0x008fea0003800000 */
.L_x_401:
[----:B-1----:R-:W-:Y:S01]  /*2180*/  IMAD.MOV.U32 R0, RZ, RZ, 0x80 ;  /* 0x00000080ff007424 */ /* 0x002fe200078e00ff */
        /* <DEDUP_REMOVED lines=13> */
[----:B------:R-:W-:Y:S01]  /*2260*/  UMOV UR48, 0x0 ;  /* 0x0000000000307882 */ /* 0x000fe20000000000 */
[C---:B------:R-:W-:Y:S01]  /*2270*/  R2UR UR10, R0.reuse ;  /* 0x00000000000a72ca */ /* 0x040fe200000e0000 */
[----:B------:R-:W-:Y:S01]  /*2280*/  UMOV UR49, 0x8100010 ;  /* 0x0810001000317882 */ /* 0x000fe20000000000 */
[----:B------:R-:W-:Y:S01]  /*2290*/  R2UR UR9, R0 ;  /* 0x00000000000972ca */ /* 0x000fe200000e0000 */
[----:B------:R-:W-:Y:S01]  /*22a0*/  UIADD3 UR54, UPT, UPT, UR20, 0xc06, URZ ;  /* 0x00000c0614367890 */ /* 0x000fe2000fffe0ff */
        /* <DEDUP_REMOVED lines=9> */
[----:B------:R1:W-:Y:S01]  /*2340*/  UTCHMMA gdesc[UR68], gdesc[UR6], tmem[UR16], tmem[UR48], idesc[UR49], !UPT ;  /* 0x00ff3006440075ea */ /* 0x0003e2000f800010 */
        /* <DEDUP_REMOVED lines=30> */
.L_x_46:
[----:B-1----:R-:W-:-:S09]  /*2530*/  UIADD3 UR9, UPT, UPT, UR8, 0x1c060, URZ ;  /* 0x0001c06008097890 */ /* 0x002fd2000fffe0ff */
[----:B------:R1:W-:Y:S01]  /*2540*/  UTCBAR [UR9], URZ ;  /* 0x000000ff090073e9 */ /* 0x0003e200080000ff */
[----:B------:R-:W-:Y:S05]  /*2550*/  BRA.U !UP1, `(.L_x_47) ;  /* 0x0000000109047547 */ /* 0x000fea000b800000 */
[----:B-1----:R-:W-:Y:S05]  /*2560*/  BPT.TRAP 0x1 ;  /* 0x000000040000795c */ /* 0x002fea0000300000 */
.L_x_47:
[----:B-1----:R-:W-:-:S09]  /*2570*/  UIADD3 UR9, UPT, UPT, UR8, 0x1c038, URZ ;  /* 0x0001c03808097890 */ /* 0x002fd2000fffe0ff */
[----:B------:R1:W-:Y:S01]  /*2580*/  UTCBAR [UR9], URZ ;  /* 0x000000ff090073e9 */ /* 0x0003e200080000ff */
[----:B------:R-:W-:Y:S05]  /*2590*/  BRA.U !UP1, `(.L_x_48) ;  /* 0x0000000109047547 */ /* 0x000fea000b800000 */
[----:B-1----:R-:W-:Y:S05]  /*25a0*/  BPT.TRAP 0x1 ;  /* 0x000000040000795c */ /* 0x002fea0000300000 */
.L_x_48:
[----:B------:R-:W3:Y:S02]  /*25b0*/  SYNCS.PHASECHK.TRANS64.TRYWAIT P0, [UR8+0x1c028], R3 ;  /* 0x01c02803ff0075a7 */ /* 0x000ee40008001108 */
[----:B---3--:R-:W-:Y:S05]  /*25c0*/  @!P0 BRA `(.L_x_49) ;  /* 0x0000019c00f88947 */ /* 0x008fea0003800000 */
.L_x_403:
[----:B------:R-:W-:Y:S05]  /*25d0*/  BRA.U UP5, `(.L_x_50) ;  /* 0x0000000105047547 */ /* 0x000fea000b800000 */
[----:B-1----:R-:W-:Y:S05]  /*25e0*/  BPT.TRAP 0x1 ;  /* 0x000000040000795c */ /* 0x002fea0000300000 */
.L_x_50:
[----:B------:R-:W4:Y:S02]  /*25f0*/  SYNCS.PHASECHK.TRANS64.TRYWAIT P0, [UR8+0x1c0a0], R2 ;  /* 0x01c0a002ff0075a7 */ /* 0x000f240008001108 */
[----:B----4-:R-:W-:Y:S05]  /*2600*/  @!P0 BRA `(.L_x_51) ;  /* 0x000001a000008947 */ /* 0x010fea0003800000 */
.L_x_405:
[----:B------:R-:W-:Y:S05]  /*2610*/  BRA.U UP4, `(.L_x_52) ;  /* 0x0000000104047547 */ /* 0x000fea000b800000 */
[----:B-1----:R-:W-:Y:S05]  /*2620*/  BPT.TRAP 0x1 ;  /* 0x000000040000795c */ /* 0x002fea0000300000 */
.L_x_52:
[----:B------:R-:W4:Y:S02]  /*2630*/  SYNCS.PHASECHK.TRANS64.TRYWAIT P0, [UR8+0x1c058], R3 ;  /* 0x01c05803ff0075a7 */ /* 0x000f240008001108 */
[----:B----4-:R-:W-:Y:S05]  /*2640*/  @!P0 BRA `(.L_x_53) ;  /* 0x000001a000088947 */ /* 0x010fea0003800000 */
.L_x_407:
[----:B---3--:R-:W-:Y:S01]  /*2650*/  IMAD.MOV.U32 R0, RZ, RZ, 0x20 ;  /* 0x00000020ff007424 */ /* 0x008fe200078e00ff */
[----:B------:R-:W-:Y:S02]  /*2660*/  UIADD3 UR34, UPT, UPT, UR4, 0x400, URZ ;  /* 0x0000040004227890 */ /* 0x000fe4000fffe0ff */
[----:B------:R-:W-:Y:S02]  /*2670*/  UIADD3 UR32, UPT, UPT, UR4, 0x480, URZ ;  /* 0x0000048004207890 */ /* 0x000fe4000fffe0ff */
[----:B------:R-:W-:Y:S01]  /*2680*/  R2UR UR15, R0 ;  /* 0x00000000000f72ca */ /* 0x000fe200000e0000 */
[----:B------:R-:W-:Y:S01]  /*2690*/  IMAD.MOV.U32 R0, RZ, RZ, 0x100 ;  /* 0x00000100ff007424 */ /* 0x000fe200078e00ff */
[----:B------:R-:W-:Y:S02]  /*26a0*/  UIADD3 UR30, UPT, UPT, UR4, 0x500, URZ ;  /* 0x00000500041e7890 */ /* 0x000fe4000fffe0ff */
[----:B------:R-:W-:Y:S02]  /*26b0*/  UIADD3 UR28, UPT, UPT, UR4, 0x580, URZ ;  /* 0x00000580041c7890 */ /* 0x000fe4000fffe0ff */
[----:B------:R-:W-:Y:S01]  /*26c0*/  R2UR UR16, R0 ;  /* 0x00000000001072ca */ /* 0x000fe200000e0000 */
[----:B------:R-:W-:Y:S01]  /*26d0*/  IMAD.MOV.U32 R0, RZ, RZ, 0x28 ;  /* 0x00000028ff007424 */ /* 0x000fe200078e00ff */
[----:B------:R-:W-:Y:S01]  /*26e0*/  UMOV UR26, 0x0 ;  /* 0x00000000001a7882 */ /* 0x000fe20000000000 */
[----:B------:R-:W-:Y:S01]  /*26f0*/  UMOV UR27, 0x8210010 ;  /* 0x08210010001b7882 */ /* 0x000fe20000000000 */
[----:B------:R-:W-:Y:S01]  /*2700*/  UMOV UR35, 0x40004040 ;  /* 0x4000404000237882 */ /* 0x000fe20000000000 */
[----:B------:R-:W-:Y:S01]  /*2710*/  UMOV UR24, 0x0 ;  /* 0x0000000000187882 */ /* 0x000fe20000000000 */
        /* <DEDUP_REMOVED lines=9> */
[----:B------:R3:W-:Y:S01]  /*27b0*/  UTCHMMA tmem[UR15], gdesc[UR34], tmem[UR16], tmem[UR26], idesc[UR27], !UPT ;  /* 0x00ff1a220f0079ea */ /* 0x0007e2000f800010 */
[----:B------:R-:W-:Y:S01]  /*27c0*/  UMOV UR18, 0x0 ;  /* 0x0000000000127882 */ /* 0x000fe20000000000 */
[----:B------:R-:W-:Y:S01]  /*27d0*/  UMOV UR19, 0x8210010 ;  /* 0x0821001000137882 */ /* 0x000fe20000000000 */
[----:B------:R-:W-:Y:S01]  /*27e0*/  R2UR UR11, R0 ;  /* 0x00000000000b72ca */ /* 0x000fe200000e0000 */
[----:B------:R-:W-:Y:S01]  /*27f0*/  IMAD.MOV.U32 R0, RZ, RZ, 0x100 ;  /* 0x00000100ff007424 */ /* 0x000fe200078e00ff */
[----:B------:R-:W-:-:S04]  /*2800*/  UMOV UR29, 0x40004040 ;  /* 0x40004040001d7882 */ /* 0x000fc80000000000 */
[----:B------:R-:W-:Y:S01]  /*2810*/  R2UR UR12, R0 ;  /* 0x00000000000c72ca */ /* 0x000fe200000e0000 */
[----:B------:R-:W-:Y:S01]  /*2820*/  IMAD.MOV.U32 R0, RZ, RZ, 0x38 ;  /* 0x00000038ff007424 */ /* 0x000fe200078e00ff */
[----:B------:R3:W-:Y:S04]  /*2830*/  UTCHMMA tmem[UR13], gdesc[UR32], tmem[UR14], tmem[UR24], idesc[UR25], UPT ;  /* 0x00ff18200d0079ea */ /* 0x0007e8000b80000e */
[----:B-1----:R-:W-:Y:S01]  /*2840*/  R2UR UR9, R0 ;  /* 0x00000000000972ca */ /* 0x002fe200000e0000 */
[----:B------:R-:W-:-:S05]  /*2850*/  IMAD.MOV.U32 R0, RZ, RZ, 0x100 ;  /* 0x00000100ff007424 */ /* 0x000fca00078e00ff */
[----:B------:R-:W-:Y:S01]  /*2860*/  R2UR UR10, R0 ;  /* 0x00000000000a72ca */ /* 0x000fe200000e0000 */
[----:B------:R3:W-:-:S12]  /*2870*/  UTCHMMA tmem[UR11], gdesc[UR30], tmem[UR12], tmem[UR22], idesc[UR23], UPT ;  /* 0x00ff161e0b0079ea */ /* 0x0007d8000b80000c */
[----:B------:R3:W-:Y:S01]  /*2880*/  UTCHMMA tmem[UR9], gdesc[UR28], tmem[UR10], tmem[UR18], idesc[UR19], UPT ;  /* 0x00ff121c090079ea */ /* 0x0007e2000b80000a */
[----:B------:R-:W-:Y:S05]  /*2890*/  BRA.U UP5, `(.L_x_54) ;  /* 0x0000000105047547 */ /* 0x000fea000b800000 */
[----:B---3--:R-:W-:Y:S05]  /*28a0*/  BPT.TRAP 0x1 ;  /* 0x000000040000795c */ /* 0x008fea0000300000 */
.L_x_54:
[----:B---3--:R-:W-:Y:S01]  /*28b0*/  UIADD3 UR9, UPT, UPT, UR8, 0x1c090, URZ ;  /* 0x0001c09008097890 */ /* 0x008fe2000fffe0ff */
[----:B------:R-:W-:Y:S01]  /*28c0*/  HFMA2 R6, -RZ, RZ, 0, 5.9604644775390625e-08 ;  /* 0x00000001ff067431 */ /* 0x000fe200000001ff */
[----:B------:R-:W-:Y:S01]  /*28d0*/  UISETP.GE.AND UP0, UPT, UR5, 0x2, UPT ;  /* 0x000000020500788c */ /* 0x000fe2000bf06270 */
[----:B--2---:R-:W-:Y:S01]  /*28e0*/  MOV R5, RZ ;  /* 0x000000ff00057202 */ /* 0x004fe20000000f00 */
[----:B------:R-:W-:Y:S01]  /*28f0*/  UMOV UR19, URZ ;  /* 0x000000ff00137c82 */ /* 0x000fe20008000000 */
[----:B------:R-:W-:Y:S01]  /*2900*/  UMOV UR8, 0x400 ;  /* 0x0000040000087882 */ /* 0x000fe20000000000 */
[----:B------:R-:W-:-:S03]  /*2910*/  UMOV UR18, 0x1 ;  /* 0x0000000100127882 */ /* 0x000fc60000000000 */
[----:B------:R1:W-:Y:S02]  /*2920*/  UTCBAR [UR9], URZ ;  /* 0x000000ff090073e9 */ /* 0x0003e400080000ff */
[----:B------:R-:W-:Y:S05]  /*2930*/  BRA.U !UP0, `(.L_x_55) ;  /* 0x0000001108887547 */ /* 0x000fea000b800000 */
[----:B------:R-:W-:Y:S01]  /*2940*/  CS2R R4, SRZ ;  /* 0x0000000000047805 */ /* 0x000fe2000001ff00 */
[----:B------:R-:W-:Y:S01]  /*2950*/  IMAD.MOV.U32 R6, RZ, RZ, 0x1 ;  /* 0x00000001ff067424 */ /* 0x000fe200078e00ff */
[----:B------:R-:W-:Y:S01]  /*2960*/  MOV R2, RZ ;  /* 0x000000ff00027202 */ /* 0x000fe20000000f00 */
[----:B------:R-:W-:Y:S01]  /*2970*/  UMOV UR72, 0x2 ;  /* 0x0000000200487882 */ /* 0x000fe20000000000 */
[----:B------:R-:W-:Y:S01]  /*2980*/  UMOV UR18, 0x1 ;  /* 0x0000000100127882 */ /* 0x000fe20000000000 */
[----:B------:R-:W-:Y:S01]  /*2990*/  UMOV UR19, URZ ;  /* 0x000000ff00137c82 */ /* 0x000fe20008000000 */
[----:B------:R-:W-:Y:S01]  /*29a0*/  UMOV UR15, 0x1 ;  /* 0x00000001000f7882 */ /* 0x000fe20000000000 */
.L_x_74:
[----:B---3--:R-:W-:Y:S05]  /*29b0*/  BRA.U !UP1, `(.L_x_56) ;  /* 0x0000000109047547 */ /* 0x008fea000b800000 */
[----:B-1----:R-:W-:Y:S05]  /*29c0*/  BPT.TRAP 0x1 ;  /* 0x000000040000795c */ /* 0x002fea0000300000 */
.L_x_56:
[----:B------:R-:W2:Y:S01]  /*29d0*/  S2UR UR16, SR_CgaCtaId ;  /* 0x00000000001079c3 */ /* 0x000ea20000008800 */
[----:B------:R-:W-:Y:S01]  /*29e0*/  UMOV UR8, 0x400 ;  /* 0x0000040000087882 */ /* 0x000fe20000000000 */
[----:B------:R-:W-:Y:S01]  /*29f0*/  SHF.L.U32 R3, R2, 0x1f, RZ ;  /* 0x0000001f02037819 */ /* 0x000fe200000006ff */
[----:B--2---:R-:W-:Y:S04]  /*2a00*/  ULEA UR16, UR16, UR8, 0x18 ;  /* 0x0000000810107291 */ /* 0x004fe8000f8ec0ff */
[----:B------:R-:W-:Y:S09]  /*2a10*/  ULEA UR8, UR72, UR16, 0x3 ;  /* 0x0000001048087291 */ /* 0x000ff2000f8e18ff */
[----:B------:R-:W2:Y:S02]  /*2a20*/  SYNCS.PHASECHK.TRANS64.TRYWAIT P0, [UR8+0x1c020], R3 ;  /* 0x01c02003ff0075a7 */ /* 0x000ea40008001108 */
[----:B--2---:R-:W-:Y:S05]  /*2a30*/  @!P0 BRA `(.L_x_57) ;  /* 0x0000019c00248947 */ /* 0x004fea0003800000 */
.L_x_409:
[----:B------:R-:W-:Y:S01]  /*2a40*/  UIADD3 UR23, UPT, UPT, UR72, 0x1, URZ ;  /* 0x0000000148177890 */ /* 0x000fe2000fffe0ff */
[----:B--2---:R-:W-:Y:S01]  /*2a50*/  IMAD.MOV.U32 R0, RZ, RZ, RZ ;  /* 0x000000ffff007224 */ /* 0x004fe200078e00ff */
[----:B------:R-:W-:Y:S02]  /*2a60*/  ULEA UR72, UR72, UR6, 0xa ;  /* 0x0000000648487291 */ /* 0x000fe4000f8e50ff */
[----:B------:R-:W-:Y:S02]  /*2a70*/  UIADD3 UR64, UPT, UPT, UR20, 0x2, URZ ;  /* 0x0000000214407890 */ /* 0x000fe4000fffe0ff */
        /* <DEDUP_REMOVED lines=13> */
[C---:B-1----:R-:W-:Y:S01]  /*2b50*/  R2UR UR9, R0.reuse ;  /* 0x00000000000972ca */ /* 0x042fe200000e0000 */
[----:B------:R-:W-:Y:S01]  /*2b60*/  UIADD3 UR38, UPT, UPT, UR72, 0x202, URZ ;  /* 0x0000020248267890 */ /* 0x000fe2000fffe0ff */
[----:B------:R-:W-:Y:S01]  /*2b70*/  R2UR UR8, R0 ;  /* 0x00000000000872ca */ /* 0x000fe200000e0000 */
[----:B------:R-:W-:Y:S02]  /*2b80*/  UIADD3 UR36, UPT, UPT, UR20, 0x402, URZ ;  /* 0x0000040214247890 */ /* 0x000fe4000fffe0ff */
[----:B------:R-:W-:Y:S02]  /*2b90*/  UIADD3 UR32, UPT, UPT, UR72, 0x204, URZ ;  /* 0x0000020448207890 */ /* 0x000fe4000fffe0ff */
[----:B------:R-:W-:Y:S02]  /*2ba0*/  UIADD3 UR30, UPT, UPT, UR20, 0x404, URZ ;  /* 0x00000404141e7890 */ /* 0x000fe4000fffe0ff */
[----:B------:R-:W-:Y:S02]  /*2bb0*/  UIADD3 UR26, UPT, UPT, UR72, 0x206, URZ ;  /* 0x00000206481a7890 */ /* 0x000fe4000fffe0ff */
[----:B------:R-:W-:Y:S02]  /*2bc0*/  UIADD3 UR24, UPT, UPT, UR20, 0x406, URZ ;  /* 0x0000040614187890 */ /* 0x000fe4000fffe0ff */
[----:B------:R-:W-:Y:S02]  /*2bd0*/  UISETP.NE.AND UP4, UPT, UR52, URZ, UPT ;  /* 0x000000ff3400728c */ /* 0x000fe4000bf85270 */
[----:B------:R-:W-:Y:S01]  /*2be0*/  UISETP.NE.AND UP0, UPT, UR23, 0x3, UPT ;  /* 0x000000031700788c */ /* 0x000fe2000bf05270 */
[----:B------:R-:W-:Y:S01]  /*2bf0*/  UMOV UR73, 0x40004040 ;  /* 0x4000404000497882 */ /* 0x000fe20000000000 */
[----:B------:R-:W-:Y:S02]  /*2c00*/  UMOV UR70, 0x0 ;  /* 0x0000000000467882 */ /* 0x000fe40000000000 */
[----:B------:R-:W-:Y:S01]  /*2c10*/  USEL UR17, URZ, 0x1, UP0 ;  /* 0x00000001ff117887 */ /* 0x000fe20008000000 */
        /* <DEDUP_REMOVED lines=36> */
[----:B------:R-:W-:Y:S01]  /*2e60*/  LOP3.LUT R2, R2, UR17, RZ, 0x3c, !PT ;  /* 0x0000001102027c12 */ /* 0x000fe2000f8e3cff */
[----:B------:R-:W-:Y:S01]  /*2e70*/  USEL UR17, UR23, URZ, UP0 ;  /* 0x000000ff17117287 */ /* 0x000fe20008000000 */
[----:B------:R1:W-:Y:S01]  /*2e80*/  UTCHMMA gdesc[UR24], gdesc[UR26], tmem[UR8], tmem[UR68], idesc[UR69], UPT ;  /* 0x00ff441a180075ea */ /* 0x0003e2000b800008 */
[----:B------:R-:W-:Y:S10]  /*2e90*/  BRA.U UP4, `(.L_x_58) ;  /* 0x0000000104047547 */ /* 0x000ff4000b800000 */
[----:B-1----:R-:W-:Y:S05]  /*2ea0*/  BPT.TRAP 0x1 ;  /* 0x000000040000795c */ /* 0x002fea0000300000 */
.L_x_58:
[----:B------:R-:W-:Y:S01]  /*2eb0*/  LOP3.LUT R4, R4, 0x1, RZ, 0x3c, !PT ;  /* 0x0000000104047812 */ /* 0x000fe200078e3cff */
[----:B-1----:R-:W-:Y:S09]  /*2ec0*/  UIADD3 UR8, UPT, UPT, UR16, 0x1c050, URZ ;  /* 0x0001c05010087890 */ /* 0x002ff2000fffe0ff */
[----:B------:R1:W-:Y:S01]  /*2ed0*/  UTCBAR [UR8], URZ ;  /* 0x000000ff080073e9 */ /* 0x0003e200080000ff */
[----:B------:R-:W-:Y:S05]  /*2ee0*/  BRA.U UP5, `(.L_x_59) ;  /* 0x0000000105047547 */ /* 0x000fea000b800000 */
[----:B-1----:R-:W-:Y:S05]  /*2ef0*/  BPT.TRAP 0x1 ;  /* 0x000000040000795c */ /* 0x002fea0000300000 */
.L_x_59:
[----:B------:R-:W-:Y:S01]  /*2f00*/  SHF.L.U32 R3, R6, 0x1f, RZ ;  /* 0x0000001f06037819 */ /* 0x000fe200000006ff */
[----:B------:R-:W-:Y:S03]  /*2f10*/  UISETP.NE.AND UP3, UPT, UR51, URZ, UPT ;  /* 0x000000ff3300728c */ /* 0x000fe6000bf65270 */
[----:B------:R-:W2:Y:S02]  /*2f20*/  SYNCS.PHASECHK.TRANS64.TRYWAIT P0, [UR16+0x1c0a8], R3 ;  /* 0x01c0a803ff0075a7 */ /* 0x000ea40008001110 */
[----:B--2---:R-:W-:Y:S06]  /*2f30*/  @!P0 BRA `(.L_x_60) ;  /* 0x0000019400fc8947 */ /* 0x004fec0003800000 */
.L_x_411:
[----:B------:R-:W-:Y:S05]  /*2f40*/  BRA.U UP3, `(.L_x_61) ;  /* 0x0000000103047547 */ /* 0x000fea000b800000 */
[----:B-1----:R-:W-:Y:S05]  /*2f50*/  BPT.TRAP 0x1 ;  /* 0x000000040000795c */ /* 0x002fea0000300000 */
.L_x_61:
[----:B--2---:R-:W-:Y:S04]  /*2f60*/  SHF.L.U32 R3, R5, 0x1f, RZ ;  /* 0x0000001f05037819 */ /* 0x004fe800000006ff */
[----:B------:R-:W2:Y:S02]  /*2f70*/  SYNCS.PHASECHK.TRANS64.TRYWAIT P0, [UR16+0x1c068], R3 ;  /* 0x01c06803ff0075a7 */ /* 0x000ea40008001110 */
[----:B--2---:R-:W-:Y:S05]  /*2f80*/  @!P0 BRA `(.L_x_62) ;  /* 0x0000019800008947 */ /* 0x004fea0003800000 */
.L_x_413:
[----:B------:R-:W-:Y:S01]  /*2f90*/  ULEA UR34, UR15, UR4, 0xa ;  /* 0x000000040f227291 */ /* 0x000fe2000f8e50ff */
[----:B--2---:R-:W-:Y:S01]  /*2fa0*/  IMAD.MOV.U32 R0, RZ, RZ, 0xa0 ;  /* 0x000000a0ff007424 */ /* 0x004fe200078e00ff */
[----:B------:R-:W-:Y:S02]  /*2fb0*/  UISETP.NE.U32.AND UP0, UPT, UR19, URZ, UPT ;  /* 0x000000ff1300728c */ /* 0x000fe4000bf05070 */
[----:B------:R-:W-:Y:S02]  /*2fc0*/  UIADD3 UR30, UPT, UPT, UR34, 0x80, URZ ;  /* 0x00000080221e7890 */ /* 0x000fe4000fffe0ff */
[----:B------:R-:W-:Y:S01]  /*2fd0*/  UIADD3 UR28, UPT, UPT, UR34, 0x100, URZ ;  /* 0x00000100221c7890 */ /* 0x000fe2000fffe0ff */
[----:B------:R-:W-:Y:S01]  /*2fe0*/  R2UR UR14, R0 ;  /* 0x00000000000e72ca */ /* 0x000fe200000e0000 */
[----:B------:R-:W-:Y:S01]  /*2ff0*/  UIADD3 UR24, UPT, UPT, UR34, 0x180, URZ ;  /* 0x0000018022187890 */ /* 0x000fe2000fffe0ff */
        /* <DEDUP_REMOVED lines=19> */
[----:B------:R2:W-:Y:S04]  /*3130*/  UTCHMMA tmem[UR14], gdesc[UR34], tmem[UR22], tmem[UR46], idesc[UR47], UP0 ;  /* 0x00ff2e220e0079ea */ /* 0x0005e80008000016 */
[----:B------:R-:W-:Y:S01]  /*3140*/  R2UR UR10, R0 ;  /* 0x00000000000a72ca */ /* 0x000fe200000e0000 */
[----:B------:R-:W-:Y:S05]  /*3150*/  IMAD.MOV.U32 R0, RZ, RZ, 0x180 ;  /* 0x00000180ff007424 */ /* 0x000fea00078e00ff */
[----:B------:R-:W-:Y:S01]  /*3160*/  R2UR UR11, R0 ;  /* 0x00000000000b72ca */ /* 0x000fe200000e0000 */
[----:B------:R-:W-:Y:S01]  /*3170*/  IMAD.MOV.U32 R0, RZ, RZ, 0xb8 ;  /* 0x000000b8ff007424 */ /* 0x000fe200078e00ff */
[----:B------:R2:W-:Y:S04]  /*3180*/  UTCHMMA tmem[UR12], gdesc[UR30], tmem[UR13], tmem[UR42], idesc[UR43], UPT ;  /* 0x00ff2a1e0c0079ea */ /* 0x0005e8000b80000d */
[----:B-1----:R-:W-:Y:S01]  /*3190*/  R2UR UR8, R0 ;  /* 0x00000000000872ca */ /* 0x002fe200000e0000 */
[----:B------:R-:W-:Y:S05]  /*31a0*/  IMAD.MOV.U32 R0, RZ, RZ, 0x180 ;  /* 0x00000180ff007424 */ /* 0x000fea00078e00ff */
[----:B------:R-:W-:Y:S01]  /*31b0*/  R2UR UR9, R0 ;  /* 0x00000000000972ca */ /* 0x000fe200000e0000 */
[----:B------:R2:W-:Y:S11]  /*31c0*/  UTCHMMA tmem[UR10], gdesc[UR28], tmem[UR11], tmem[UR40], idesc[UR41], UPT ;  /* 0x00ff281c0a0079ea */ /* 0x0005f6000b80000b */
[----:B------:R-:W-:Y:S01]  /*31d0*/  @!UPT UIADD3 URZ, UPT, UPT, URZ, URZ, URZ ;  /* 0x000000fffffff290 */ /* 0x000fe2000fffe0ff */
[----:B------:R2:W-:Y:S01]  /*31e0*/  UTCHMMA tmem[UR8], gdesc[UR24], tmem[UR9], tmem[UR36], idesc[UR37], UPT ;  /* 0x00ff2418080079ea */ /* 0x0005e2000b800009 */
[----:B------:R-:W-:Y:S05]  /*31f0*/  BRA.U UP5, `(.L_x_63) ;  /* 0x0000000105047547 */ /* 0x000fea000b800000 */
[----:B--2---:R-:W-:Y:S05]  /*3200*/  BPT.TRAP 0x1 ;  /* 0x000000040000795c */ /* 0x004fea0000300000 */
.L_x_63:
[----:B------:R-:W-:Y:S01]  /*3210*/  LOP3.LUT R6, R6, 0x1, RZ, 0x3c, !PT ;  /* 0x0000000106067812 */ /* 0x000fe200078e3cff */
[----:B--2---:R-:W-:Y:S09]  /*3220*/  UIADD3 UR8, UPT, UPT, UR16, 0x1c098, URZ ;  /* 0x0001c09810087890 */ /* 0x004ff2000fffe0ff */
[----:B------:R1:W-:Y:S01]  /*3230*/  UTCBAR [UR8], URZ ;  /* 0x000000ff080073e9 */ /* 0x0003e200080000ff */
[----:B------:R-:W-:Y:S05]  /*3240*/  BRA.U !UP1, `(.L_x_64) ;  /* 0x0000000109047547 */ /* 0x000fea000b800000 */
[----:B-1----:R-:W-:Y:S05]  /*3250*/  BPT.TRAP 0x1 ;  /* 0x000000040000795c */ /* 0x002fea0000300000 */
.L_x_64:
[----:B------:R-:W-:Y:S01]  /*3260*/  ULEA UR19, UR18, UR16, 0x3 ;  /* 0x0000001012137291 */ /* 0x000fe2000f8e18ff */
[----:B------:R-:W-:Y:S01]  /*3270*/  IMAD.MOV.U32 R0, RZ, RZ, 0x80 ;  /* 0x00000080ff007424 */ /* 0x000fe200078e00ff */
[----:B------:R-:W-:Y:S02]  /*3280*/  UIADD3 UR70, UPT, UPT, UR20, 0x800, URZ ;  /* 0x0000080014467890 */ /* 0x000fe4000fffe0ff */
        /* <DEDUP_REMOVED lines=8> */
[----:B------:R2:W-:Y:S01]  /*3310*/  UTCBAR [UR19], URZ ;  /* 0x000000ff130073e9 */ /* 0x0005e200080000ff */
        /* <DEDUP_REMOVED lines=9> */
[----:B-1----:R-:W-:Y:S01]  /*33b0*/  R2UR UR8, R0 ;  /* 0x00000000000872ca */ /* 0x002fe200000e0000 */
[----:B------:R-:W-:Y:S01]  /*33c0*/  UISETP.NE.AND UP0, UPT, UR18, 0x3, UPT ;  /* 0x000000031200788c */ /* 0x000fe2000bf05270 */
[----:B------:R-:W-:Y:S01]  /*33d0*/  UMOV UR71, 0x40004040 ;  /* 0x4000404000477882 */ /* 0x000fe20000000000 */
[----:B------:R-:W-:Y:S02]  /*33e0*/  UMOV UR68, 0x0 ;  /* 0x0000000000447882 */ /* 0x000fe40000000000 */
[----:B------:R-:W-:Y:S01]  /*33f0*/  USEL UR18, UR18, URZ, UP0 ;  /* 0x000000ff12127287 */ /* 0x000fe20008000000 */
        /* <DEDUP_REMOVED lines=35> */
[----:B------:R-:W-:Y:S02]  /*3630*/  UMOV UR23, 0x8100010 ;  /* 0x0810001000177882 */ /* 0x000fe40000000000 */
[----:B------:R2:W-:Y:S01]  /*3640*/  UTCHMMA gdesc[UR24], gdesc[UR26], tmem[UR8], tmem[UR22], idesc[UR23], UPT ;  /* 0x00ff161a180075ea */ /* 0x0005e2000b800008 */
[----:B------:R-:W-:Y:S05]  /*3650*/  BRA.U UP3, `(.L_x_65) ;  /* 0x0000000103047547 */ /* 0x000fea000b800000 */
[----:B--2---:R-:W-:Y:S05]  /*3660*/  BPT.TRAP 0x1 ;  /* 0x000000040000795c */ /* 0x004fea0000300000 */
.L_x_65:
[----:B--2---:R-:W-:Y:S09]  /*3670*/  UIADD3 UR8, UPT, UPT, UR16, 0x1c060, URZ ;  /* 0x0001c06010087890 */ /* 0x004ff2000fffe0ff */
[----:B------:R1:W-:Y:S01]  /*3680*/  UTCBAR [UR8], URZ ;  /* 0x000000ff080073e9 */ /* 0x0003e200080000ff */
[----:B------:R-:W-:Y:S05]  /*3690*/  BRA.U !UP1, `(.L_x_66) ;  /* 0x0000000109047547 */ /* 0x000fea000b800000 */
[----:B-1----:R-:W-:Y:S05]  /*36a0*/  BPT.TRAP 0x1 ;  /* 0x000000040000795c */ /* 0x002fea0000300000 */
.L_x_66:
[----:B-1----:R-:W-:Y:S02]  /*36b0*/  ULEA UR8, UR18, UR16, 0x3 ;  /* 0x0000001012087291 */ /* 0x002fe4000f8e18ff */
[----:B------:R-:W-:Y:S02]  /*36c0*/  UIADD3 UR18, UPT, UPT, UR18, 0x1, URZ ;  /* 0x0000000112127890 */ /* 0x000fe4000fffe0ff */
[----:B------:R-:W-:Y:S02]  /*36d0*/  UIADD3 UR9, UPT, UPT, UR8, 0x1c038, URZ ;  /* 0x0001c03808097890 */ /* 0x000fe4000fffe0ff */
[----:B------:R-:W-:Y:S04]  /*36e0*/  UISETP.NE.AND UP0, UPT, UR18, 0x3, UPT ;  /* 0x000000031200788c */ /* 0x000fe8000bf05270 */
[----:B------:R-:W-:Y:S03]  /*36f0*/  USEL UR18, UR18, URZ, UP0 ;  /* 0x000000ff12127287 */ /* 0x000fe60008000000 */
[----:B------:R1:W-:Y:S01]  /*3700*/  UTCBAR [UR9], URZ ;  /* 0x000000ff090073e9 */ /* 0x0003e200080000ff */
[----:B------:R-:W-:Y:S08]  /*3710*/  BRA.U !UP1, `(.L_x_67) ;  /* 0x0000000109047547 */ /* 0x000ff0000b800000 */
[----:B-1----:R-:W-:Y:S05]  /*3720*/  BPT.TRAP 0x1 ;  /* 0x000000040000795c */ /* 0x002fea0000300000 */
.L_x_67:
[----:B------:R-:W-:Y:S01]  /*3730*/  ULEA UR8, UR17, UR16, 0x3 ;  /* 0x0000001011087291 */ /* 0x000fe2000f8e18ff */
[----:B------:R-:W-:Y:S08]  /*3740*/  SHF.L.U32 R3, R2, 0x1f, RZ ;  /* 0x0000001f02037819 */ /* 0x000ff000000006ff */
[----:B------:R-:W2:Y:S02]  /*3750*/  SYNCS.PHASECHK.TRANS64.TRYWAIT P0, [UR8+0x1c020], R3 ;  /* 0x01c02003ff0075a7 */ /* 0x000ea40008001108 */
[----:B--2---:R-:W-:Y:S05]  /*3760*/  @!P0 BRA `(.L_x_68) ;  /* 0x0000019000208947 */ /* 0x004fea0003800000 */
.L_x_415:
[----:B------:R-:W-:Y:S05]  /*3770*/  BRA.U UP5, `(.L_x_69) ;  /* 0x0000000105047547 */ /* 0x000fea000b800000 */
[----:B-1----:R-:W-:Y:S05]  /*3780*/  BPT.TRAP 0x1 ;  /* 0x000000040000795c */ /* 0x002fea0000300000 */
.L_x_69:
[----:B--2---:R-:W-:Y:S04]  /*3790*/  SHF.L.U32 R3, R6, 0x1f, RZ ;  /* 0x0000001f06037819 */ /* 0x004fe800000006ff */
[----:B------:R-:W2:Y:S02]  /*37a0*/  SYNCS.PHASECHK.TRANS64.TRYWAIT P0, [UR16+0x1c0a0], R3 ;  /* 0x01c0a003ff0075a7 */ /* 0x000ea40008001110 */
[----:B--2---:R-:W-:Y:S05]  /*37b0*/  @!P0 BRA `(.L_x_70) ;  /* 0x0000019000248947 */ /* 0x004fea0003800000 */
.L_x_417:
[----:B------:R-:W-:Y:S05]  /*37c0*/  BRA.U UP4, `(.L_x_71) ;  /* 0x0000000104047547 */ /* 0x000fea000b800000 */
[----:B-1----:R-:W-:Y:S05]  /*37d0*/  BPT.TRAP 0x1 ;  /* 0x000000040000795c */ /* 0x002fea0000300000 */
.L_x_71:
[----:B--2---:R-:W-:Y:S04]  /*37e0*/  SHF.L.U32 R3, R4, 0x1f, RZ ;  /* 0x0000001f04037819 */ /* 0x004fe800000006ff */
[----:B------:R-:W2:Y:S02]  /*37f0*/  SYNCS.PHASECHK.TRANS64.TRYWAIT P0, [UR16+0x1c058], R3 ;  /* 0x01c05803ff0075a7 */ /* 0x000ea40008001110 */
[----:B--2---:R-:W-:Y:S05]  /*3800*/  @!P0 BRA `(.L_x_72) ;  /* 0x0000019000288947 */ /* 0x004fea0003800000 */
.L_x_419:
[----:B------:R-:W-:Y:S01]  /*3810*/  USHF.L.U32 UR8, UR17, 0xa, URZ ;  /* 0x0000000a11087899 */ /* 0x000fe200080006ff */
[----:B--2---:R-:W-:Y:S01]  /*3820*/  IMAD.MOV.U32 R0, RZ, RZ, 0x20 ;  /* 0x00000020ff007424 */ /* 0x004fe200078e00ff */
[----:B------:R-:W-:Y:S01]  /*3830*/  UMOV UR37, 0x40004040 ;  /* 0x4000404000257882 */ /* 0x000fe20000000000 */
[----:B------:R-:W-:Y:S01]  /*3840*/  UMOV UR28, 0x0 ;  /* 0x00000000001c7882 */ /* 0x000fe20000000000 */
[----:B------:R-:W-:Y:S02]  /*3850*/  UIADD3 UR36, UPT, UPT, UR8, UR4, URZ ;  /* 0x0000000408247290 */ /* 0x000fe4000fffe0ff */
[----:B------:R-:W-:Y:S01]  /*3860*/  R2UR UR15, R0 ;  /* 0x00000000000f72ca */ /* 0x000fe200000e0000 */
[----:B------:R-:W-:Y:S01]  /*3870*/  IMAD.MOV.U32 R0, RZ, RZ, 0x100 ;  /* 0x00000100ff007424 */ /* 0x000fe200078e00ff */
[----:B------:R-:W-:Y:S02]  /*3880*/  UIADD3 UR34, UPT, UPT, UR36, 0x80, URZ ;  /* 0x0000008024227890 */ /* 0x000fe4000fffe0ff */
[----:B------:R-:W-:Y:S02]  /*3890*/  UIADD3 UR32, UPT, UPT, UR36, 0x100, URZ ;  /* 0x0000010024207890 */ /* 0x000fe4000fffe0ff */
        /* <DEDUP_REMOVED lines=15> */
[----:B------:R2:W-:Y:S01]  /*3990*/  UTCHMMA tmem[UR15], gdesc[UR36], tmem[UR19], tmem[UR28], idesc[UR29], UPT ;  /* 0x00ff1c240f0079ea */ /* 0x0005e2000b800013 */
[----:B------:R-:W-:Y:S01]  /*39a0*/  UMOV UR22, 0x0 ;  /* 0x0000000000167882 */ /* 0x000fe20000000000 */
[----:B------:R-:W-:Y:S02]  /*39b0*/  UMOV UR23, 0x8210010 ;  /* 0x0821001000177882 */ /* 0x000fe40000000000 */
        /* <DEDUP_REMOVED lines=13> */
.L_x_73:
[----:B------:R-:W-:Y:S01]  /*3a90*/  UIADD3 UR16, UPT, UPT, UR16, 0x1c090, URZ ;  /* 0x0001c09010107890 */ /* 0x000fe2000fffe0ff */
[----:B------:R-:W-:Y:S01]  /*3aa0*/  LOP3.LUT R5, R5, 0x1, RZ, 0x3c, !PT ;  /* 0x0000000105057812 */ /* 0x000fe200078e3cff */
[----:B------:R-:W-:Y:S02]  /*3ab0*/  UIADD3 UR72, UPT, UPT, UR17, 0x1, URZ ;  /* 0x0000000111487890 */ /* 0x000fe4000fffe0ff */
[----:B------:R-:W-:Y:S02]  /*3ac0*/  UISETP.GT.U32.AND UP0, UPT, UR5, 0x2, UPT ;  /* 0x000000020500788c */ /* 0x000fe4000bf04070 */
[----:B------:R-:W-:Y:S02]  /*3ad0*/  UISETP.NE.AND UP2, UPT, UR72, 0x3, UPT ;  /* 0x000000034800788c */ /* 0x000fe4000bf45270 */
[----:B------:R-:W-:Y:S01]  /*3ae0*/  UIADD3 UR5, UPT, UPT, UR5, -0x1, URZ ;  /* 0xffffffff05057890 */ /* 0x000fe2000fffe0ff */
[----:B------:R3:W-:Y:S01]  /*3af0*/  UTCBAR [UR16], URZ ;  /* 0x000000ff100073e9 */ /* 0x0007e200080000ff */
[----:B--2---:R-:W-:Y:S02]  /*3b00*/  USEL UR9, URZ, 0x1, UP2 ;  /* 0x00000001ff097887 */ /* 0x004fe40009000000 */
[----:B------:R-:W-:Y:S01]  /*3b10*/  USEL UR72, UR72, URZ, UP2 ;  /* 0x000000ff48487287 */ /* 0x000fe20009000000 */
[----:B------:R-:W-:Y:S01]  /*3b20*/  UMOV UR19, 0x1 ;  /* 0x0000000100137882 */ /* 0x000fe20000000000 */
[----:B------:R-:W-:Y:S02]  /*3b30*/  UMOV UR15, UR17 ;  /* 0x00000011000f7c82 */ /* 0x000fe40008000000 */
[----:B------:R-:W-:Y:S01]  /*3b40*/  LOP3.LUT R2, R2, UR9, RZ, 0x3c, !PT ;  /* 0x0000000902027c12 */ /* 0x000fe2000f8e3cff */
[----:B------:R-:W-:Y:S05]  /*3b50*/  BRA.U UP0, `(.L_x_74) ;  /* 0xffffffed00947547 */ /* 0x000fea000b83ffff */
.L_x_55:
[----:B------:R-:W-:Y:S04]  /*3b60*/  BSSY.RECONVERGENT B0, `(.L_x_75) ;  /* 0x0000003000007945 */ /* 0x000fe80003800200 */
[----:B------:R-:W-:Y:S05]  /*3b70*/  @!P4 BRA `(.L_x_76) ;  /* 0x000000000004c947 */ /* 0x000fea0003800000 */
[----:B-1-3--:R-:W-:Y:S05]  /*3b80*/  BPT.TRAP 0x1 ;  /* 0x000000040000795c */ /* 0x00afea0000300000 */
.L_x_76:
[----:B-1-3--:R-:W-:Y:S05]  /*3b90*/  BSYNC.RECONVERGENT B0 ;  /* 0x0000000000007941 */ /* 0x00afea0003800200 */
.L_x_75:
[----:B------:R-:W1:Y:S01]  /*3ba0*/  S2UR UR5, SR_CgaCtaId ;  /* 0x00000000000579c3 */ /* 0x000e620000008800 */
[----:B------:R-:W-:Y:S01]  /*3bb0*/  UMOV UR6, 0x400 ;  /* 0x0000040000067882 */ /* 0x000fe20000000000 */
[----:B------:R-:W-:Y:S01]  /*3bc0*/  BSSY.RECONVERGENT B0, `(.L_x_77) ;  /* 0x0000006000007945 */ /* 0x000fe20003800200 */
[----:B-1----:R-:W-:-:S04]  /*3bd0*/  ULEA UR5, UR5, UR6, 0x18 ;  /* 0x0000000605057291 */ /* 0x002fc8000f8ec0ff */
[----:B------:R-:W-:-:S09]  /*3be0*/  UIADD3 UR5, UPT, UPT, UR5, 0x1c010, URZ ;  /* 0x0001c01005057890 */ /* 0x000fd2000fffe0ff */
[----:B------:R1:W-:Y:S01]  /*3bf0*/  UTCBAR [UR5], URZ ;  /* 0x000000ff050073e9 */ /* 0x0003e200080000ff */
[----:B------:R-:W-:Y:S05]  /*3c00*/  @!P4 BRA `(.L_x_78) ;  /* 0x000000000004c947 */ /* 0x000fea0003800000 */
[----:B-1----:R-:W-:Y:S05]  /*3c10*/  BPT.TRAP 0x1 ;  /* 0x000000040000795c */ /* 0x002fea0000300000 */
.L_x_78:
[----:B-1----:R-:W-:Y:S05]  /*3c20*/  BSYNC.RECONVERGENT B0 ;  /* 0x0000000000007941 */ /* 0x002fea0003800200 */
.L_x_77:
[----:B------:R-:W1:Y:S01]  /*3c30*/  S2UR UR5, SR_CgaCtaId ;  /* 0x00000000000579c3 */ /* 0x000e620000008800 */
[----:B------:R-:W-:Y:S02]  /*3c40*/  UMOV UR6, 0x400 ;  /* 0x0000040000067882 */ /* 0x000fe40000000000 */
[----:B-1----:R-:W-:-:S04]  /*3c50*/  ULEA UR5, UR5, UR6, 0x18 ;  /* 0x0000000605057291 */ /* 0x002fc8000f8ec0ff */
[----:B------:R-:W-:-:S09]  /*3c60*/  UIADD3 UR5, UPT, UPT, UR5, 0x1c018, URZ ;  /* 0x0001c01805057890 */ /* 0x000fd2000fffe0ff */
[----:B------:R1:W-:Y:S01]  /*3c70*/  UTCBAR [UR5], URZ ;  /* 0x000000ff050073e9 */ /* 0x0003e200080000ff */
[----:B------:R-:W-:Y:S05]  /*3c80*/  BRA.U UP5, `(.L_x_79) ;  /* 0x0000000105047547 */ /* 0x000fea000b800000 */
[----:B-1----:R-:W-:Y:S05]  /*3c90*/  BPT.TRAP 0x1 ;  /* 0x000000040000795c */ /* 0x002fea0000300000 */
.L_x_79:
[----:B------:R-:W2:Y:S01]  /*3ca0*/  S2UR UR14, SR_CgaCtaId ;  /* 0x00000000000e79c3 */ /* 0x000ea20000008800 */
[----:B-1----:R-:W-:Y:S01]  /*3cb0*/  UMOV UR5, 0x400 ;  /* 0x0000040000057882 */ /* 0x002fe20000000000 */
[----:B------:R-:W-:Y:S01]  /*3cc0*/  SHF.L.U32 R3, R6, 0x1f, RZ ;  /* 0x0000001f06037819 */ /* 0x000fe200000006ff */
[----:B--2---:R-:W-:-:S09]  /*3cd0*/  ULEA UR14, UR14, UR5, 0x18 ;  /* 0x000000050e0e7291 */ /* 0x004fd2000f8ec0ff */
[----:B------:R-:W1:Y:S02]  /*3ce0*/  SYNCS.PHASECHK.TRANS64.TRYWAIT P0, [UR14+0x1c0a8], R3 ;  /* 0x01c0a803ff0075a7 */ /* 0x000e64000800110e */
[----:B-1----:R-:W-:Y:S05]  /*3cf0*/  @!P0 BRA `(.L_x_80) ;  /* 0x0000018c00048947 */ /* 0x002fea0003800000 */
.L_x_421:
[----:B------:R-:W-:Y:S05]  /*3d00*/  BRA.U UP3, `(.L_x_81) ;  /* 0x0000000103047547 */ /* 0x000fea000b800000 */
[----:B------:R-:W-:Y:S05]  /*3d10*/  BPT.TRAP 0x1 ;  /* 0x000000040000795c */ /* 0x000fea0000300000 */
.L_x_81:
[----:B------:R-:W-:-:S04]  /*3d20*/  SHF.L.U32 R5, R5, 0x1f, RZ ;  /* 0x0000001f05057819 */ /* 0x000fc800000006ff */
[----:B------:R-:W2:Y:S02]  /*3d30*/  SYNCS.PHASECHK.TRANS64.TRYWAIT P0, [UR14+0x1c068], R5 ;  /* 0x01c06805ff0075a7 */ /* 0x000ea4000800110e */
[----:B--2---:R-:W-:Y:S05]  /*3d40*/  @!P0 BRA `(.L_x_82) ;  /* 0x0000018c00088947 */ /* 0x004fea0003800000 */
.L_x_423:
[----:B-1----:R-:W-:Y:S01]  /*3d50*/  IMAD.MOV.U32 R0, RZ, RZ, 0xa0 ;  /* 0x000000a0ff007424 */ /* 0x002fe200078e00ff */
[----:B------:R-:W-:Y:S02]  /*3d60*/  UIADD3 UR16, UPT, UPT, UR8, UR4, URZ ;  /* 0x0000000408107290 */ /* 0x000fe4000fffe0ff */
[----:B------:R-:W-:Y:S02]  /*3d70*/  UISETP.NE.U32.AND UP0, UPT, UR19, URZ, UPT ;  /* 0x000000ff1300728c */ /* 0x000fe4000bf05070 */
[----:B------:R-:W-:Y:S01]  /*3d80*/  R2UR UR12, R0 ;  /* 0x00000000000c72ca */ /* 0x000fe200000e0000 */
[----:B------:R-:W-:Y:S01]  /*3d90*/  IMAD.MOV.U32 R0, RZ, RZ, 0x180 ;  /* 0x00000180ff007424 */ /* 0x000fe200078e00ff */
[----:B------:R-:W-:Y:S02]  /*3da0*/  UIADD3 UR32, UPT, UPT, UR16, 0x80, URZ ;  /* 0x0000008010207890 */ /* 0x000fe4000fffe0ff */
[----:B------:R-:W-:Y:S02]  /*3db0*/  UIADD3 UR30, UPT, UPT, UR16, 0x100, URZ ;  /* 0x00000100101e7890 */ /* 0x000fe4000fffe0ff */
[----:B------:R-:W-:Y:S01]  /*3dc0*/  R2UR UR13, R0 ;  /* 0x00000000000d72ca */ /* 0x000fe200000e0000 */
[----:B------:R-:W-:Y:S01]  /*3dd0*/  IMAD.MOV.U32 R0, RZ, RZ, 0xa8 ;  /* 0x000000a8ff007424 */ /* 0x000fe200078e00ff */
[----:B------:R-:W-:Y:S01]  /*3de0*/  UIADD3 UR28, UPT, UPT, UR16, 0x180, URZ ;  /* 0x00000180101c7890 */ /* 0x000fe2000fffe0ff */
[----:B------:R-:W-:Y:S01]  /*3df0*/  UMOV UR26, 0x0 ;  /* 0x00000000001a7882 */ /* 0x000fe20000000000 */
[----:B------:R-:W-:-:S02]  /*3e00*/  UMOV UR27, 0x8210010 ;  /* 0x08210010001b7882 */ /* 0x000fc40000000000 */
        /* <DEDUP_REMOVED lines=11> */
[----:B------:R1:W-:Y:S01]  /*3ec0*/  UTCHMMA tmem[UR12], gdesc[UR16], tmem[UR13], tmem[UR26], idesc[UR27], UP0 ;  /* 0x00ff1a100c0079ea */ /* 0x0003e2000800000d */
[----:B------:R-:W-:Y:S01]  /*3ed0*/  R2UR UR7, R0 ;  /* 0x00000000000772ca */ /* 0x000fe200000e0000 */
[----:B------:R-:W-:Y:S01]  /*3ee0*/  IMAD.MOV.U32 R0, RZ, RZ, 0x180 ;  /* 0x00000180ff007424 */ /* 0x000fe200078e00ff */
[----:B------:R-:W-:Y:S01]  /*3ef0*/  UMOV UR20, 0x0 ;  /* 0x0000000000147882 */ /* 0x000fe20000000000 */
[----:B------:R-:W-:Y:S01]  /*3f00*/  UMOV UR21, 0x8210010 ;  /* 0x0821001000157882 */ /* 0x000fe20000000000 */
[----:B------:R-:W-:-:S02]  /*3f10*/  UMOV UR29, 0x40004040 ;  /* 0x40004040001d7882 */ /* 0x000fc40000000000 */
[----:B------:R-:W-:Y:S01]  /*3f20*/  R2UR UR9, R0 ;  /* 0x00000000000972ca */ /* 0x000fe200000e0000 */
[----:B------:R-:W-:Y:S01]  /*3f30*/  IMAD.MOV.U32 R0, RZ, RZ, 0xb8 ;  /* 0x000000b8ff007424 */ /* 0x000fe200078e00ff */
[----:B------:R1:W-:Y:S04]  /*3f40*/  UTCHMMA tmem[UR10], gdesc[UR32], tmem[UR11], tmem[UR24], idesc[UR25], UPT ;  /* 0x00ff18200a0079ea */ /* 0x0003e8000b80000b */
[----:B------:R-:W-:Y:S01]  /*3f50*/  R2UR UR5, R0 ;  /* 0x00000000000572ca */ /* 0x000fe200000e0000 */
[----:B------:R-:W-:-:S05]  /*3f60*/  IMAD.MOV.U32 R0, RZ, RZ, 0x180 ;  /* 0x00000180ff007424 */ /* 0x000fca00078e00ff */
[----:B------:R-:W-:Y:S01]  /*3f70*/  R2UR UR6, R0 ;  /* 0x00000000000672ca */ /* 0x000fe200000e0000 */
[----:B------:R1:W-:-:S12]  /*3f80*/  UTCHMMA tmem[UR7], gdesc[UR30], tmem[UR9], tmem[UR22], idesc[UR23], UPT ;  /* 0x00ff161e070079ea */ /* 0x0003d8000b800009 */
[----:B------:R1:W-:Y:S01]  /*3f90*/  UTCHMMA tmem[UR5], gdesc[UR28], tmem[UR6], tmem[UR20], idesc[UR21], UPT ;  /* 0x00ff141c050079ea */ /* 0x0003e2000b800006 */
[----:B------:R-:W-:Y:S05]  /*3fa0*/  BRA.U UP5, `(.L_x_83) ;  /* 0x0000000105047547 */ /* 0x000fea000b800000 */
[----:B-1----:R-:W-:Y:S05]  /*3fb0*/  BPT.TRAP 0x1 ;  /* 0x000000040000795c */ /* 0x002fea0000300000 */
.L_x_83:
[----:B------:R-:W-:-:S09]  /*3fc0*/  UIADD3 UR4, UPT, UPT, UR14, 0x1c098, URZ ;  /* 0x0001c0980e047890 */ /* 0x000fd2000fffe0ff */
[----:B------:R2:W-:Y:S01]  /*3fd0*/  UTCBAR [UR4], URZ ;  /* 0x000000ff040073e9 */ /* 0x0005e200080000ff */
[----:B------:R-:W-:Y:S05]  /*3fe0*/  BRA.U !UP1, `(.L_x_84) ;  /* 0x0000000109047547 */ /* 0x000fea000b800000 */
[----:B-12---:R-:W-:Y:S05]  /*3ff0*/  BPT.TRAP 0x1 ;  /* 0x000000040000795c */ /* 0x006fea0000300000 */
.L_x_84:
[----:B--2---:R-:W-:-:S04]  /*4000*/  ULEA UR4, UR18, UR14, 0x3 ;  /* 0x0000000e12047291 */ /* 0x004fc8000f8e18ff */
[----:B------:R-:W-:-:S09]  /*4010*/  UIADD3 UR4, UPT, UPT, UR4, 0x1c038, URZ ;  /* 0x0001c03804047890 */ /* 0x000fd2000fffe0ff */
[----:B------:R2:W-:Y:S01]  /*4020*/  UTCBAR [UR4], URZ ;  /* 0x000000ff040073e9 */ /* 0x0005e200080000ff */
[----:B------:R-:W-:Y:S05]  /*4030*/  BRA.U UP4, `(.L_x_85) ;  /* 0x0000000104047547 */ /* 0x000fea000b800000 */
[----:B-12---:R-:W-:Y:S05]  /*4040*/  BPT.TRAP 0x1 ;  /* 0x000000040000795c */ /* 0x006fea0000300000 */
.L_x_85:
[----:B--2---:R-:W-:-:S09]  /*4050*/  UIADD3 UR4, UPT, UPT, UR14, 0x1c050, URZ ;  /* 0x0001c0500e047890 */ /* 0x004fd2000fffe0ff */
[----:B------:R2:W-:Y:S01]  /*4060*/  UTCBAR [UR4], URZ ;  /* 0x000000ff040073e9 */ /* 0x0005e200080000ff */
[----:B------:R-:W-:Y:S05]  /*4070*/  BRA.U UP3, `(.L_x_86) ;  /* 0x0000000103047547 */ /* 0x000fea000b800000 */
[----:B-12---:R-:W-:Y:S05]  /*4080*/  BPT.TRAP 0x1 ;  /* 0x000000040000795c */ /* 0x006fea0000300000 */
.L_x_86:
[----:B------:R-:W-:-:S13]  /*4090*/  ELECT P0, URZ, PT ;  /* 0x0000000000ff782f */ /* 0x000fda0003800000 */
[----:B-12---:R-:W-:Y:S05]  /*40a0*/  @!P0 EXIT ;  /* 0x000000000000894d */ /* 0x006fea0003800000 */
[----:B------:R-:W-:-:S09]  /*40b0*/  UIADD3 UR14, UPT, UPT, UR14, 0x1c060, URZ ;  /* 0x0001c0600e0e7890 */ /* 0x000fd2000fffe0ff */
[----:B------:R1:W-:Y:S01]  /*40c0*/  UTCBAR [UR14], URZ ;  /* 0x000000ff0e0073e9 */ /* 0x0003e200080000ff */
[----:B------:R-:W-:Y:S01]  /*40d0*/  NOP ;  /* 0x0000000000007918 */ /* 0x000fe20000000000 */
[----:B-1----:R-:W-:Y:S05]  /*40e0*/  EXIT ;  /* 0x000000000000794d */ /* 0x002fea0003800000 */
.L_x_28:
[----:B------:R-:W-:-:S08]  /*40f0*/  NOP ;  /* 0x0000000000007918 */ /* 0x000fd00000000000 */
[----:B------:R-:W1:-:S00]  /*4100*/  USETMAXREG.DEALLOC.CTAPOOL 0x60 ;  /* 0x00000060000079c8 */ /* 0x000e4000080e0500 */
[----:B------:R-:W2:Y:S01]  /*4110*/  S2UR UR40, SR_CTAID.X ;  /* 0x00000000002879c3 */ /* 0x000ea20000002500 */
[----:B------:R-:W3:Y:S01]  /*4120*/  LDCU UR4, c[0x0][0x380] ;  /* 0x00007000ff0477ac */ /* 0x000ee20008000800 */
[----:B--2---:R-:W-:-:S04]  /*4130*/  USHF.L.U32 UR39, UR40, 0x8, URZ ;  /* 0x0000000828277899 */ /* 0x004fc800080006ff */
[----:B---3--:R-:W-:-:S06]  /*4140*/  UISETP.GE.U32.AND UP0, UPT, UR39, UR4, UPT ;  /* 0x000000042700728c */ /* 0x008fcc000bf06070 */
[----:B------:R-:W-:-:S13]  /*4150*/  PLOP3.LUT P0, PT, PT, PT, UP0, 0x80, 0x8 ;  /* 0x000000000008781c */ /* 0x000fda0003f0f008 */
[----:B-1----:R-:W-:Y:S05]  /*4160*/  @P0 EXIT ;  /* 0x000000000000094d */ /* 0x002fea0003800000 */
[----:B------:R-:W1:Y:S01]  /*4170*/  LDCU UR5, c[0x0][0x384] ;  /* 0x00007080ff0577ac */ /* 0x000e620008000800 */
[----:B------:R-:W2:Y:S01]  /*4180*/  LDCU.64 UR48, c[0x0][0x358] ;  /* 0x00006b00ff3077ac */ /* 0x000ea20008000a00 */
[----:B-1----:R-:W-:-:S09]  /*4190*/  UISETP.NE.AND UP0, UPT, UR5, URZ, UPT ;  /* 0x000000ff0500728c */ /* 0x002fd2000bf05270 */
[----:B--2---:R-:W-:Y:S05]  /*41a0*/  BRA.U UP0, `(.L_x_87) ;  /* 0x0000005100e87547 */ /* 0x004fea000b800000 */
[----:B------:R-:W-:-:S09]  /*41b0*/  UISETP.NE.AND UP0, UPT, UR38, URZ, UPT ;  /* 0x000000ff2600728c */ /* 0x000fd2000bf05270 */
[----:B------:R-:W-:Y:S05]  /*41c0*/  BRA.U UP0, `(.L_x_88) ;  /* 0x0000000100047547 */ /* 0x000fea000b800000 */
[----:B------:R-:W-:Y:S05]  /*41d0*/  BPT.TRAP 0x1 ;  /* 0x000000040000795c */ /* 0x000fea0000300000 */
.L_x_88:
[----:B------:R-:W1:Y:S01]  /*41e0*/  S2R R16, SR_CgaCtaId ;  /* 0x0000000000107919 */ /* 0x000e620000008800 */
[----:B------:R-:W-:Y:S01]  /*41f0*/  IMAD.MOV.U32 R3, RZ, RZ, 0x1 ;  /* 0x00000001ff037424 */ /* 0x000fe200078e00ff */
[----:B------:R-:W-:Y:S02]  /*4200*/  MOV R5, 0x400 ;  /* 0x0000040000057802 */ /* 0x000fe40000000f00 */
[----:B------:R-:W-:Y:S02]  /*4210*/  LOP3.LUT P1, R17, R2, 0x7f, RZ, 0xc0, !PT ;  /* 0x0000007f02117812 */ /* 0x000fe4000782c0ff */
[----:B------:R-:W-:Y:S02]  /*4220*/  SHF.L.U32 R3, R3, 0x1f, RZ ;  /* 0x0000001f03037819 */ /* 0x000fe400000006ff */
[----:B-1----:R-:W-:-:S04]  /*4230*/  LEA R16, R16, R5, 0x18 ;  /* 0x0000000510107211 */ /* 0x002fc800078ec0ff */
[----:B------:R-:W1:Y:S02]  /*4240*/  SYNCS.PHASECHK.TRANS64.TRYWAIT P0, [R16+URZ+0x1c0c0], R3 ;  /* 0x01c0c003100075a7 */ /* 0x000e6400080011ff */
[----:B-1----:R-:W-:Y:S05]  /*4250*/  @!P0 BRA `(.L_x_89) ;  /* 0x0000018400dc8947 */ /* 0x002fea0003800000 */
.L_x_424:
[----:B------:R-:W-:Y:S04]  /*4260*/  BSSY.RECONVERGENT B6, `(.L_x_90) ;  /* 0x000023d000067945 */ /* 0x000fe80003800200 */
[----:B------:R-:W-:Y:S05]  /*4270*/  @P1 BRA `(.L_x_91) ;  /* 0x0000002000ec1947 */ /* 0x000fea0003800000 */
[----:B------:R-:W2:Y:S01]  /*4280*/  S2UR UR4, SR_CTAID.Z ;  /* 0x00000000000479c3 */ /* 0x000ea20000002700 */
[----:B------:R-:W2:Y:S01]  /*4290*/  LDCU UR7, c[0x0][0x370] ;  /* 0x00006e00ff0777ac */ /* 0x000ea20008000800 */
[----:B------:R-:W3:Y:S06]  /*42a0*/  LDCU UR5, c[0x0][0x374] ;  /* 0x00006e80ff0577ac */ /* 0x000eec0008000800 */
[----:B------:R-:W4:Y:S01]  /*42b0*/  S2UR UR6, SR_CTAID.Y ;  /* 0x00000000000679c3 */ /* 0x000f220000002600 */
[----:B--2---:R-:W-:-:S04]  /*42c0*/  UIMAD UR4, UR7, UR4, URZ ;  /* 0x00000004070472a4 */ /* 0x004fc8000f8e02ff */
[----:B------:R-:W-:Y:S02]  /*42d0*/  UIADD3 UR4, UPT, UPT, URZ, -UR4, URZ ;  /* 0x80000004ff047290 */ /* 0x000fe4000fffe0ff */
[----:B----4-:R-:W-:Y:S02]  /*42e0*/  UIMAD UR6, UR7, UR6, UR40 ;  /* 0x00000006070672a4 */ /* 0x010fe4000f8e0228 */
[----:B---3--:R-:W-:-:S04]  /*42f0*/  UIMAD UR4, UR4, UR5, URZ ;  /* 0x00000005040472a4 */ /* 0x008fc8000f8e02ff */
[----:B------:R-:W-:-:S09]  /*4300*/  UISETP.NE.AND UP0, UPT, UR6, UR4, UPT ;  /* 0x000000040600728c */ /* 0x000fd2000bf05270 */
[----:B------:R-:W-:Y:S05]  /*4310*/  BRA.U UP0, `(.L_x_91) ;  /* 0x0000002100c47547 */ /* 0x000fea000b800000 */
[----:B------:R-:W2:Y:S01]  /*4320*/  LDC.64 R10, c[0x4][0xa0] ;  /* 0x01002800ff0a7b82 */ /* 0x000ea20000000a00 */
[----:B------:R-:W-:Y:S01]  /*4330*/  MOV R24, 0x0 ;  /* 0x0000000000187802 */ /* 0x000fe20000000f00 */
[----:B------:R-:W3:Y:S01]  /*4340*/  LDCU.64 UR4, c[0x4][0xd0] ;  /* 0x01001a00ff0477ac */ /* 0x000ee20008000a00 */
[----:B------:R-:W-:Y:S01]  /*4350*/  IADD3 R23, P0, PT, R19, 0x8, RZ ;  /* 0x0000000813177810 */ /* 0x000fe20007f1e0ff */
[----:B------:R-:W-:Y:S01]  /*4360*/  IMAD.MOV.U32 R6, RZ, RZ, R19 ;  /* 0x000000ffff067224 */ /* 0x000fe200078e0013 */
[----:B------:R-:W-:-:S03]  /*4370*/  MOV R7, R18 ;  /* 0x0000001200077202 */ /* 0x000fc60000000f00 */
[----:B------:R4:W5:Y:S01]  /*4380*/  LDC.64 R8, c[0x4][R24] ;  /* 0x0100000018087b82 */ /* 0x0009620000000a00 */
[----:B------:R-:W-:Y:S02]  /*4390*/  IMAD.X R22, RZ, RZ, R18, P0 ;  /* 0x000000ffff167224 */ /* 0x000fe400000e0612 */
[----:B---3--:R-:W-:Y:S01]  /*43a0*/  IMAD.U32 R4, RZ, RZ, UR4 ;  /* 0x00000004ff047e24 */ /* 0x008fe2000f8e00ff */
[----:B------:R-:W-:Y:S01]  /*43b0*/  MOV R5, UR5 ;  /* 0x0000000500057c02 */ /* 0x000fe20008000f00 */
[----:B--2---:R4:W-:Y:S04]  /*43c0*/  STL.64 [R1], R10 ;  /* 0x0000000a01007387 */ /* 0x0049e80000100a00 */
[----:B------:R-:W-:-:S07]  /*43d0*/  LEPC R20, `(.L_x_92) ;  /* 0x000000001014794e */ /* 0x000fce0000000000 */
[----:B-1--45:R-:W-:Y:S05]  /*43e0*/  CALL.ABS.NOINC R8 ;  /* 0x0000000008007343 */ /* 0x032fea0003c00000 */
.L_x_92:
[----:B------:R-:W-:Y:S01]  /*43f0*/  IMAD.MOV.U32 R8, RZ, RZ, 0x3 ;  /* 0x00000003ff087424 */ /* 0x000fe200078e00ff */
[----:B------:R1:W2:Y:S01]  /*4400*/  LDC.64 R10, c[0x4][R24] ;  /* 0x01000000180a7b82 */ /* 0x0002a20000000a00 */
[----:B------:R-:W-:Y:S01]  /*4410*/  IMAD.MOV.U32 R9, RZ, RZ, 0x4 ;  /* 0x00000004ff097424 */ /* 0x000fe200078e00ff */
[----:B------:R-:W3:Y:S01]  /*4420*/  LDCU.64 UR4, c[0x4][0xe8] ;  /* 0x01001d00ff0477ac */ /* 0x000ee20008000a00 */
[----:B------:R-:W-:Y:S01]  /*4430*/  MOV R6, R23 ;  /* 0x0000001700067202 */ /* 0x000fe20000000f00 */
[----:B------:R1:W-:Y:S01]  /*4440*/  STL [R1+0x10], R8 ;  /* 0x0000100801007387 */ /* 0x0003e20000100800 */
[----:B------:R-:W-:-:S03]  /*4450*/  MOV R7, R22 ;  /* 0x0000001600077202 */ /* 0x000fc60000000f00 */
[----:B------:R1:W-:Y:S01]  /*4460*/  STL.64 [R1+0x8], R8 ;  /* 0x0000080801007387 */ /* 0x0003e20000100a00 */
[----:B---3--:R-:W-:Y:S01]  /*4470*/  MOV R4, UR4 ;  /* 0x0000000400047c02 */ /* 0x008fe20008000f00 */
[----:B------:R-:W-:Y:S02]  /*4480*/  IMAD.U32 R5, RZ, RZ, UR5 ;  /* 0x00000005ff057e24 */ /* 0x000fe4000f8e00ff */
[----:B------:R-:W-:-:S07]  /*4490*/  LEPC R20, `(.L_x_93) ;  /* 0x000000001014794e */ /* 0x000fce0000000000 */
[----:B-12---:R-:W-:Y:S05]  /*44a0*/  CALL.ABS.NOINC R10 ;  /* 0x000000000a007343 */ /* 0x006fea0003c00000 */
.L_x_93:
[----:B------:R1:W2:Y:S01]  /*44b0*/  LDC.64 R8, c[0x4][R24] ;  /* 0x0100000018087b82 */ /* 0x0002a20000000a00 */
[----:B------:R-:W3:Y:S01]  /*44c0*/  LDCU.64 UR4, c[0x4][0xe0] ;  /* 0x01001c00ff0477ac */ /* 0x000ee20008000a00 */
[----:B------:R-:W-:Y:S01]  /*44d0*/  CS2R R6, SRZ ;  /* 0x0000000000067805 */ /* 0x000fe2000001ff00 */
[----:B---3--:R-:W-:Y:S01]  /*44e0*/  IMAD.U32 R4, RZ, RZ, UR4 ;  /* 0x00000004ff047e24 */ /* 0x008fe2000f8e00ff */
[----:B------:R-:W-:-:S04]  /*44f0*/  MOV R5, UR5 ;  /* 0x0000000500057c02 */ /* 0x000fc80008000f00 */
[----:B------:R-:W-:-:S07]  /*4500*/  LEPC R20, `(.L_x_94) ;  /* 0x000000001014794e */ /* 0x000fce0000000000 */
[----:B-12---:R-:W-:Y:S05]  /*4510*/  CALL.ABS.NOINC R8 ;  /* 0x0000000008007343 */ /* 0x006fea0003c00000 */
.L_x_94:
[----:B------:R1:W2:Y:S01]  /*4520*/  LDC.64 R8, c[0x4][R24] ;  /* 0x0100000018087b82 */ /* 0x0002a20000000a00 */
[----:B------:R-:W3:Y:S01]  /*4530*/  LDCU.64 UR4, c[0x4][0xf0] ;  /* 0x01001e00ff0477ac */ /* 0x000ee20008000a00 */
[----:B------:R-:W-:Y:S01]  /*4540*/  CS2R R6, SRZ ;  /* 0x0000000000067805 */ /* 0x000fe2000001ff00 */
[----:B---3--:R-:W-:Y:S01]  /*4550*/  IMAD.U32 R4, RZ, RZ, UR4 ;  /* 0x00000004ff047e24 */ /* 0x008fe2000f8e00ff */
[----:B------:R-:W-:-:S04]  /*4560*/  MOV R5, UR5 ;  /* 0x0000000500057c02 */ /* 0x000fc80008000f00 */
[----:B------:R-:W-:-:S07]  /*4570*/  LEPC R20, `(.L_x_95) ;  /* 0x000000001014794e */ /* 0x000fce0000000000 */
[----:B-12---:R-:W-:Y:S05]  /*4580*/  CALL.ABS.NOINC R8 ;  /* 0x0000000008007343 */ /* 0x006fea0003c00000 */
.L_x_95:
[----:B------:R1:W2:Y:S01]  /*4590*/  LDC.64 R8, c[0x4][R24] ;  /* 0x0100000018087b82 */ /* 0x0002a20000000a00 */
[----:B------:R-:W3:Y:S01]  /*45a0*/  LDCU.64 UR4, c[0x4][0xf8] ;  /* 0x01001f00ff0477ac */ /* 0x000ee20008000a00 */
[----:B------:R-:W-:Y:S01]  /*45b0*/  CS2R R6, SRZ ;  /* 0x0000000000067805 */ /* 0x000fe2000001ff00 */
[----:B---3--:R-:W-:Y:S01]  /*45c0*/  IMAD.U32 R4, RZ, RZ, UR4 ;  /* 0x00000004ff047e24 */ /* 0x008fe2000f8e00ff */
[----:B------:R-:W-:-:S04]  /*45d0*/  MOV R5, UR5 ;  /* 0x0000000500057c02 */ /* 0x000fc80008000f00 */
[----:B------:R-:W-:-:S07]  /*45e0*/  LEPC R20, `(.L_x_96) ;  /* 0x000000001014794e */ /* 0x000fce0000000000 */
[----:B-12---:R-:W-:Y:S05]  /*45f0*/  CALL.ABS.NOINC R8 ;  /* 0x0000000008007343 */ /* 0x006fea0003c00000 */
.L_x_96:
[----:B------:R-:W-:Y:S01]  /*4600*/  HFMA2 R0, -RZ, RZ, 0, 9.5367431640625e-07 ;  /* 0x00000010ff007431 */ /* 0x000fe200000001ff */
[----:B------:R1:W2:Y:S01]  /*4610*/  LDC.64 R8, c[0x4][R24] ;  /* 0x0100000018087b82 */ /* 0x0002a20000000a00 */
[----:B------:R-:W3:Y:S01]  /*4620*/  LDCU.64 UR4, c[0x4][0xc8] ;  /* 0x01001900ff0477ac */ /* 0x000ee20008000a00 */
[----:B------:R-:W-:Y:S01]  /*4630*/  MOV R6, R19 ;  /* 0x0000001300067202 */ /* 0x000fe20000000f00 */
[----:B------:R-:W-:Y:S01]  /*4640*/  IMAD.MOV.U32 R7, RZ, RZ, R18 ;  /* 0x000000ffff077224 */ /* 0x000fe200078e0012 */
[----:B------:R1:W-:Y:S01]  /*4650*/  STL [R1], R0 ;  /* 0x0000000001007387 */ /* 0x0003e20000100800 */
[----:B---3--:R-:W-:Y:S01]  /*4660*/  MOV R4, UR4 ;  /* 0x0000000400047c02 */ /* 0x008fe20008000f00 */
[----:B------:R-:W-:-:S04]  /*4670*/  IMAD.U32 R5, RZ, RZ, UR5 ;  /* 0x00000005ff057e24 */ /* 0x000fc8000f8e00ff */
[----:B------:R-:W-:-:S07]  /*4680*/  LEPC R20, `(.L_x_97) ;  /* 0x000000001014794e */ /* 0x000fce0000000000 */
[----:B-12---:R-:W-:Y:S05]  /*4690*/  CALL.ABS.NOINC R8 ;  /* 0x0000000008007343 */ /* 0x006fea0003c00000 */
.L_x_97:
[----:B------:R-:W1:Y:S01]  /*46a0*/  S2R R3, SR_SWINHI ;  /* 0x0000000000037919 */ /* 0x000e620000002f00 */
[----:B------:R2:W3:Y:S01]  /*46b0*/  LDC.64 R8, c[0x4][R24] ;  /* 0x0100000018087b82 */ /* 0x0004e20000000a00 */
[----:B------:R-:W4:Y:S01]  /*46c0*/  LDCU.64 UR4, c[0x4][0x100] ;  /* 0x01002000ff0477ac */ /* 0x000f220008000a00 */
[----:B------:R-:W-:Y:S02]  /*46d0*/  MOV R6, R19 ;  /* 0x0000001300067202 */ /* 0x000fe40000000f00 */
[----:B------:R-:W-:Y:S01]  /*46e0*/  MOV R7, R18 ;  /* 0x0000001200077202 */ /* 0x000fe20000000f00 */
[----:B----4-:R-:W-:Y:S02]  /*46f0*/  IMAD.U32 R4, RZ, RZ, UR4 ;  /* 0x00000004ff047e24 */ /* 0x010fe4000f8e00ff */
[----:B------:R-:W-:Y:S01]  /*4700*/  IMAD.U32 R5, RZ, RZ, UR5 ;  /* 0x00000005ff057e24 */ /* 0x000fe2000f8e00ff */
[----:B------:R-:W-:Y:S02]  /*4710*/  MOV R10, R16 ;  /* 0x00000010000a7202 */ /* 0x000fe40000000f00 */
[----:B-1----:R-:W-:-:S05]  /*4720*/  MOV R11, R3 ;  /* 0x00000003000b7202 */ /* 0x002fca0000000f00 */
[----:B------:R2:W-:Y:S02]  /*4730*/  STL.64 [R1], R10 ;  /* 0x0000000a01007387 */ /* 0x0005e40000100a00 */
[----:B------:R-:W-:-:S07]  /*4740*/  LEPC R20, `(.L_x_98) ;  /* 0x000000001014794e */ /* 0x000fce0000000000 */
[----:B--23--:R-:W-:Y:S05]  /*4750*/  CALL.ABS.NOINC R8 ;  /* 0x0000000008007343 */ /* 0x00cfea0003c00000 */
.L_x_98:
[----:B------:R-:W1:Y:S01]  /*4760*/  LDC.64 R10, c[0x4][0xd8] ;  /* 0x01003600ff0a7b82 */ /* 0x000e620000000a00 */
[----:B------:R-:W2:Y:S01]  /*4770*/  LDCU.64 UR4, c[0x4][0xd0] ;  /* 0x01001a00ff0477ac */ /* 0x000ea20008000a00 */
[----:B------:R-:W-:Y:S02]  /*4780*/  MOV R6, R19 ;  /* 0x0000001300067202 */ /* 0x000fe40000000f00 */
[----:B------:R-:W-:-:S04]  /*4790*/  MOV R7, R18 ;  /* 0x0000001200077202 */ /* 0x000fc80000000f00 */
[----:B------:R3:W4:Y:S01]  /*47a0*/  LDC.64 R8, c[0x4][R24] ;  /* 0x0100000018087b82 */ /* 0x0007220000000a00 */
[----:B--2---:R-:W-:Y:S02]  /*47b0*/  IMAD.U32 R4, RZ, RZ, UR4 ;  /* 0x00000004ff047e24 */ /* 0x004fe4000f8e00ff */
[----:B------:R-:W-:Y:S01]  /*47c0*/  IMAD.U32 R5, RZ, RZ, UR5 ;  /* 0x00000005ff057e24 */ /* 0x000fe2000f8e00ff */
[----:B-1----:R3:W-:Y:S04]  /*47d0*/  STL.64 [R1], R10 ;  /* 0x0000000a01007387 */ /* 0x0027e80000100a00 */
[----:B------:R-:W-:-:S07]  /*47e0*/  LEPC R20, `(.L_x_99) ;  /* 0x000000001014794e */ /* 0x000fce0000000000 */
[----:B---34-:R-:W-:Y:S05]  /*47f0*/  CALL.ABS.NOINC R8 ;  /* 0x0000000008007343 */ /* 0x018fea0003c00000 */
.L_x_99:
[----:B------:R-:W-:Y:S01]  /*4800*/  HFMA2 R0, -RZ, RZ, 0, 2.384185791015625e-06 ;  /* 0x00000028ff007431 */ /* 0x000fe200000001ff */
        /* <DEDUP_REMOVED lines=9> */
.L_x_100:
        /* <DEDUP_REMOVED lines=10> */
.L_x_101:
[----:B------:R1:W2:Y:S01]  /*4940*/  LDC.64 R8, c[0x4][R24] ;  /* 0x0100000018087b82 */ /* 0x0002a20000000a00 */
[----:B------:R-:W3:Y:S01]  /*4950*/  LDCU.64 UR4, c[0x4][0xe0] ;  /* 0x01001c00ff0477ac */ /* 0x000ee20008000a00 */
[----:B------:R-:W-:Y:S01]  /*4960*/  CS2R R6, SRZ ;  /* 0x0000000000067805 */ /* 0x000fe2000001ff00 */
[----:B---3--:R-:W-:Y:S01]  /*4970*/  IMAD.U32 R4, RZ, RZ, UR4 ;  /* 0x00000004ff047e24 */ /* 0x008fe2000f8e00ff */
[----:B------:R-:W-:-:S04]  /*4980*/  MOV R5, UR5 ;  /* 0x0000000500057c02 */ /* 0x000fc80008000f00 */
[----:B------:R-:W-:-:S07]  /*4990*/  LEPC R20, `(.L_x_102) ;  /* 0x000000001014794e */ /* 0x000fce0000000000 */
[----:B-12---:R-:W-:Y:S05]  /*49a0*/  CALL.ABS.NOINC R8 ;  /* 0x0000000008007343 */ /* 0x006fea0003c00000 */
.L_x_102:
[----:B------:R-:W-:Y:S01]  /*49b0*/  HFMA2 R0, -RZ, RZ, 0, 4.76837158203125e-07 ;  /* 0x00000008ff007431 */ /* 0x000fe200000001ff */
        /* <DEDUP_REMOVED lines=9> */
.L_x_103:
[----:B------:R-:W-:Y:S01]  /*4a50*/  HFMA2 R0, -RZ, RZ, 0, 2.6226043701171875e-06 ;  /* 0x0000002cff007431 */ /* 0x000fe200000001ff */
        /* <DEDUP_REMOVED lines=9> */
.L_x_104:
[----:B------:R1:W2:Y:S01]  /*4af0*/  LDC.64 R8, c[0x4][R24] ;  /* 0x0100000018087b82 */ /* 0x0002a20000000a00 */
[----:B------:R-:W3:Y:S01]  /*4b00*/  LDCU.64 UR4, c[0x4][0xe0] ;  /* 0x01001c00ff0477ac */ /* 0x000ee20008000a00 */
[----:B------:R-:W-:Y:S01]  /*4b10*/  CS2R R6, SRZ ;  /* 0x0000000000067805 */ /* 0x000fe2000001ff00 */
[----:B---3--:R-:W-:Y:S01]  /*4b20*/  IMAD.U32 R4, RZ, RZ, UR4 ;  /* 0x00000004ff047e24 */ /* 0x008fe2000f8e00ff */
[----:B------:R-:W-:-:S04]  /*4b30*/  MOV R5, UR5 ;  /* 0x0000000500057c02 */ /* 0x000fc80008000f00 */
[----:B------:R-:W-:-:S07]  /*4b40*/  LEPC R20, `(.L_x_105) ;  /* 0x000000001014794e */ /* 0x000fce0000000000 */
[----:B-12---:R-:W-:Y:S05]  /*4b50*/  CALL.ABS.NOINC R8 ;  /* 0x0000000008007343 */ /* 0x006fea0003c00000 */
.L_x_105:
        /* <DEDUP_REMOVED lines=10> */
.L_x_106:
[----:B------:R-:W-:Y:S01]  /*4c00*/  HFMA2 R0, -RZ, RZ, 0, 2.443790435791015625e-06 ;  /* 0x00000029ff007431 */ /* 0x000fe200000001ff */
        /* <DEDUP_REMOVED lines=9> */
.L_x_107:
        /* <DEDUP_REMOVED lines=10> */
.L_x_108:
        /* <DEDUP_REMOVED lines=10> */
.L_x_109:
[----:B------:R1:W2:Y:S01]  /*4de0*/  LDC.64 R8, c[0x4][R24] ;  /* 0x0100000018087b82 */ /* 0x0002a20000000a00 */
[----:B------:R-:W3:Y:S01]  /*4df0*/  LDCU.64 UR4, c[0x4][0xe0] ;  /* 0x01001c00ff0477ac */ /* 0x000ee20008000a00 */
[----:B------:R-:W-:Y:S01]  /*4e00*/  CS2R R6, SRZ ;  /* 0x0000000000067805 */ /* 0x000fe2000001ff00 */
[----:B---3--:R-:W-:Y:S01]  /*4e10*/  IMAD.U32 R4, RZ, RZ, UR4 ;  /* 0x00000004ff047e24 */ /* 0x008fe2000f8e00ff */
[----:B------:R-:W-:-:S04]  /*4e20*/  MOV R5, UR5 ;  /* 0x0000000500057c02 */ /* 0x000fc80008000f00 */
[----:B------:R-:W-:-:S07]  /*4e30*/  LEPC R20, `(.L_x_110) ;  /* 0x000000001014794e */ /* 0x000fce0000000000 */
[----:B-12---:R-:W-:Y:S05]  /*4e40*/  CALL.ABS.NOINC R8 ;  /* 0x0000000008007343 */ /* 0x006fea0003c00000 */
.L_x_110:
[----:B------:R-:W-:Y:S01]  /*4e50*/  HFMA2 R0, -RZ, RZ, 0, 3.814697265625e-06 ;  /* 0x00000040ff007431 */ /* 0x000fe200000001ff */
        /* <DEDUP_REMOVED lines=9> */
.L_x_111:
        /* <DEDUP_REMOVED lines=10> */
.L_x_112:
[----:B------:R1:W2:Y:S01]  /*4f90*/  LDC.64 R8, c[0x4][R24] ;  /* 0x0100000018087b82 */ /* 0x0002a20000000a00 */
[----:B------:R-:W3:Y:S01]  /*4fa0*/  LDCU.64 UR4, c[0x4][0xe0] ;  /* 0x01001c00ff0477ac */ /* 0x000ee20008000a00 */
[----:B------:R-:W-:Y:S01]  /*4fb0*/  CS2R R6, SRZ ;  /* 0x0000000000067805 */ /* 0x000fe2000001ff00 */
[----:B---3--:R-:W-:Y:S01]  /*4fc0*/  IMAD.U32 R4, RZ, RZ, UR4 ;  /* 0x00000004ff047e24 */ /* 0x008fe2000f8e00ff */
[----:B------:R-:W-:-:S04]  /*4fd0*/  MOV R5, UR5 ;  /* 0x0000000500057c02 */ /* 0x000fc80008000f00 */
[----:B------:R-:W-:-:S07]  /*4fe0*/  LEPC R20, `(.L_x_113) ;  /* 0x000000001014794e */ /* 0x000fce0000000000 */
[----:B-12---:R-:W-:Y:S05]  /*4ff0*/  CALL.ABS.NOINC R8 ;  /* 0x0000000008007343 */ /* 0x006fea0003c00000 */
.L_x_113:
[----:B------:R-:W-:Y:S01]  /*5000*/  HFMA2 R0, -RZ, RZ, 0, 1.1920928955078125e-07 ;  /* 0x00000002ff007431 */ /* 0x000fe200000001ff */
        /* <DEDUP_REMOVED lines=9> */
.L_x_114:
        /* <DEDUP_REMOVED lines=10> */
.L_x_115:
        /* <DEDUP_REMOVED lines=10> */
.L_x_116:
        /* <DEDUP_REMOVED lines=10> */
.L_x_117:
[----:B------:R1:W2:Y:S01]  /*5280*/  LDC.64 R8, c[0x4][R24] ;  /* 0x0100000018087b82 */ /* 0x0002a20000000a00 */
[----:B------:R-:W3:Y:S01]  /*5290*/  LDCU.64 UR4, c[0x4][0xe0] ;  /* 0x01001c00ff0477ac */ /* 0x000ee20008000a00 */
[----:B------:R-:W-:Y:S01]  /*52a0*/  CS2R R6, SRZ ;  /* 0x0000000000067805 */ /* 0x000fe2000001ff00 */
[----:B---3--:R-:W-:Y:S01]  /*52b0*/  IMAD.U32 R4, RZ, RZ, UR4 ;  /* 0x00000004ff047e24 */ /* 0x008fe2000f8e00ff */
[----:B------:R-:W-:-:S04]  /*52c0*/  MOV R5, UR5 ;  /* 0x0000000500057c02 */ /* 0x000fc80008000f00 */
[----:B------:R-:W-:-:S07]  /*52d0*/  LEPC R20, `(.L_x_118) ;  /* 0x000000001014794e */ /* 0x000fce0000000000 */
[----:B-12---:R-:W-:Y:S05]  /*52e0*/  CALL.ABS.NOINC R8 ;  /* 0x0000000008007343 */ /* 0x006fea0003c00000 */
.L_x_118:
[----:B------:R-:W-:Y:S01]  /*52f0*/  HFMA2 R0, -RZ, RZ, 0, 5.9604644775390625e-08 ;  /* 0x00000001ff007431 */ /* 0x000fe200000001ff */
        /* <DEDUP_REMOVED lines=9> */
.L_x_119:
        /* <DEDUP_REMOVED lines=10> */
.L_x_120:
[----:B------:R1:W2:Y:S01]  /*5430*/  LDC.64 R8, c[0x4][R24] ;  /* 0x0100000018087b82 */ /* 0x0002a20000000a00 */
[----:B------:R-:W3:Y:S01]  /*5440*/  LDCU.64 UR4, c[0x4][0xe0] ;  /* 0x01001c00ff0477ac */ /* 0x000ee20008000a00 */
[----:B------:R-:W-:Y:S01]  /*5450*/  CS2R R6, SRZ ;  /* 0x0000000000067805 */ /* 0x000fe2000001ff00 */
[----:B---3--:R-:W-:Y:S01]  /*5460*/  IMAD.U32 R4, RZ, RZ, UR4 ;  /* 0x00000004ff047e24 */ /* 0x008fe2000f8e00ff */
[----:B------:R-:W-:-:S04]  /*5470*/  MOV R5, UR5 ;  /* 0x0000000500057c02 */ /* 0x000fc80008000f00 */
[----:B------:R-:W-:-:S07]  /*5480*/  LEPC R20, `(.L_x_121) ;  /* 0x000000001014794e */ /* 0x000fce0000000000 */
[----:B-12---:R-:W-:Y:S05]  /*5490*/  CALL.ABS.NOINC R8 ;  /* 0x0000000008007343 */ /* 0x006fea0003c00000 */
.L_x_121:
        /* <DEDUP_REMOVED lines=10> */
.L_x_122:
        /* <DEDUP_REMOVED lines=10> */
.L_x_123:
        /* <DEDUP_REMOVED lines=10> */
.L_x_124:
        /* <DEDUP_REMOVED lines=10> */
.L_x_125:
        /* <DEDUP_REMOVED lines=10> */
.L_x_126:
        /* <DEDUP_REMOVED lines=10> */
.L_x_127:
[----:B------:R1:W2:Y:S01]  /*5860*/  LDC.64 R8, c[0x4][R24] ;  /* 0x0100000018087b82 */ /* 0x0002a20000000a00 */
[----:B------:R-:W3:Y:S01]  /*5870*/  LDCU.64 UR4, c[0x4][0xe0] ;  /* 0x01001c00ff0477ac */ /* 0x000ee20008000a00 */
[----:B------:R-:W-:Y:S01]  /*5880*/  CS2R R6, SRZ ;  /* 0x0000000000067805 */ /* 0x000fe2000001ff00 */
[----:B---3--:R-:W-:Y:S01]  /*5890*/  IMAD.U32 R4, RZ, RZ, UR4 ;  /* 0x00000004ff047e24 */ /* 0x008fe2000f8e00ff */
[----:B------:R-:W-:-:S04]  /*58a0*/  MOV R5, UR5 ;  /* 0x0000000500057c02 */ /* 0x000fc80008000f00 */
[----:B------:R-:W-:-:S07]  /*58b0*/  LEPC R20, `(.L_x_128) ;  /* 0x000000001014794e */ /* 0x000fce0000000000 */
[----:B-12---:R-:W-:Y:S05]  /*58c0*/  CALL.ABS.NOINC R8 ;  /* 0x0000000008007343 */ /* 0x006fea0003c00000 */
.L_x_128:
        /* <DEDUP_REMOVED lines=10> */
.L_x_129:
        /* <DEDUP_REMOVED lines=10> */
.L_x_130:
[----:B------:R1:W2:Y:S01]  /*5a10*/  LDC.64 R8, c[0x4][R24] ;  /* 0x0100000018087b82 */ /* 0x0002a20000000a00 */
[----:B------:R-:W3:Y:S01]  /*5a20*/  LDCU.64 UR4, c[0x4][0xe0] ;  /* 0x01001c00ff0477ac */ /* 0x000ee20008000a00 */
[----:B------:R-:W-:Y:S01]  /*5a30*/  CS2R R6, SRZ ;  /* 0x0000000000067805 */ /* 0x000fe2000001ff00 */
[----:B---3--:R-:W-:Y:S01]  /*5a40*/  IMAD.U32 R4, RZ, RZ, UR4 ;  /* 0x00000004ff047e24 */ /* 0x008fe2000f8e00ff */
[----:B------:R-:W-:-:S04]  /*5a50*/  MOV R5, UR5 ;  /* 0x0000000500057c02 */ /* 0x000fc80008000f00 */
[----:B------:R-:W-:-:S07]  /*5a60*/  LEPC R20, `(.L_x_131) ;  /* 0x000000001014794e */ /* 0x000fce0000000000 */
[----:B-12---:R-:W-:Y:S05]  /*5a70*/  CALL.ABS.NOINC R8 ;  /* 0x0000000008007343 */ /* 0x006fea0003c00000 */
.L_x_131:
[----:B------:R-:W-:Y:S01]  /*5a80*/  HFMA2 R0, -RZ, RZ, 0, 6.103515625e-05 ;  /* 0x00000400ff007431 */ /* 0x000fe200000001ff */
        /* <DEDUP_REMOVED lines=9> */
.L_x_132:
        /* <DEDUP_REMOVED lines=10> */
.L_x_133:
        /* <DEDUP_REMOVED lines=10> */
.L_x_134:
        /* <DEDUP_REMOVED lines=10> */
.L_x_135:
[----:B------:R1:W2:Y:S01]  /*5d00*/  LDC.64 R8, c[0x4][R24] ;  /* 0x0100000018087b82 */ /* 0x0002a20000000a00 */
[----:B------:R-:W3:Y:S01]  /*5d10*/  LDCU.64 UR4, c[0x4][0xe0] ;  /* 0x01001c00ff0477ac */ /* 0x000ee20008000a00 */
[----:B------:R-:W-:Y:S01]  /*5d20*/  CS2R R6, SRZ ;  /* 0x0000000000067805 */ /* 0x000fe2000001ff00 */
[----:B---3--:R-:W-:Y:S01]  /*5d30*/  IMAD.U32 R4, RZ, RZ, UR4 ;  /* 0x00000004ff047e24 */ /* 0x008fe2000f8e00ff */
[----:B------:R-:W-:-:S04]  /*5d40*/  MOV R5, UR5 ;  /* 0x0000000500057c02 */ /* 0x000fc80008000f00 */
[----:B------:R-:W-:-:S07]  /*5d50*/  LEPC R20, `(.L_x_136) ;  /* 0x000000001014794e */ /* 0x000fce0000000000 */
[----:B-12---:R-:W-:Y:S05]  /*5d60*/  CALL.ABS.NOINC R8 ;  /* 0x0000000008007343 */ /* 0x006fea0003c00000 */
.L_x_136:
        /* <DEDUP_REMOVED lines=10> */
.L_x_137:
        /* <DEDUP_REMOVED lines=10> */
.L_x_138:
[----:B------:R1:W2:Y:S01]  /*5eb0*/  LDC.64 R8, c[0x4][R24] ;  /* 0x0100000018087b82 */ /* 0x0002a20000000a00 */
[----:B------:R-:W3:Y:S01]  /*5ec0*/  LDCU.64 UR4, c[0x4][0xe0] ;  /* 0x01001c00ff0477ac */ /* 0x000ee20008000a00 */
[----:B------:R-:W-:Y:S01]  /*5ed0*/  CS2R R6, SRZ ;  /* 0x0000000000067805 */ /* 0x000fe2000001ff00 */
[----:B---3--:R-:W-:Y:S01]  /*5ee0*/  IMAD.U32 R4, RZ, RZ, UR4 ;  /* 0x00000004ff047e24 */ /* 0x008fe2000f8e00ff */
[----:B------:R-:W-:-:S04]  /*5ef0*/  MOV R5, UR5 ;  /* 0x0000000500057c02 */ /* 0x000fc80008000f00 */
[----:B------:R-:W-:-:S07]  /*5f00*/  LEPC R20, `(.L_x_139) ;  /* 0x000000001014794e */ /* 0x000fce0000000000 */
[----:B-12---:R-:W-:Y:S05]  /*5f10*/  CALL.ABS.NOINC R8 ;  /* 0x0000000008007343 */ /* 0x006fea0003c00000 */
.L_x_139:
[----:B------:R-:W-:Y:S01]  /*5f20*/  HFMA2 R0, -RZ, RZ, 0, 3.0517578125e-05 ;  /* 0x00000200ff007431 */ /* 0x000fe200000001ff */
        /* <DEDUP_REMOVED lines=9> */
.L_x_140:
        /* <DEDUP_REMOVED lines=10> */
.L_x_141:
        /* <DEDUP_REMOVED lines=10> */
.L_x_142:
        /* <DEDUP_REMOVED lines=10> */
.L_x_143:
[----:B------:R1:W2:Y:S01]  /*61a0*/  LDC.64 R8, c[0x4][R24] ;  /* 0x0100000018087b82 */ /* 0x0002a20000000a00 */
[----:B------:R-:W3:Y:S01]  /*61b0*/  LDCU.64 UR4, c[0x4][0xe0] ;  /* 0x01001c00ff0477ac */ /* 0x000ee20008000a00 */
[----:B------:R-:W-:Y:S01]  /*61c0*/  CS2R R6, SRZ ;  /* 0x0000000000067805 */ /* 0x000fe2000001ff00 */
[----:B---3--:R-:W-:Y:S01]  /*61d0*/  IMAD.U32 R4, RZ, RZ, UR4 ;  /* 0x00000004ff047e24 */ /* 0x008fe2000f8e00ff */
[----:B------:R-:W-:-:S04]  /*61e0*/  MOV R5, UR5 ;  /* 0x0000000500057c02 */ /* 0x000fc80008000f00 */
[----:B------:R-:W-:-:S07]  /*61f0*/  LEPC R20, `(.L_x_144) ;  /* 0x000000001014794e */ /* 0x000fce0000000000 */
[----:B-12---:R-:W-:Y:S05]  /*6200*/  CALL.ABS.NOINC R8 ;  /* 0x0000000008007343 */ /* 0x006fea0003c00000 */
.L_x_144:
[----:B------:R1:W-:Y:S01]  /*6210*/  STL [R1], RZ ;  /* 0x000000ff01007387 */ /* 0x0003e20000100800 */
[----:B------:R1:W2:Y:S01]  /*6220*/  LDC.64 R8, c[0x4][R24] ;  /* 0x0100000018087b82 */ /* 0x0002a20000000a00 */
[----:B------:R-:W3:Y:S01]  /*6230*/  LDCU.64 UR4, c[0x4][0xc8] ;  /* 0x01001900ff0477ac */ /* 0x000ee20008000a00 */
[----:B------:R-:W-:Y:S02]  /*6240*/  MOV R6, R19 ;  /* 0x0000001300067202 */ /* 0x000fe40000000f00 */
[----:B------:R-:W-:Y:S01]  /*6250*/  MOV R7, R18 ;  /* 0x0000001200077202 */ /* 0x000fe20000000f00 */
[----:B---3--:R-:W-:Y:S02]  /*6260*/  IMAD.U32 R4, RZ, RZ, UR4 ;  /* 0x00000004ff047e24 */ /* 0x008fe4000f8e00ff */
[----:B------:R-:W-:Y:S02]  /*6270*/  IMAD.U32 R5, RZ, RZ, UR5 ;  /* 0x00000005ff057e24 */ /* 0x000fe4000f8e00ff */
[----:B------:R-:W-:-:S07]  /*6280*/  LEPC R20, `(.L_x_145) ;  /* 0x000000001014794e */ /* 0x000fce0000000000 */
[----:B-12---:R-:W-:Y:S05]  /*6290*/  CALL.ABS.NOINC R8 ;  /* 0x0000000008007343 */ /* 0x006fea0003c00000 */
.L_x_145:
        /* <DEDUP_REMOVED lines=10> */
.L_x_146:
[----:B------:R1:W2:Y:S01]  /*6340*/  LDC.64 R8, c[0x4][R24] ;  /* 0x0100000018087b82 */ /* 0x0002a20000000a00 */
[----:B------:R-:W3:Y:S01]  /*6350*/  LDCU.64 UR4, c[0x4][0xe0] ;  /* 0x01001c00ff0477ac */ /* 0x000ee20008000a00 */
[----:B------:R-:W-:Y:S01]  /*6360*/  CS2R R6, SRZ ;  /* 0x0000000000067805 */ /* 0x000fe2000001ff00 */
[----:B---3--:R-:W-:Y:S01]  /*6370*/  IMAD.U32 R4, RZ, RZ, UR4 ;  /* 0x00000004ff047e24 */ /* 0x008fe2000f8e00ff */
[----:B------:R-:W-:-:S04]  /*6380*/  MOV R5, UR5 ;  /* 0x0000000500057c02 */ /* 0x000fc80008000f00 */
[----:B------:R-:W-:-:S07]  /*6390*/  LEPC R20, `(.L_x_147) ;  /* 0x000000001014794e */ /* 0x000fce0000000000 */
[----:B-12---:R-:W-:Y:S05]  /*63a0*/  CALL.ABS.NOINC R8 ;  /* 0x0000000008007343 */ /* 0x006fea0003c00000 */
.L_x_147:
[----:B------:R-:W-:Y:S01]  /*63b0*/  HFMA2 R0, -RZ, RZ, 0, 2 ;  /* 0x00004000ff007431 */ /* 0x000fe200000001ff */
        /* <DEDUP_REMOVED lines=9> */
.L_x_148:
        /* <DEDUP_REMOVED lines=10> */
.L_x_149:
        /* <DEDUP_REMOVED lines=10> */
.L_x_150:
[----:B------:R-:W1:Y:S01]  /*6590*/  LDC.64 R8, c[0x4][0xa8] ;  /* 0x01002a00ff087b82 */ /* 0x000e620000000a00 */
[----:B------:R-:W2:Y:S01]  /*65a0*/  LDCU.64 UR4, c[0x4][0xd0] ;  /* 0x01001a00ff0477ac */ /* 0x000ea20008000a00 */
[----:B------:R-:W-:Y:S02]  /*65b0*/  MOV R6, R19 ;  /* 0x0000001300067202 */ /* 0x000fe40000000f00 */
[----:B------:R-:W-:-:S04]  /*65c0*/  MOV R7, R18 ;  /* 0x0000001200077202 */ /* 0x000fc80000000f00 */
[----:B------:R-:W3:Y:S01]  /*65d0*/  LDC.64 R24, c[0x4][R24] ;  /* 0x0100000018187b82 */ /* 0x000ee20000000a00 */
[----:B--2---:R-:W-:Y:S02]  /*65e0*/  IMAD.U32 R4, RZ, RZ, UR4 ;  /* 0x00000004ff047e24 */ /* 0x004fe4000f8e00ff */
[----:B------:R-:W-:Y:S01]  /*65f0*/  IMAD.U32 R5, RZ, RZ, UR5 ;  /* 0x00000005ff057e24 */ /* 0x000fe2000f8e00ff */
[----:B-1----:R1:W-:Y:S04]  /*6600*/  STL.64 [R1], R8 ;  /* 0x0000000801007387 */ /* 0x0023e80000100a00 */
[----:B------:R-:W-:-:S07]  /*6610*/  LEPC R20, `(.L_x_91) ;  /* 0x000000001014794e */ /* 0x000fce0000000000 */
[----:B-1-3--:R-:W-:Y:S05]  /*6620*/  CALL.ABS.NOINC R24 ;  /* 0x0000000018007343 */ /* 0x00afea0003c00000 */
.L_x_91:
[----:B------:R-:W-:Y:S05]  /*6630*/  BSYNC.RECONVERGENT B6 ;  /* 0x0000000000067941 */ /* 0x000fea0003800200 */
.L_x_90:
[----:B-1----:R-:W1:Y:S01]  /*6640*/  S2R R3, SR_SWINHI ;  /* 0x0000000000037919 */ /* 0x002e620000002f00 */
[----:B------:R-:W-:Y:S01]  /*6650*/  IMAD.SHL.U32 R30, R2, 0x2, RZ ;  /* 0x00000002021e7824 */ /* 0x000fe200078e00ff */
[----:B------:R-:W2:Y:S04]  /*6660*/  LDCU.64 UR4, c[0x0][0x880] ;  /* 0x00011000ff0477ac */ /* 0x000ea80008000a00 */
[----:B------:R-:W-:Y:S02]  /*6670*/  LOP3.LUT R30, R30, 0xfe, RZ, 0xc0, !PT ;  /* 0x000000fe1e1e7812 */ /* 0x000fe400078ec0ff */
[----:B--2---:R-:W-:-:S04]  /*6680*/  ISETP.NE.U32.AND P6, PT, RZ, UR4, PT ;  /* 0x00000004ff007c0c */ /* 0x004fc8000bfc5070 */
[----:B------:R-:W-:Y:S02]  /*6690*/  ISETP.NE.AND.EX P6, PT, RZ, UR5, PT, P6 ;  /* 0x00000005ff007c0c */ /* 0x000fe4000bfc5360 */
[----:B------:R-:W-:Y:S02]  /*66a0*/  MOV R4, R16 ;  /* 0x0000001000047202 */ /* 0x000fe40000000f00 */
[----:B-1----:R-:W-:-:S03]  /*66b0*/  MOV R5, R3 ;  /* 0x0000000300057202 */ /* 0x002fc60000000f00 */
[----:B------:R-:W-:-:S03]  /*66c0*/  IMAD.WIDE.U32 R30, R30, 0x2, R4 ;  /* 0x000000021e1e7825 */ /* 0x000fc600078e0004 */
[C---:B------:R-:W-:Y:S02]  /*66d0*/  IADD3 R3, P2, PT, R30.reuse, 0x200, RZ ;  /* 0x000002001e037810 */ /* 0x040fe40007f5e0ff */
[C---:B------:R-:W-:Y:S02]  /*66e0*/  IADD3 R5, P1, PT, R30.reuse, 0x800, RZ ;  /* 0x000008001e057810 */ /* 0x040fe40007f3e0ff */
[C---:B------:R-:W-:Y:S01]  /*66f0*/  IADD3 R7, P0, PT, R30.reuse, 0xa00, RZ ;  /* 0x00000a001e077810 */ /* 0x040fe20007f1e0ff */
[--C-:B------:R-:W-:Y:S01]  /*6700*/  IMAD.X R55, RZ, RZ, R31.reuse, P2 ;  /* 0x000000ffff377224 */ /* 0x100fe200010e061f */
[--C-:B------:R-:W-:Y:S01]  /*6710*/  SHF.R.U64 R11, R30, 0x3, R31.reuse ;  /* 0x000000031e0b7819 */ /* 0x100fe2000000121f */
[--C-:B------:R-:W-:Y:S02]  /*6720*/  IMAD.X R63, RZ, RZ, R31.reuse, P1 ;  /* 0x000000ffff3f7224 */ /* 0x100fe400008e061f */
[----:B------:R-:W-:Y:S01]  /*6730*/  IMAD.X R61, RZ, RZ, R31, P0 ;  /* 0x000000ffff3d7224 */ /* 0x000fe200000e061f */
[----:B------:R-:W-:-:S02]  /*6740*/  SHF.R.U64 R0, R3, 0x3, R55 ;  /* 0x0000000303007819 */ /* 0x000fc40000001237 */
[----:B------:R-:W-:Y:S02]  /*6750*/  SHF.R.U64 R2, R5, 0x3, R63 ;  /* 0x0000000305027819 */ /* 0x000fe4000000123f */
[----:B------:R-:W-:Y:S02]  /*6760*/  LOP3.LUT R54, R3, 0x70, R0, 0x78, !PT ;  /* 0x0000007003367812 */ /* 0x000fe400078e7800 */
[----:B------:R-:W-:Y:S02]  /*6770*/  LOP3.LUT R62, R5, 0x70, R2, 0x78, !PT ;  /* 0x00000070053e7812 */ /* 0x000fe400078e7802 */
[C---:B------:R-:W-:Y:S02]  /*6780*/  IADD3 R3, P3, PT, R30.reuse, 0x1000, RZ ;  /* 0x000010001e037810 */ /* 0x040fe40007f7e0ff */
[C---:B------:R-:W-:Y:S02]  /*6790*/  SHF.R.U64 R4, R7.reuse, 0x3, R61 ;  /* 0x0000000307047819 */ /* 0x040fe4000000123d */
[----:B------:R-:W-:Y:S01]  /*67a0*/  IADD3 R5, P2, PT, R30, 0x1200, RZ ;  /* 0x000012001e057810 */ /* 0x000fe20007f5e0ff */
[----:B------:R-:W-:Y:S01]  /*67b0*/  IMAD.X R45, RZ, RZ, R31, P3 ;  /* 0x000000ffff2d7224 */ /* 0x000fe200018e061f */
[----:B------:R-:W-:-:S02]  /*67c0*/  LOP3.LUT R60, R7, 0x70, R4, 0x78, !PT ;  /* 0x00000070073c7812 */ /* 0x000fc400078e7804 */
[C---:B------:R-:W-:Y:S01]  /*67d0*/  IADD3 R7, P1, PT, R30.reuse, 0x1800, RZ ;  /* 0x000018001e077810 */ /* 0x040fe20007f3e0ff */
[----:B------:R-:W-:Y:S01]  /*67e0*/  IMAD.X R43, RZ, RZ, R31, P2 ;  /* 0x000000ffff2b7224 */ /* 0x000fe200010e061f */
[----:B------:R-:W-:Y:S02]  /*67f0*/  IADD3 R9, P0, PT, R30, 0x1a00, RZ ;  /* 0x00001a001e097810 */ /* 0x000fe40007f1e0ff */
[----:B------:R-:W-:Y:S01]  /*6800*/  SHF.R.U64 R0, R3, 0x3, R45 ;  /* 0x0000000303007819 */ /* 0x000fe2000000122d */
[----:B------:R-:W-:Y:S01]  /*6810*/  IMAD.X R41, RZ, RZ, R31, P1 ;  /* 0x000000ffff297224 */ /* 0x000fe200008e061f */
[----:B------:R-:W-:Y:S01]  /*6820*/  SHF.R.U64 R2, R5, 0x3, R43 ;  /* 0x0000000305027819 */ /* 0x000fe2000000122b */
[----:B------:R-:W-:Y:S01]  /*6830*/  IMAD.X R39, RZ, RZ, R31, P0 ;  /* 0x000000ffff277224 */ /* 0x000fe200000e061f */
[----:B------:R-:W-:Y:S02]  /*6840*/  LOP3.LUT R44, R3, 0x70, R0, 0x78, !PT ;  /* 0x00000070032c7812 */ /* 0x000fe400078e7800 */
[----:B------:R-:W-:-:S02]  /*6850*/  LOP3.LUT R42, R5, 0x70, R2, 0x78, !PT ;  /* 0x00000070052a7812 */ /* 0x000fc400078e7802 */
[C---:B------:R-:W-:Y:S02]  /*6860*/  IADD3 R3, P3, PT, R30.reuse, 0x2000, RZ ;  /* 0x000020001e037810 */ /* 0x040fe40007f7e0ff */
[----:B------:R-:W-:Y:S02]  /*6870*/  SHF.R.U64 R4, R7, 0x3, R41 ;  /* 0x0000000307047819 */ /* 0x000fe40000001229 */
[----:B------:R-:W-:Y:S01]  /*6880*/  IADD3 R5, P2, PT, R30, 0x2200, RZ ;  /* 0x000022001e057810 */ /* 0x000fe20007f5e0ff */
[----:B------:R-:W-:Y:S01]  /*6890*/  IMAD.X R37, RZ, RZ, R31, P3 ;  /* 0x000000ffff257224 */ /* 0x000fe200018e061f */
[----:B------:R-:W-:Y:S02]  /*68a0*/  SHF.R.U64 R6, R9, 0x3, R39 ;  /* 0x0000000309067819 */ /* 0x000fe40000001227 */
[----:B------:R-:W-:Y:S01]  /*68b0*/  LOP3.LUT R40, R7, 0x70, R4, 0x78, !PT ;  /* 0x0000007007287812 */ /* 0x000fe200078e7804 */
[----:B------:R-:W-:Y:S01]  /*68c0*/  IMAD.X R35, RZ, RZ, R31, P2 ;  /* 0x000000ffff237224 */ /* 0x000fe200010e061f */
[----:B------:R-:W-:-:S02]  /*68d0*/  LOP3.LUT R38, R9, 0x70, R6, 0x78, !PT ;  /* 0x0000007009267812 */ /* 0x000fc400078e7806 */
[C---:B------:R-:W-:Y:S02]  /*68e0*/  IADD3 R7, P1, PT, R30.reuse, 0x2800, RZ ;  /* 0x000028001e077810 */ /* 0x040fe40007f3e0ff */
        /* <DEDUP_REMOVED lines=25> */
[C---:B------:R-:W-:Y:S01]  /*6a80*/  IADD3 R2, P2, PT, R30.reuse, 0x4200, RZ ;  /* 0x000042001e027810 */ /* 0x040fe20007f5e0ff */
[----:B------:R-:W-:Y:S01]  /*6a90*/  IMAD.X R19, RZ, RZ, R31, P3 ;  /* 0x000000ffff137224 */ /* 0x000fe200018e061f */
[----:B------:R-:W-:Y:S02]  /*6aa0*/  SHF.R.U64 R6, R9, 0x3, R21 ;  /* 0x0000000309067819 */ /* 0x000fe40000001215 */
[----:B------:R-:W-:Y:S01]  /*6ab0*/  LOP3.LUT R10, R30, 0x70, R11, 0x78, !PT ;  /* 0x000000701e0a7812 */ /* 0x000fe200078e780b */
[--C-:B------:R-:W-:Y:S01]  /*6ac0*/  IMAD.MOV.U32 R11, RZ, RZ, R31.reuse ;  /* 0x000000ffff0b7224 */ /* 0x100fe200078e001f */
[----:B------:R-:W-:Y:S01]  /*6ad0*/  LOP3.LUT R22, R7, 0x70, R4, 0x78, !PT ;  /* 0x0000007007167812 */ /* 0x000fe200078e7804 */
[----:B------:R-:W-:Y:S01]  /*6ae0*/  IMAD.X R15, RZ, RZ, R31, P2 ;  /* 0x000000ffff0f7224 */ /* 0x000fe200010e061f */
[----:B------:R-:W-:-:S02]  /*6af0*/  LOP3.LUT R20, R9, 0x70, R6, 0x78, !PT ;  /* 0x0000007009147812 */ /* 0x000fc400078e7806 */
[C---:B------:R-:W-:Y:S01]  /*6b00*/  IADD3 R4, P1, PT, R30.reuse, 0x4800, RZ ;  /* 0x000048001e047810 */ /* 0x040fe20007f3e0ff */
[----:B------:R1:W-:Y:S01]  /*6b10*/  ST.E desc[UR48][R10.64], RZ ;  /* 0x000000ff0a007985 */ /* 0x0003e2000c101930 */
[----:B------:R-:W-:Y:S02]  /*6b20*/  IADD3 R6, P0, PT, R30, 0x4a00, RZ ;  /* 0x00004a001e067810 */ /* 0x000fe40007f1e0ff */
[----:B------:R-:W-:Y:S01]  /*6b30*/  SHF.R.U64 R3, R0, 0x3, R19 ;  /* 0x0000000300037819 */ /* 0x000fe20000001213 */
[----:B------:R-:W-:Y:S01]  /*6b40*/  IMAD.X R13, RZ, RZ, R31, P1 ;  /* 0x000000ffff0d7224 */ /* 0x000fe200008e061f */
[----:B------:R-:W-:Y:S01]  /*6b50*/  SHF.R.U64 R5, R2, 0x3, R15 ;  /* 0x0000000302057819 */ /* 0x000fe2000000120f */
[----:B------:R2:W-:Y:S01]  /*6b60*/  ST.E desc[UR48][R54.64], RZ ;  /* 0x000000ff36007985 */ /* 0x0005e2000c101930 */
[----:B------:R-:W-:Y:S02]  /*6b70*/  LOP3.LUT R18, R0, 0x70, R3, 0x78, !PT ;  /* 0x0000007000127812 */ /* 0x000fe400078e7803 */
[----:B------:R-:W-:Y:S01]  /*6b80*/  LOP3.LUT R14, R2, 0x70, R5, 0x78, !PT ;  /* 0x00000070020e7812 */ /* 0x000fe200078e7805 */
[----:B------:R3:W-:Y:S01]  /*6b90*/  ST.E desc[UR48][R62.64], RZ ;  /* 0x000000ff3e007985 */ /* 0x0007e2000c101930 */
[----:B------:R-:W-:-:S02]  /*6ba0*/  IADD3 R0, P3, PT, R30, 0x5000, RZ ;  /* 0x000050001e007810 */ /* 0x000fc40007f7e0ff */
[----:B------:R-:W-:Y:S01]  /*6bb0*/  SHF.R.U64 R7, R4, 0x3, R13 ;  /* 0x0000000304077819 */ /* 0x000fe2000000120d */
[----:B------:R4:W-:Y:S01]  /*6bc0*/  ST.E desc[UR48][R60.64], RZ ;  /* 0x000000ff3c007985 */ /* 0x0009e2000c101930 */
[----:B------:R-:W-:Y:S01]  /*6bd0*/  IADD3 R2, P2, PT, R30, 0x5200, RZ ;  /* 0x000052001e027810 */ /* 0x000fe20007f5e0ff */
[----:B------:R-:W-:Y:S01]  /*6be0*/  IMAD.X R53, RZ, RZ, R31, P3 ;  /* 0x000000ffff357224 */ /* 0x000fe200018e061f */
[----:B------:R-:W-:Y:S01]  /*6bf0*/  LOP3.LUT R12, R4, 0x70, R7, 0x78, !PT ;  /* 0x00000070040c7812 */ /* 0x000fe200078e7807 */
[----:B------:R-:W-:Y:S01]  /*6c00*/  ST.E desc[UR48][R44.64], RZ ;  /* 0x000000ff2c007985 */ /* 0x000fe2000c101930 */
[----:B------:R-:W-:Y:S01]  /*6c10*/  IADD3 R4, P1, PT, R30, 0x5800, RZ ;  /* 0x000058001e047810 */ /* 0x000fe20007f3e0ff */
[----:B------:R-:W-:Y:S01]  /*6c20*/  IMAD.X R51, RZ, RZ, R31, P2 ;  /* 0x000000ffff337224 */ /* 0x000fe200010e061f */
[----:B------:R-:W-:Y:S01]  /*6c30*/  SHF.R.U64 R3, R0, 0x3, R53 ;  /* 0x0000000300037819 */ /* 0x000fe20000001235 */
[----:B------:R5:W-:Y:S02]  /*6c40*/  ST.E desc[UR48][R42.64], RZ ;  /* 0x000000ff2a007985 */ /* 0x000be4000c101930 */
[----:B------:R-:W-:Y:S01]  /*6c50*/  IMAD.X R49, RZ, RZ, R31, P1 ;  /* 0x000000ffff317224 */ /* 0x000fe200008e061f */
[----:B------:R-:W-:Y:S01]  /*6c60*/  SHF.R.U64 R5, R2, 0x3, R51 ;  /* 0x0000000302057819 */ /* 0x000fe20000001233 */
[----:B-1----:R-:W-:Y:S01]  /*6c70*/  IMAD.X R11, RZ, RZ, R31, P0 ;  /* 0x000000ffff0b7224 */ /* 0x002fe200000e061f */
[----:B------:R-:W-:Y:S01]  /*6c80*/  LOP3.LUT R52, R0, 0x70, R3, 0x78, !PT ;  /* 0x0000007000347812 */ /* 0x000fe200078e7803 */
[----:B------:R1:W-:Y:S01]  /*6c90*/  ST.E desc[UR48][R40.64], RZ ;  /* 0x000000ff28007985 */ /* 0x0003e2000c101930 */
[----:B------:R-:W-:-:S02]  /*6ca0*/  LOP3.LUT R50, R2, 0x70, R5, 0x78, !PT ;  /* 0x0000007002327812 */ /* 0x000fc400078e7805 */
[----:B------:R-:W-:Y:S01]  /*6cb0*/  SHF.R.U64 R9, R6, 0x3, R11 ;  /* 0x0000000306097819 */ /* 0x000fe2000000120b */
[----:B------:R1:W-:Y:S01]  /*6cc0*/  ST.E desc[UR48][R38.64], RZ ;  /* 0x000000ff26007985 */ /* 0x0003e2000c101930 */
[----:B------:R-:W-:Y:S02]  /*6cd0*/  IADD3 R0, P1, PT, R30, 0x6000, RZ ;  /* 0x000060001e007810 */ /* 0x000fe40007f3e0ff */
[----:B------:R-:W-:Y:S01]  /*6ce0*/  LOP3.LUT R10, R6, 0x70, R9, 0x78, !PT ;  /* 0x00000070060a7812 */ /* 0x000fe200078e7809 */
[----:B------:R-:W-:Y:S01]  /*6cf0*/  ST.E desc[UR48][R36.64], RZ ;  /* 0x000000ff24007985 */ /* 0x000fe2000c101930 */
[----:B------:R-:W-:Y:S01]  /*6d00*/  IADD3 R6, P0, PT, R30, 0x5a00, RZ ;  /* 0x00005a001e067810 */ /* 0x000fe20007f1e0ff */
[----:B------:R-:W-:Y:S01]  /*6d10*/  IMAD.X R59, RZ, RZ, R31, P1 ;  /* 0x000000ffff3b7224 */ /* 0x000fe200008e061f */
[----:B------:R-:W-:Y:S01]  /*6d20*/  SHF.R.U64 R7, R4, 0x3, R49 ;  /* 0x0000000304077819 */ /* 0x000fe20000001231 */
[----:B------:R1:W-:Y:S02]  /*6d30*/  ST.E desc[UR48][R34.64], RZ ;  /* 0x000000ff22007985 */ /* 0x0003e4000c101930 */
[----:B------:R-:W-:Y:S01]  /*6d40*/  IMAD.X R47, RZ, RZ, R31, P0 ;  /* 0x000000ffff2f7224 */ /* 0x000fe200000e061f */
[----:B------:R-:W-:Y:S01]  /*6d50*/  IADD3 R2, P0, PT, R30, 0x6200, RZ ;  /* 0x000062001e027810 */ /* 0x000fe20007f1e0ff */
[----:B------:R1:W-:Y:S01]  /*6d60*/  ST.E desc[UR48][R32.64], RZ ;  /* 0x000000ff20007985 */ /* 0x0003e2000c101930 */
[----:B------:R-:W-:-:S02]  /*6d70*/  LOP3.LUT R48, R4, 0x70, R7, 0x78, !PT ;  /* 0x0000007004307812 */ /* 0x000fc400078e7807 */
[----:B------:R-:W-:Y:S01]  /*6d80*/  SHF.R.U64 R9, R6, 0x3, R47 ;  /* 0x0000000306097819 */ /* 0x000fe2000000122f */
[----:B------:R-:W-:Y:S01]  /*6d90*/  IMAD.X R57, RZ, RZ, R31, P0 ;  /* 0x000000ffff397224 */ /* 0x000fe200000e061f */
[----:B------:R-:W-:Y:S01]  /*6da0*/  IADD3 R4, P1, PT, R30, 0x6800, RZ ;  /* 0x000068001e047810 */ /* 0x000fe20007f3e0ff */
[----:B------:R1:W-:Y:S01]  /*6db0*/  ST.E desc[UR48][R28.64], RZ ;  /* 0x000000ff1c007985 */ /* 0x0003e2000c101930 */
[----:B------:R-:W-:Y:S02]  /*6dc0*/  LOP3.LUT R46, R6, 0x70, R9, 0x78, !PT ;  /* 0x00000070062e7812 */ /* 0x000fe400078e7809 */
[----:B------:R-:W-:Y:S01]  /*6dd0*/  IADD3 R6, P0, PT, R30, 0x6a00, RZ ;  /* 0x00006a001e067810 */ /* 0x000fe20007f1e0ff */
[----:B--2---:R-:W-:Y:S01]  /*6de0*/  IMAD.X R55, RZ, RZ, R31, P1 ;  /* 0x000000ffff377224 */ /* 0x004fe200008e061f */
[----:B------:R-:W-:Y:S01]  /*6df0*/  SHF.R.U64 R3, R0, 0x3, R59 ;  /* 0x0000000300037819 */ /* 0x000fe2000000123b */
[----:B------:R-:W-:Y:S01]  /*6e00*/  ST.E desc[UR48][R26.64], RZ ;  /* 0x000000ff1a007985 */ /* 0x000fe2000c101930 */
[----:B------:R-:W-:Y:S01]  /*6e10*/  SHF.R.U64 R5, R2, 0x3, R57 ;  /* 0x0000000302057819 */ /* 0x000fe20000001239 */
[----:B------:R-:W-:Y:S01]  /*6e20*/  IMAD.X R9, RZ, RZ, R31, P0 ;  /* 0x000000ffff097224 */ /* 0x000fe200000e061f */
[----:B------:R-:W-:Y:S01]  /*6e30*/  LOP3.LUT R58, R0, 0x70, R3, 0x78, !PT ;  /* 0x00000070003a7812 */ /* 0x000fe200078e7803 */
[----:B------:R2:W-:Y:S01]  /*6e40*/  ST.E desc[UR48][R24.64], RZ ;  /* 0x000000ff18007985 */ /* 0x0005e2000c101930 */
[----:B------:R-:W-:-:S02]  /*6e50*/  LOP3.LUT R56, R2, 0x70, R5, 0x78, !PT ;  /* 0x0000007002387812 */ /* 0x000fc400078e7805 */
[----:B------:R-:W-:Y:S01]  /*6e60*/  IADD3 R0, P1, PT, R30, 0x7000, RZ ;  /* 0x000070001e007810 */ /* 0x000fe20007f3e0ff */
[----:B------:R2:W-:Y:S01]  /*6e70*/  ST.E desc[UR48][R22.64], RZ ;  /* 0x000000ff16007985 */ /* 0x0005e2000c101930 */
[----:B------:R-:W-:Y:S02]  /*6e80*/  SHF.R.U64 R3, R4, 0x3, R55 ;  /* 0x0000000304037819 */ /* 0x000fe40000001237 */
[----:B------:R-:W-:Y:S01]  /*6e90*/  IADD3 R2, P0, PT, R30, 0x7200, RZ ;  /* 0x000072001e027810 */ /* 0x000fe20007f1e0ff */
[----:B---3--:R-:W-:Y:S01]  /*6ea0*/  IMAD.X R63, RZ, RZ, R31, P1 ;  /* 0x000000ffff3f7224 */ /* 0x008fe200008e061f */
[----:B------:R-:W-:Y:S01]  /*6eb0*/  SHF.R.U64 R5, R6, 0x3, R9 ;  /* 0x0000000306057819 */ /* 0x000fe20000001209 */
[----:B------:R3:W-:Y:S01]  /*6ec0*/  ST.E desc[UR48][R20.64], RZ ;  /* 0x000000ff14007985 */ /* 0x0007e2000c101930 */
[----:B------:R-:W-:Y:S01]  /*6ed0*/  LOP3.LUT R54, R4, 0x70, R3, 0x78, !PT ;  /* 0x0000007004367812 */ /* 0x000fe200078e7803 */
[----:B----4-:R-:W-:Y:S01]  /*6ee0*/  IMAD.X R61, RZ, RZ, R31, P0 ;  /* 0x000000ffff3d7224 */ /* 0x010fe200000e061f */
[----:B------:R-:W-:Y:S01]  /*6ef0*/  LOP3.LUT R8, R6, 0x70, R5, 0x78, !PT ;  /* 0x0000007006087812 */ /* 0x000fe200078e7805 */
[----:B------:R-:W-:Y:S01]  /*6f00*/  ST.E desc[UR48][R18.64], RZ ;  /* 0x000000ff12007985 */ /* 0x000fe2000c101930 */
[----:B------:R-:W-:-:S02]  /*6f10*/  IADD3 R4, P1, PT, R30, 0x7800, RZ ;  /* 0x000078001e047810 */ /* 0x000fc40007f3e0ff */
[----:B------:R-:W-:Y:S01]  /*6f20*/  IADD3 R6, P0, PT, R30, 0x7a00, RZ ;  /* 0x00007a001e067810 */ /* 0x000fe20007f1e0ff */
[----:B------:R4:W-:Y:S01]  /*6f30*/  ST.E desc[UR48][R14.64], RZ ;  /* 0x000000ff0e007985 */ /* 0x0009e2000c101930 */
[----:B------:R-:W-:Y:S01]  /*6f40*/  SHF.R.U64 R3, R0, 0x3, R63 ;  /* 0x0000000300037819 */ /* 0x000fe2000000123f */
[----:B-----5:R-:W-:Y:S01]  /*6f50*/  IMAD.X R43, RZ, RZ, R31, P1 ;  /* 0x000000ffff2b7224 */ /* 0x020fe200008e061f */
[----:B------:R-:W-:Y:S01]  /*6f60*/  SHF.R.U64 R5, R2, 0x3, R61 ;  /* 0x0000000302057819 */ /* 0x000fe2000000123d */
[----:B-1----:R-:W-:Y:S01]  /*6f70*/  IMAD.X R41, RZ, RZ, R31, P0 ;  /* 0x000000ffff297224 */ /* 0x002fe200000e061f */
[----:B------:R-:W-:Y:S01]  /*6f80*/  LOP3.LUT R62, R0, 0x70, R3, 0x78, !PT ;  /* 0x00000070003e7812 */ /* 0x000fe200078e7803 */
[----:B------:R1:W-:Y:S01]  /*6f90*/  ST.E desc[UR48][R12.64], RZ ;  /* 0x000000ff0c007985 */ /* 0x0003e2000c101930 */
[----:B------:R-:W-:Y:S02]  /*6fa0*/  LOP3.LUT R60, R2, 0x70, R5, 0x78, !PT ;  /* 0x00000070023c7812 */ /* 0x000fe400078e7805 */
[----:B------:R-:W-:Y:S01]  /*6fb0*/  IADD3 R0, P1, PT, R30, 0x400, RZ ;  /* 0x000004001e007810 */ /* 0x000fe20007f3e0ff */
[----:B------:R5:W-:Y:S01]  /*6fc0*/  ST.E desc[UR48][R10.64], RZ ;  /* 0x000000ff0a007985 */ /* 0x000be2000c101930 */
[----:B------:R-:W-:-:S02]  /*6fd0*/  SHF.R.U64 R3, R4, 0x3, R43 ;  /* 0x0000000304037819 */ /* 0x000fc4000000122b */
[----:B------:R-:W-:Y:S01]  /*6fe0*/  IADD3 R2, P0, PT, R30, 0x600, RZ ;  /* 0x000006001e027810 */ /* 0x000fe20007f1e0ff */
[----:B------:R-:W-:Y:S01]  /*6ff0*/  IMAD.X R45, RZ, RZ, R31, P1 ;  /* 0x000000ffff2d7224 */ /* 0x000fe200008e061f */
[----:B------:R-:W-:Y:S01]  /*7000*/  SHF.R.U64 R5, R6, 0x3, R41 ;  /* 0x0000000306057819 */ /* 0x000fe20000001229 */
[----:B------:R5:W-:Y:S01]  /*7010*/  ST.E desc[UR48][R52.64], RZ ;  /* 0x000000ff34007985 */ /* 0x000be2000c101930 */
[----:B------:R-:W-:Y:S01]  /*7020*/  LOP3.LUT R42, R4, 0x70, R3, 0x78, !PT ;  /* 0x00000070042a7812 */ /* 0x000fe200078e7803 */
[----:B------:R-:W-:Y:S01]  /*7030*/  IMAD.X R39, RZ, RZ, R31, P0 ;  /* 0x000000ffff277224 */ /* 0x000fe200000e061f */
[----:B------:R-:W-:Y:S01]  /*7040*/  LOP3.LUT R40, R6, 0x70, R5, 0x78, !PT ;  /* 0x0000007006287812 */ /* 0x000fe200078e7805 */
[----:B------:R5:W-:Y:S01]  /*7050*/  ST.E desc[UR48][R50.64], RZ ;  /* 0x000000ff32007985 */ /* 0x000be2000c101930 */
[C---:B------:R-:W-:Y:S02]  /*7060*/  IADD3 R4, P1, PT, R30.reuse, 0xc00, RZ ;  /* 0x00000c001e047810 */ /* 0x040fe40007f3e0ff */
[----:B------:R-:W-:Y:S01]  /*7070*/  IADD3 R6, P0, PT, R30, 0xe00, RZ ;  /* 0x00000e001e067810 */ /* 0x000fe20007f1e0ff */
[----:B------:R5:W-:Y:S01]  /*7080*/  ST.E desc[UR48][R48.64], RZ ;  /* 0x000000ff30007985 */ /* 0x000be2000c101930 */
[----:B------:R-:W-:Y:S01]  /*7090*/  SHF.R.U64 R3, R0, 0x3, R45 ;  /* 0x0000000300037819 */ /* 0x000fe2000000122d */
[----:B------:R-:W-:Y:S01]  /*70a0*/  IMAD.X R35, RZ, RZ, R31, P1 ;  /* 0x000000ffff237224 */ /* 0x000fe200008e061f */
        /* <DEDUP_REMOVED lines=16> */
[----:B------:R-:W-:-:S02]  /*71b0*/  IADD3 R4, P1, PT, R30, 0x1c00, RZ ;  /* 0x00001c001e047810 */ /* 0x000fc40007f3e0ff */
[----:B------:R-:W-:Y:S01]  /*71c0*/  IADD3 R6, P0, PT, R30, 0x1e00, RZ ;  /* 0x00001e001e067810 */ /* 0x000fe20007f1e0ff */
[----:B------:R5:W-:Y:S01]  /*71d0*/  ST.E desc[UR48][R8.64], RZ ;  /* 0x000000ff08007985 */ /* 0x000be2000c101930 */
[----:B------:R-:W-:Y:S01]  /*71e0*/  SHF.R.U64 R3, R0, 0x3, R37 ;  /* 0x0000000300037819 */ /* 0x000fe20000001225 */
[----:B--2---:R-:W-:Y:S01]  /*71f0*/  IMAD.X R25, RZ, RZ, R31, P1 ;  /* 0x000000ffff197224 */ /* 0x004fe200008e061f */
[----:B------:R-:W-:Y:S01]  /*7200*/  SHF.R.U64 R5, R2, 0x3, R29 ;  /* 0x0000000302057819 */ /* 0x000fe2000000121d */
[----:B------:R-:W-:Y:S01]  /*7210*/  IMAD.X R23, RZ, RZ, R31, P0 ;  /* 0x000000ffff177224 */ /* 0x000fe200000e061f */
[----:B------:R-:W-:Y:S01]  /*7220*/  LOP3.LUT R36, R0, 0x70, R3, 0x78, !PT ;  /* 0x0000007000247812 */ /* 0x000fe200078e7803 */
[----:B------:R-:W-:Y:S01]  /*7230*/  ST.E desc[UR48][R62.64], RZ ;  /* 0x000000ff3e007985 */ /* 0x000fe2000c101930 */
[----:B------:R-:W-:Y:S02]  /*7240*/  LOP3.LUT R28, R2, 0x70, R5, 0x78, !PT ;  /* 0x00000070021c7812 */ /* 0x000fe400078e7805 */
[----:B------:R-:W-:Y:S01]  /*7250*/  IADD3 R0, P1, PT, R30, 0x2400, RZ ;  /* 0x000024001e007810 */ /* 0x000fe20007f3e0ff */
[----:B------:R-:W-:Y:S01]  /*7260*/  ST.E desc[UR48][R60.64], RZ ;  /* 0x000000ff3c007985 */ /* 0x000fe2000c101930 */
[----:B------:R-:W-:-:S02]  /*7270*/  SHF.R.U64 R3, R4, 0x3, R25 ;  /* 0x0000000304037819 */ /* 0x000fc40000001219 */
[----:B------:R-:W-:Y:S01]  /*7280*/  IADD3 R2, P0, PT, R30, 0x2600, RZ ;  /* 0x000026001e027810 */ /* 0x000fe20007f1e0ff */
[----:B------:R-:W-:Y:S01]  /*7290*/  IMAD.X R27, RZ, RZ, R31, P1 ;  /* 0x000000ffff1b7224 */ /* 0x000fe200008e061f */
[----:B------:R-:W-:Y:S01]  /*72a0*/  SHF.R.U64 R5, R6, 0x3, R23 ;  /* 0x0000000306057819 */ /* 0x000fe20000001217 */
[----:B------:R2:W-:Y:S01]  /*72b0*/  ST.E desc[UR48][R42.64], RZ ;  /* 0x000000ff2a007985 */ /* 0x0005e2000c101930 */
[----:B------:R-:W-:Y:S01]  /*72c0*/  LOP3.LUT R24, R4, 0x70, R3, 0x78, !PT ;  /* 0x0000007004187812 */ /* 0x000fe200078e7803 */
[----:B---3--:R-:W-:Y:S01]  /*72d0*/  IMAD.X R21, RZ, RZ, R31, P0 ;  /* 0x000000ffff157224 */ /* 0x008fe200000e061f */
[----:B------:R-:W-:Y:S01]  /*72e0*/  LOP3.LUT R22, R6, 0x70, R5, 0x78, !PT ;  /* 0x0000007006167812 */ /* 0x000fe200078e7805 */
[----:B------:R3:W-:Y:S01]  /*72f0*/  ST.E desc[UR48][R40.64], RZ ;  /* 0x000000ff28007985 */ /* 0x0007e2000c101930 */
[C---:B------:R-:W-:Y:S02]  /*7300*/  IADD3 R4, P1, PT, R30.reuse, 0x2c00, RZ ;  /* 0x00002c001e047810 */ /* 0x040fe40007f3e0ff */
[----:B------:R-:W-:Y:S01]  /*7310*/  IADD3 R6, P0, PT, R30, 0x2e00, RZ ;  /* 0x00002e001e067810 */ /* 0x000fe20007f1e0ff */
[----:B------:R-:W-:Y:S01]  /*7320*/  ST.E desc[UR48][R44.64], RZ ;  /* 0x000000ff2c007985 */ /* 0x000fe2000c101930 */
[----:B------:R-:W-:Y:S01]  /*7330*/  SHF.R.U64 R3, R0, 0x3, R27 ;  /* 0x0000000300037819 */ /* 0x000fe2000000121b */
[----:B----4-:R-:W-:Y:S01]  /*7340*/  IMAD.X R15, RZ, RZ, R31, P1 ;  /* 0x000000ffff0f7224 */ /* 0x010fe200008e061f */
[----:B------:R-:W-:Y:S01]  /*7350*/  SHF.R.U64 R5, R2, 0x3, R21 ;  /* 0x0000000302057819 */ /* 0x000fe20000001215 */
[----:B-1----:R-:W-:Y:S01]  /*7360*/  IMAD.X R13, RZ, RZ, R31, P0 ;  /* 0x000000ffff0d7224 */ /* 0x002fe200000e061f */
        /* <DEDUP_REMOVED lines=13> */
[----:B------:R-:W-:Y:S01]  /*7440*/  ST.E desc[UR48][R36.64], RZ ;  /* 0x000000ff24007985 */ /* 0x000fe2000c101930 */
[----:B------:R-:W-:-:S02]  /*7450*/  IADD3 R4, P1, PT, R30, 0x3c00, RZ ;  /* 0x00003c001e047810 */ /* 0x000fc40007f3e0ff */
[----:B------:R-:W-:Y:S01]  /*7460*/  IADD3 R6, P0, PT, R30, 0x3e00, RZ ;  /* 0x00003e001e067810 */ /* 0x000fe20007f1e0ff */
[----:B------:R4:W-:Y:S01]  /*7470*/  ST.E desc[UR48][R28.64], RZ ;  /* 0x000000ff1c007985 */ /* 0x0009e2000c101930 */
[----:B------:R-:W-:Y:S01]  /*7480*/  SHF.R.U64 R3, R0, 0x3, R67 ;  /* 0x0000000300037819 */ /* 0x000fe20000001243 */
[----:B------:R-:W-:Y:S01]  /*7490*/  IMAD.X R19, RZ, RZ, R31, P1 ;  /* 0x000000ffff137224 */ /* 0x000fe200008e061f */
[----:B------:R-:W-:Y:S01]  /*74a0*/  SHF.R.U64 R5, R2, 0x3, R65 ;  /* 0x0000000302057819 */ /* 0x000fe20000001241 */
[----:B-----5:R-:W-:Y:S01]  /*74b0*/  IMAD.X R11, RZ, RZ, R31, P0 ;  /* 0x000000ffff0b7224 */ /* 0x020fe200000e061f */
        /* <DEDUP_REMOVED lines=44> */
[----:B------:R-:W-:Y:S02]  /*7780*/  LOP3.LUT R56, R2, 0x70, R5, 0x78, !PT ;  /* 0x0000007002387812 */ /* 0x000fe400078e7805 */
[----:B------:R-:W-:Y:S01]  /*7790*/  IADD3 R0, P1, PT, R30, 0x6400, RZ ;  /* 0x000064001e007810 */ /* 0x000fe20007f3e0ff */
[----:B------:R5:W-:Y:S01]  /*77a0*/  ST.E desc[UR48][R50.64], RZ ;  /* 0x000000ff32007985 */ /* 0x000be2000c101930 */
[----:B------:R-:W-:-:S02]  /*77b0*/  SHF.R.U64 R3, R4, 0x3, R55 ;  /* 0x0000000304037819 */ /* 0x000fc40000001237 */
[----:B------:R-:W-:Y:S01]  /*77c0*/  IADD3 R2, P0, PT, R30, 0x6600, RZ ;  /* 0x000066001e027810 */ /* 0x000fe20007f1e0ff */
[----:B--2---:R-:W-:Y:S01]  /*77d0*/  IMAD.X R43, RZ, RZ, R31, P1 ;  /* 0x000000ffff2b7224 */ /* 0x004fe200008e061f */
        /* <DEDUP_REMOVED lines=8> */
[----:B------:R5:W-:Y:S01]  /*7860*/  ST.E desc[UR48][R58.64], RZ ;  /* 0x000000ff3a007985 */ /* 0x000be2000c101930 */
[----:B------:R-:W-:Y:S01]  /*7870*/  SHF.R.U64 R3, R0, 0x3, R43 ;  /* 0x0000000300037819 */ /* 0x000fe2000000122b */
[----:B-1----:R-:W-:Y:S01]  /*7880*/  IMAD.X R39, RZ, RZ, R31, P1 ;  /* 0x000000ffff277224 */ /* 0x002fe200008e061f */
[----:B------:R-:W-:Y:S01]  /*7890*/  SHF.R.U64 R5, R2, 0x3, R41 ;  /* 0x0000000302057819 */ /* 0x000fe20000001229 */
[----:B----4-:R-:W-:Y:S01]  /*78a0*/  IMAD.X R35, RZ, RZ, R31, P0 ;  /* 0x000000ffff237224 */ /* 0x010fe200000e061f */
        /* <DEDUP_REMOVED lines=24> */
[----:B------:R-:W-:Y:S01]  /*7a30*/  SHF.R.U64 R3, R4, 0x3, R29 ;  /* 0x0000000304037819 */ /* 0x000fe2000000121d */
[----:B------:R5:W-:Y:S01]  /*7a40*/  ST.E desc[UR48][R34.64], RZ ;  /* 0x000000ff22007985 */ /* 0x000be2000c101930 */
[----:B------:R-:W-:-:S02]  /*7a50*/  SHF.R.U64 R5, R6, 0x3, R7 ;  /* 0x0000000306057819 */ /* 0x000fc40000001207 */
[----:B------:R-:W-:Y:S01]  /*7a60*/  LOP3.LUT R28, R4, 0x70, R3, 0x78, !PT ;  /* 0x00000070041c7812 */ /* 0x000fe200078e7803 */
[----:B------:R5:W-:Y:S01]  /*7a70*/  ST.E desc[UR48][R44.64], RZ ;  /* 0x000000ff2c007985 */ /* 0x000be2000c101930 */
[----:B------:R-:W-:-:S03]  /*7a80*/  LOP3.LUT R6, R6, 0x70, R5, 0x78, !PT ;  /* 0x0000007006067812 */ /* 0x000fc600078e7805 */
[----:B------:R5:W-:Y:S04]  /*7a90*/  ST.E desc[UR48][R32.64], RZ ;  /* 0x000000ff20007985 */ /* 0x000be8000c101930 */
[----:B------:R5:W-:Y:S01]  /*7aa0*/  ST.E desc[UR48][R28.64], RZ ;  /* 0x000000ff1c007985 */ /* 0x000be2000c101930 */
[----:B------:R-:W1:Y:S01]  /*7ab0*/  S2R R2, SR_CTAID.Z ;  /* 0x0000000000027919 */ /* 0x000e620000002700 */
[----:B------:R-:W2:Y:S02]  /*7ac0*/  S2R R0, SR_CTAID.Y ;  /* 0x0000000000007919 */ /* 0x000ea40000002600 */
[----:B------:R5:W-:Y:S01]  /*7ad0*/  ST.E desc[UR48][R6.64], RZ ;  /* 0x000000ff06007985 */ /* 0x000be2000c101930 */
[----:B------:R-:W-:Y:S05]  /*7ae0*/  @!P6 BRA `(.L_x_151) ;  /* 0x000000000090e947 */ /* 0x000fea0003800000 */
[----:B------:R-:W3:Y:S01]  /*7af0*/  LDCU UR4, c[0x0][0x380] ;  /* 0x00007000ff0477ac */ /* 0x000ee20008000800 */
[----:B------:R-:W-:Y:S01]  /*7b00*/  IADD3 R3, PT, PT, R17, UR39, RZ ;  /* 0x0000002711037c10 */ /* 0x000fe2000fffe0ff */
[----:B------:R-:W-:Y:S03]  /*7b10*/  BSSY.RECONVERGENT B0, `(.L_x_151) ;  /* 0x0000021000007945 */ /* 0x000fe60003800200 */
[----:B---3--:R-:W-:-:S13]  /*7b20*/  ISETP.GE.AND P0, PT, R3, UR4, PT ;  /* 0x0000000403007c0c */ /* 0x008fda000bf06270 */
[----:B------:R-:W-:Y:S05]  /*7b30*/  @P0 BRA `(.L_x_152) ;  /* 0x0000000000780947 */ /* 0x000fea0003800000 */
[----:B------:R-:W5:Y:S01]  /*7b40*/  LDCU UR7, c[0x0][0x38c] ;  /* 0x00007180ff0777ac */ /* 0x000f620008000800 */
[----:B------:R-:W1:Y:S01]  /*7b50*/  LDCU UR6, c[0x0][0x890] ;  /* 0x00011200ff0677ac */ /* 0x000e620008000800 */
[----:B------:R-:W3:Y:S01]  /*7b60*/  LDCU.64 UR4, c[0x0][0x888] ;  /* 0x00011100ff0477ac */ /* 0x000ee20008000a00 */
[----:B-----5:R-:W4:Y:S01]  /*7b70*/  I2F.U32.RP R8, UR7 ;  /* 0x0000000700087d06 */ /* 0x020f220008209000 */
[----:B------:R-:W-:-:S07]  /*7b80*/  ISETP.NE.U32.AND P0, PT, RZ, UR7, PT ;  /* 0x00000007ff007c0c */ /* 0x000fce000bf05070 */
[----:B----4-:R-:W4:Y:S02]  /*7b90*/  MUFU.RCP R6, R8 ;  /* 0x0000000800067308 */ /* 0x010f240000001000 */
[----:B----4-:R-:W-:-:S06]  /*7ba0*/  IADD3 R6, PT, PT, R6, 0xffffffe, RZ ;  /* 0x0ffffffe06067810 */ /* 0x010fcc0007ffe0ff */
[----:B------:R-:W4:Y:S02]  /*7bb0*/  F2I.FTZ.U32.TRUNC.NTZ R5, R6 ;  /* 0x0000000600057305 */ /* 0x000f24000021f000 */
[----:B----4-:R-:W-:-:S05]  /*7bc0*/  IADD3 R4, PT, PT, RZ, -R5, RZ ;  /* 0x80000005ff047210 */ /* 0x010fca0007ffe0ff */
[----:B------:R-:W-:Y:S02]  /*7bd0*/  IMAD R7, R4, UR7, RZ ;  /* 0x0000000704077c24 */ /* 0x000fe4000f8e02ff */
[----:B------:R-:W-:-:S05]  /*7be0*/  HFMA2 R4, -RZ, RZ, 0, 0 ;  /* 0x00000000ff047431 */ /* 0x000fca00000001ff */
[----:B------:R-:W-:-:S04]  /*7bf0*/  IMAD.HI.U32 R5, R5, R7, R4 ;  /* 0x0000000705057227 */ /* 0x000fc800078e0004 */
[----:B-1----:R-:W-:Y:S02]  /*7c00*/  IMAD R4, R2, UR6, R3 ;  /* 0x0000000602047c24 */ /* 0x002fe4000f8e0203 */
[----:B--2---:R-:W-:-:S04]  /*7c10*/  IMAD.HI.U32 R5, R5, R0, RZ ;  /* 0x0000000005057227 */ /* 0x004fc800078e00ff */
[----:B------:R-:W-:-:S04]  /*7c20*/  IMAD.MOV R7, RZ, RZ, -R5 ;  /* 0x000000ffff077224 */ /* 0x000fc800078e0a05 */
[----:B------:R-:W-:-:S05]  /*7c30*/  IMAD R7, R7, UR7, R0 ;  /* 0x0000000707077c24 */ /* 0x000fca000f8e0200 */
[----:B------:R-:W-:-:S13]  /*7c40*/  ISETP.GE.U32.AND P2, PT, R7, UR7, PT ;  /* 0x0000000707007c0c */ /* 0x000fda000bf46070 */
[----:B------:R-:W-:Y:S02]  /*7c50*/  @P2 IADD3 R7, PT, PT, R7, -UR7, RZ ;  /* 0x8000000707072c10 */ /* 0x000fe4000fffe0ff */
[----:B------:R-:W-:Y:S02]  /*7c60*/  @P2 IADD3 R5, PT, PT, R5, 0x1, RZ ;  /* 0x0000000105052810 */ /* 0x000fe40007ffe0ff */
[----:B------:R-:W-:Y:S02]  /*7c70*/  ISETP.GE.U32.AND P1, PT, R7, UR7, PT ;  /* 0x0000000707007c0c */ /* 0x000fe4000bf26070 */
[----:B------:R-:W1:Y:S11]  /*7c80*/  LDC.64 R6, c[0x0][0x880] ;  /* 0x00022000ff067b82 */ /* 0x000e760000000a00 */
[----:B------:R-:W-:Y:S01]  /*7c90*/  @P1 VIADD R5, R5, 0x1 ;  /* 0x0000000105051836 */ /* 0x000fe20000000000 */
[----:B------:R-:W-:-:S04]  /*7ca0*/  @!P0 LOP3.LUT R5, RZ, UR7, RZ, 0x33, !PT ;  /* 0x00000007ff058c12 */ /* 0x000fc8000f8e33ff */
[C---:B------:R-:W-:Y:S01]  /*7cb0*/  IADD3 R3, PT, PT, -R5.reuse, RZ, RZ ;  /* 0x000000ff05037210 */ /* 0x040fe20007ffe1ff */
[----:B---3--:R-:W-:-:S04]  /*7cc0*/  IMAD R5, R5, UR5, R4 ;  /* 0x0000000505057c24 */ /* 0x008fc8000f8e0204 */
[----:B------:R-:W-:Y:S01]  /*7cd0*/  IMAD R4, R3, UR7, R0 ;  /* 0x0000000703047c24 */ /* 0x000fe2000f8e0200 */
[----:B------:R-:W-:-:S03]  /*7ce0*/  MOV R3, 0xff800000 ;  /* 0xff80000000037802 */ /* 0x000fc60000000f00 */
[----:B------:R-:W-:-:S04]  /*7cf0*/  IMAD R5, R4, UR4, R5 ;  /* 0x0000000404057c24 */ /* 0x000fc8000f8e0205 */
[----:B-1----:R-:W-:-:S05]  /*7d00*/  IMAD.WIDE.U32 R6, R5, 0x4, R6 ;  /* 0x0000000405067825 */ /* 0x002fca00078e0006 */
[----:B------:R3:W-:Y:S02]  /*7d10*/  STG.E desc[UR48][R6.64], R3 ;  /* 0x0000000306007986 */ /* 0x0007e4000c101930 */
.L_x_152:
[----:B------:R-:W-:Y:S05]  /*7d20*/  BSYNC.RECONVERGENT B0 ;  /* 0x0000000000007941 */ /* 0x000fea0003800200 */
.L_x_151:
[----:B------:R-:W-:-:S09]  /*7d30*/  UISETP.NE.AND UP0, UPT, UR38, URZ, UPT ;  /* 0x000000ff2600728c */ /* 0x000fd2000bf05270 */
[----:B------:R-:W-:Y:S05]  /*7d40*/  BRA.U UP0, `(.L_x_153) ;  /* 0x0000000100047547 */ /* 0x000fea000b800000 */
[----:B------:R-:W-:Y:S05]  /*7d50*/  BPT.TRAP 0x1 ;  /* 0x000000040000795c */ /* 0x000fea0000300000 */
.L_x_153:
[C---:B------:R-:W-:Y:S01]  /*7d60*/  IADD3 R5, P2, PT, R30.reuse, 0x8200, RZ ;  /* 0x000082001e057810 */ /* 0x040fe20007f5e0ff */
[----:B------:R4:W-:Y:S01]  /*7d70*/  SYNCS.ARRIVE.TRANS64.A1T0 RZ, [R16+URZ+0x1c0b0], RZ ;  /* 0x01c0b0ff10ff79a7 */ /* 0x0009e200081000ff */
[C---:B---3--:R-:W-:Y:S01]  /*7d80*/  IADD3 R3, P3, PT, R30.reuse, 0x8000, RZ ;  /* 0x000080001e037810 */ /* 0x048fe20007f7e0ff */
[----:B------:R-:W-:Y:S01]  /*7d90*/  UISETP.NE.AND UP0, UPT, UR38, URZ, UPT ;  /* 0x000000ff2600728c */ /* 0x000fe2000bf05270 */
[C---:B-----5:R-:W-:Y:S01]  /*7da0*/  IADD3 R9, P0, PT, R30.reuse, 0x8a00, RZ ;  /* 0x00008a001e097810 */ /* 0x060fe20007f1e0ff */
[--C-:B------:R-:W-:Y:S01]  /*7db0*/  IMAD.X R65, RZ, RZ, R31.reuse, P2 ;  /* 0x000000ffff417224 */ /* 0x100fe200010e061f */
[----:B------:R-:W-:Y:S01]  /*7dc0*/  IADD3 R7, P1, PT, R30, 0x8800, RZ ;  /* 0x000088001e077810 */ /* 0x000fe20007f3e0ff */
[--C-:B------:R-:W-:Y:S02]  /*7dd0*/  IMAD.X R25, RZ, RZ, R31.reuse, P3 ;  /* 0x000000ffff197224 */ /* 0x100fe400018e061f */
[----:B------:R-:W-:Y:S01]  /*7de0*/  IMAD.X R19, RZ, RZ, R31, P0 ;  /* 0x000000ffff137224 */ /* 0x000fe200000e061f */
[----:B------:R-:W-:Y:S01]  /*7df0*/  SHF.R.U64 R6, R5, 0x3, R65 ;  /* 0x0000000305067819 */ /* 0x000fe20000001241 */
[----:B------:R-:W-:Y:S01]  /*7e00*/  IMAD.X R23, RZ, RZ, R31, P1 ;  /* 0x000000ffff177224 */ /* 0x000fe200008e061f */
[----:B------:R-:W-:-:S02]  /*7e10*/  SHF.R.U64 R4, R3, 0x3, R25 ;  /* 0x0000000303047819 */ /* 0x000fc40000001219 */
[----:B------:R-:W-:Y:S02]  /*7e20*/  LOP3.LUT R64, R5, 0x70, R6, 0x78, !PT ;  /* 0x0000007005407812 */ /* 0x000fe400078e7806 */
[----:B------:R-:W-:Y:S02]  /*7e30*/  LOP3.LUT R24, R3, 0x70, R4, 0x78, !PT ;  /* 0x0000007003187812 */ /* 0x000fe400078e7804 */
        /* <DEDUP_REMOVED lines=8> */
[----:B------:R-:W-:Y:S01]  /*7ec0*/  ST.E desc[UR48][R64.64], RZ ;  /* 0x000000ff40007985 */ /* 0x000fe2000c101930 */
[----:B------:R-:W-:-:S02]  /*7ed0*/  LOP3.LUT R22, R7, 0x70, R8, 0x78, !PT ;  /* 0x0000007007167812 */ /* 0x000fc400078e7808 */
[C---:B------:R-:W-:Y:S02]  /*7ee0*/  IADD3 R9, P0, PT, R30.reuse, 0x9a00, RZ ;  /* 0x00009a001e097810 */ /* 0x040fe40007f1e0ff */
[----:B------:R-:W-:Y:S01]  /*7ef0*/  IADD3 R7, P1, PT, R30, 0x9800, RZ ;  /* 0x000098001e077810 */ /* 0x000fe20007f3e0ff */
[----:B------:R-:W-:Y:S01]  /*7f00*/  ST.E desc[UR48][R22.64], RZ ;  /* 0x000000ff16007985 */ /* 0x000fe2000c101930 */
[----:B------:R-:W-:Y:S01]  /*7f10*/  SHF.R.U64 R6, R5, 0x3, R53 ;  /* 0x0000000305067819 */ /* 0x000fe20000001235 */
[----:B------:R-:W-:Y:S01]  /*7f20*/  IMAD.X R51, RZ, RZ, R31, P0 ;  /* 0x000000ffff337224 */ /* 0x000fe200000e061f */
[----:B------:R-:W-:Y:S01]  /*7f30*/  SHF.R.U64 R4, R3, 0x3, R15 ;  /* 0x0000000303047819 */ /* 0x000fe2000000120f */
[----:B------:R-:W-:Y:S01]  /*7f40*/  IMAD.X R11, RZ, RZ, R31, P1 ;  /* 0x000000ffff0b7224 */ /* 0x000fe200008e061f */
[----:B------:R-:W-:Y:S01]  /*7f50*/  LOP3.LUT R52, R5, 0x70, R6, 0x78, !PT ;  /* 0x0000007005347812 */ /* 0x000fe200078e7806 */
[----:B------:R5:W-:Y:S01]  /*7f60*/  ST.E desc[UR48][R18.64], RZ ;  /* 0x000000ff12007985 */ /* 0x000be2000c101930 */
[----:B------:R-:W-:-:S02]  /*7f70*/  LOP3.LUT R14, R3, 0x70, R4, 0x78, !PT ;  /* 0x00000070030e7812 */ /* 0x000fc400078e7804 */
        /* <DEDUP_REMOVED lines=84> */
[----:B---3--:R-:W-:Y:S01]  /*84c0*/  IMAD.X R25, RZ, RZ, R31, P0 ;  /* 0x000000ffff197224 */ /* 0x008fe200000e061f */
        /* <DEDUP_REMOVED lines=9> */
[----:B-----5:R-:W-:Y:S01]  /*8560*/  IMAD.X R19, RZ, RZ, R31, P0 ;  /* 0x000000ffff137224 */ /* 0x020fe200000e061f */
[----:B------:R-:W-:Y:S01]  /*8570*/  SHF.R.U64 R4, R3, 0x3, R27 ;  /* 0x0000000303047819 */ /* 0x000fe2000000121b */
[----:B------:R-:W-:Y:S01]  /*8580*/  IMAD.X R23, RZ, RZ, R31, P1 ;  /* 0x000000ffff177224 */ /* 0x000fe200008e061f */
[----:B------:R-:W-:Y:S01]  /*8590*/  LOP3.LUT R24, R5, 0x70, R6, 0x78, !PT ;  /* 0x0000007005187812 */ /* 0x000fe200078e7806 */
[----:B------:R-:W-:Y:S01]  /*85a0*/  ST.E desc[UR48][R28.64], RZ ;  /* 0x000000ff1c007985 */ /* 0x000fe2000c101930 */
[----:B------:R-:W-:-:S02]  /*85b0*/  LOP3.LUT R26, R3, 0x70, R4, 0x78, !PT ;  /* 0x00000070031a7812 */ /* 0x000fc400078e7804 */
[C---:B------:R-:W-:Y:S02]  /*85c0*/  IADD3 R5, P0, PT, R30.reuse, 0xf200, RZ ;  /* 0x0000f2001e057810 */ /* 0x040fe40007f1e0ff */
[C---:B------:R-:W-:Y:S01]  /*85d0*/  IADD3 R3, P1, PT, R30.reuse, 0xf000, RZ ;  /* 0x0000f0001e037810 */ /* 0x040fe20007f3e0ff */
[----:B------:R-:W-:Y:S01]  /*85e0*/  ST.E desc[UR48][R26.64], RZ ;  /* 0x000000ff1a007985 */ /* 0x000fe2000c101930 */
[----:B------:R-:W-:Y:S01]  /*85f0*/  SHF.R.U64 R4, R7, 0x3, R23 ;  /* 0x0000000307047819 */ /* 0x000fe20000001217 */
[----:B------:R-:W-:Y:S01]  /*8600*/  IMAD.X R13, RZ, RZ, R31, P0 ;  /* 0x000000ffff0d7224 */ /* 0x000fe200000e061f */
[----:B------:R-:W-:Y:S01]  /*8610*/  SHF.R.U64 R6, R9, 0x3, R19 ;  /* 0x0000000309067819 */ /* 0x000fe20000001213 */
[----:B-1----:R-:W-:Y:S01]  /*8620*/  IMAD.X R15, RZ, RZ, R31, P1 ;  /* 0x000000ffff0f7224 */ /* 0x002fe200008e061f */
[----:B------:R-:W-:Y:S01]  /*8630*/  IADD3 R8, P0, PT, R30, 0xfa00, RZ ;  /* 0x0000fa001e087810 */ /* 0x000fe20007f1e0ff */
[----:B------:R-:W-:Y:S01]  /*8640*/  ST.E desc[UR48][R24.64], RZ ;  /* 0x000000ff18007985 */ /* 0x000fe2000c101930 */
[----:B------:R-:W-:-:S02]  /*8650*/  LOP3.LUT R22, R7, 0x70, R4, 0x78, !PT ;  /* 0x0000007007167812 */ /* 0x000fc400078e7804 */
[----:B------:R-:W-:Y:S01]  /*8660*/  LOP3.LUT R18, R9, 0x70, R6, 0x78, !PT ;  /* 0x0000007009127812 */ /* 0x000fe200078e7806 */
[----:B------:R-:W-:Y:S01]  /*8670*/  IMAD.X R9, RZ, RZ, R31, P0 ;  /* 0x000000ffff097224 */ /* 0x000fe200000e061f */
[----:B------:R-:W-:Y:S01]  /*8680*/  SHF.R.U64 R4, R3, 0x3, R15 ;  /* 0x0000000303047819 */ /* 0x000fe2000000120f */
[----:B------:R-:W-:Y:S01]  /*8690*/  ST.E desc[UR48][R22.64], RZ ;  /* 0x000000ff16007985 */ /* 0x000fe2000c101930 */
[----:B------:R-:W-:Y:S02]  /*86a0*/  IADD3 R7, P1, PT, R30, 0xf800, RZ ;  /* 0x0000f8001e077810 */ /* 0x000fe40007f3e0ff */
[----:B------:R-:W-:Y:S01]  /*86b0*/  SHF.R.U64 R6, R5, 0x3, R13 ;  /* 0x0000000305067819 */ /* 0x000fe2000000120d */
[----:B------:R-:W-:Y:S01]  /*86c0*/  ST.E desc[UR48][R18.64], RZ ;  /* 0x000000ff12007985 */ /* 0x000fe2000c101930 */
[----:B------:R-:W-:Y:S01]  /*86d0*/  LOP3.LUT R14, R3, 0x70, R4, 0x78, !PT ;  /* 0x00000070030e7812 */ /* 0x000fe200078e7804 */
[----:B--2---:R-:W-:Y:S01]  /*86e0*/  IMAD.X R11, RZ, RZ, R31, P1 ;  /* 0x000000ffff0b7224 */ /* 0x004fe200008e061f */
[----:B------:R-:W-:-:S02]  /*86f0*/  SHF.R.U64 R3, R8, 0x3, R9 ;  /* 0x0000000308037819 */ /* 0x000fc40000001209 */
[----:B------:R-:W-:Y:S01]  /*8700*/  LOP3.LUT R12, R5, 0x70, R6, 0x78, !PT ;  /* 0x00000070050c7812 */ /* 0x000fe200078e7806 */
[----:B------:R-:W-:Y:S01]  /*8710*/  ST.E desc[UR48][R14.64], RZ ;  /* 0x000000ff0e007985 */ /* 0x000fe2000c101930 */
[----:B------:R-:W-:Y:S02]  /*8720*/  LOP3.LUT R8, R8, 0x70, R3, 0x78, !PT ;  /* 0x0000007008087812 */ /* 0x000fe400078e7803 */
[C---:B------:R-:W-:Y:S01]  /*8730*/  IADD3 R5, P0, PT, R30.reuse, 0x8600, RZ ;  /* 0x000086001e057810 */ /* 0x040fe20007f1e0ff */
[----:B------:R-:W-:Y:S01]  /*8740*/  ST.E desc[UR48][R12.64], RZ ;  /* 0x000000ff0c007985 */ /* 0x000fe2000c101930 */
[C---:B------:R-:W-:Y:S02]  /*8750*/  IADD3 R3, P1, PT, R30.reuse, 0x8400, RZ ;  /* 0x000084001e037810 */ /* 0x040fe40007f3e0ff */
[C---:B------:R-:W-:Y:S01]  /*8760*/  SHF.R.U64 R4, R7.reuse, 0x3, R11 ;  /* 0x0000000307047819 */ /* 0x040fe2000000120b */
[--C-:B----4-:R-:W-:Y:S01]  /*8770*/  IMAD.X R51, RZ, RZ, R31.reuse, P0 ;  /* 0x000000ffff337224 */ /* 0x110fe200000e061f */
[----:B------:R-:W-:Y:S01]  /*8780*/  IADD3 R20, P0, PT, R30, 0x8e00, RZ ;  /* 0x00008e001e147810 */ /* 0x000fe20007f1e0ff */
[----:B------:R-:W-:Y:S01]  /*8790*/  IMAD.X R53, RZ, RZ, R31, P1 ;  /* 0x000000ffff357224 */ /* 0x000fe200008e061f */
[----:B------:R-:W-:-:S02]  /*87a0*/  LOP3.LUT R10, R7, 0x70, R4, 0x78, !PT ;  /* 0x00000070070a7812 */ /* 0x000fc400078e7804 */
[----:B------:R-:W-:Y:S01]  /*87b0*/  IADD3 R7, P1, PT, R30, 0x8c00, RZ ;  /* 0x00008c001e077810 */ /* 0x000fe20007f3e0ff */
[----:B------:R-:W-:Y:S01]  /*87c0*/  IMAD.X R47, RZ, RZ, R31, P0 ;  /* 0x000000ffff2f7224 */ /* 0x000fe200000e061f */
[----:B------:R-:W-:Y:S01]  /*87d0*/  SHF.R.U64 R4, R3, 0x3, R53 ;  /* 0x0000000303047819 */ /* 0x000fe20000001235 */
[----:B------:R-:W-:Y:S01]  /*87e0*/  ST.E desc[UR48][R10.64], RZ ;  /* 0x000000ff0a007985 */ /* 0x000fe2000c101930 */
[----:B------:R-:W-:Y:S01]  /*87f0*/  SHF.R.U64 R6, R5, 0x3, R51 ;  /* 0x0000000305067819 */ /* 0x000fe20000001233 */
[----:B------:R-:W-:Y:S01]  /*8800*/  IMAD.X R49, RZ, RZ, R31, P1 ;  /* 0x000000ffff317224 */ /* 0x000fe200008e061f */
[----:B------:R-:W-:Y:S01]  /*8810*/  LOP3.LUT R52, R3, 0x70, R4, 0x78, !PT ;  /* 0x0000007003347812 */ /* 0x000fe200078e7804 */
[----:B------:R1:W-:Y:S01]  /*8820*/  ST.E desc[UR48][R8.64], RZ ;  /* 0x000000ff08007985 */ /* 0x0003e2000c101930 */
[C---:B------:R-:W-:Y:S02]  /*8830*/  SHF.R.U64 R3, R20.reuse, 0x3, R47 ;  /* 0x0000000314037819 */ /* 0x040fe4000000122f */
[----:B------:R-:W-:Y:S01]  /*8840*/  LOP3.LUT R50, R5, 0x70, R6, 0x78, !PT ;  /* 0x0000007005327812 */ /* 0x000fe200078e7806 */
[----:B------:R-:W-:Y:S01]  /*8850*/  ST.E desc[UR48][R52.64], RZ ;  /* 0x000000ff34007985 */ /* 0x000fe2000c101930 */
[----:B------:R-:W-:-:S02]  /*8860*/  LOP3.LUT R46, R20, 0x70, R3, 0x78, !PT ;  /* 0x00000070142e7812 */ /* 0x000fc400078e7803 */
[C---:B------:R-:W-:Y:S01]  /*8870*/  IADD3 R5, P0, PT, R30.reuse, 0x9600, RZ ;  /* 0x000096001e057810 */ /* 0x040fe20007f1e0ff */
[----:B------:R-:W-:Y:S01]  /*8880*/  ST.E desc[UR48][R50.64], RZ ;  /* 0x000000ff32007985 */ /* 0x000fe2000c101930 */
[C---:B------:R-:W-:Y:S02]  /*8890*/  IADD3 R3, P1, PT, R30.reuse, 0x9400, RZ ;  /* 0x000094001e037810 */ /* 0x040fe40007f3e0ff */
[C---:B------:R-:W-:Y:S01]  /*88a0*/  SHF.R.U64 R4, R7.reuse, 0x3, R49 ;  /* 0x0000000307047819 */ /* 0x040fe20000001231 */
[--C-:B------:R-:W-:Y:S01]  /*88b0*/  IMAD.X R61, RZ, RZ, R31.reuse, P0 ;  /* 0x000000ffff3d7224 */ /* 0x100fe200000e061f */
[C---:B------:R-:W-:Y:S01]  /*88c0*/  IADD3 R20, P0, PT, R30.reuse, 0x9e00, RZ ;  /* 0x00009e001e147810 */ /* 0x040fe20007f1e0ff */
[--C-:B------:R-:W-:Y:S01]  /*88d0*/  IMAD.X R63, RZ, RZ, R31.reuse, P1 ;  /* 0x000000ffff3f7224 */ /* 0x100fe200008e061f */
[----:B------:R-:W-:Y:S02]  /*88e0*/  LOP3.LUT R48, R7, 0x70, R4, 0x78, !PT ;  /* 0x0000007007307812 */ /* 0x000fe400078e7804 */
[----:B------:R-:W-:Y:S01]  /*88f0*/  IADD3 R7, P1, PT, R30, 0x9c00, RZ ;  /* 0x00009c001e077810 */ /* 0x000fe20007f3e0ff */
[----:B------:R-:W-:Y:S01]  /*8900*/  IMAD.X R21, RZ, RZ, R31, P0 ;  /* 0x000000ffff157224 */ /* 0x000fe200000e061f */
[----:B------:R-:W-:Y:S01]  /*8910*/  SHF.R.U64 R4, R3, 0x3, R63 ;  /* 0x0000000303047819 */ /* 0x000fe2000000123f */
[----:B------:R-:W-:Y:S01]  /*8920*/  ST.E desc[UR48][R48.64], RZ ;  /* 0x000000ff30007985 */ /* 0x000fe2000c101930 */
[----:B------:R-:W-:Y:S01]  /*8930*/  SHF.R.U64 R6, R5, 0x3, R61 ;  /* 0x0000000305067819 */ /* 0x000fe2000000123d */
[----:B------:R-:W-:Y:S01]  /*8940*/  IMAD.X R57, RZ, RZ, R31, P1 ;  /* 0x000000ffff397224 */ /* 0x000fe200008e061f */
[----:B------:R-:W-:Y:S01]  /*8950*/  LOP3.LUT R62, R3, 0x70, R4, 0x78, !PT ;  /* 0x00000070033e7812 */ /* 0x000fe200078e7804 */
[----:B------:R-:W-:Y:S01]  /*8960*/  ST.E desc[UR48][R46.64], RZ ;  /* 0x000000ff2e007985 */ /* 0x000fe2000c101930 */
[----:B------:R-:W-:-:S02]  /*8970*/  SHF.R.U64 R3, R20, 0x3, R21 ;  /* 0x0000000314037819 */ /* 0x000fc40000001215 */
[C---:B------:R-:W-:Y:S01]  /*8980*/  SHF.R.U64 R4, R7.reuse, 0x3, R57 ;  /* 0x0000000307047819 */ /* 0x040fe20000001239 */
[----:B------:R2:W-:Y:S01]  /*8990*/  ST.E desc[UR48][R62.64], RZ ;  /* 0x000000ff3e007985 */ /* 0x0005e2000c101930 */
[----:B------:R-:W-:Y:S02]  /*89a0*/  LOP3.LUT R20, R20, 0x70, R3, 0x78, !PT ;  /* 0x0000007014147812 */ /* 0x000fe400078e7803 */
[C---:B------:R-:W-:Y:S02]  /*89b0*/  IADD3 R3, P5, PT, R30.reuse, 0xa400, RZ ;  /* 0x0000a4001e037810 */ /* 0x040fe40007fbe0ff */
[----:B------:R-:W-:Y:S02]  /*89c0*/  LOP3.LUT R56, R7, 0x70, R4, 0x78, !PT ;  /* 0x0000007007387812 */ /* 0x000fe400078e7804 */
[C---:B------:R-:W-:Y:S01]  /*89d0*/  IADD3 R7, P3, PT, R30.reuse, 0xac00, RZ ;  /* 0x0000ac001e077810 */ /* 0x040fe20007f7e0ff */
[----:B------:R-:W-:Y:S01]  /*89e0*/  IMAD.X R77, RZ, RZ, R31, P5 ;  /* 0x000000ffff4d7224 */ /* 0x000fe200028e061f */
[----:B-1----:R-:W-:-:S02]  /*89f0*/  IADD3 R8, P2, PT, R30, 0xae00, RZ ;  /* 0x0000ae001e087810 */ /* 0x002fc40007f5e0ff */
[----:B------:R-:W-:Y:S01]  /*8a00*/  LOP3.LUT R60, R5, 0x70, R6, 0x78, !PT ;  /* 0x00000070053c7812 */ /* 0x000fe200078e7806 */
[--C-:B------:R-:W-:Y:S01]  /*8a10*/  IMAD.X R73, RZ, RZ, R31.reuse, P3 ;  /* 0x000000ffff497224 */ /* 0x100fe200018e061f */
[C---:B------:R-:W-:Y:S01]  /*8a20*/  IADD3 R5, P4, PT, R30.reuse, 0xa600, RZ ;  /* 0x0000a6001e057810 */ /* 0x040fe20007f9e0ff */
[----:B------:R-:W-:Y:S01]  /*8a30*/  IMAD.X R71, RZ, RZ, R31, P2 ;  /* 0x000000ffff477224 */ /* 0x000fe200010e061f */
[C---:B------:R-:W-:Y:S01]  /*8a40*/  IADD3 R9, P1, PT, R30.reuse, 0xb400, RZ ;  /* 0x0000b4001e097810 */ /* 0x040fe20007f3e0ff */
[----:B------:R1:W-:Y:S01]  /*8a50*/  ST.E desc[UR48][R60.64], RZ ;  /* 0x000000ff3c007985 */ /* 0x0003e2000c101930 */
[C---:B------:R-:W-:Y:S01]  /*8a60*/  SHF.R.U64 R4, R3.reuse, 0x3, R77 ;  /* 0x0000000303047819 */ /* 0x040fe2000000124d */
[--C-:B------:R-:W-:Y:S01]  /*8a70*/  IMAD.X R75, RZ, RZ, R31.reuse, P4 ;  /* 0x000000ffff4b7224 */ /* 0x100fe200020e061f */
[C---:B------:R-:W-:Y:S01]  /*8a80*/  IADD3 R10, P0, PT, R30.reuse, 0xb600, RZ ;  /* 0x0000b6001e0a7810 */ /* 0x040fe20007f1e0ff */
[--C-:B------:R-:W-:Y:S01]  /*8a90*/  IMAD.X R69, RZ, RZ, R31.reuse, P1 ;  /* 0x000000ffff457224 */ /* 0x100fe200008e061f */
[----:B------:R-:W-:Y:S01]  /*8aa0*/  LOP3.LUT R76, R3, 0x70, R4, 0x78, !PT ;  /* 0x00000070034c7812 */ /* 0x000fe200078e7804 */
[----:B------:R3:W-:Y:S01]  /*8ab0*/  ST.E desc[UR48][R56.64], RZ ;  /* 0x000000ff38007985 */ /* 0x0007e2000c101930 */
[C---:B------:R-:W-:Y:S01]  /*8ac0*/  IADD3 R11, P5, PT, R30.reuse, 0xbc00, RZ ;  /* 0x0000bc001e0b7810 */ /* 0x040fe20007fbe0ff */
[----:B------:R-:W-:Y:S01]  /*8ad0*/  IMAD.X R67, RZ, RZ, R31, P0 ;  /* 0x000000ffff437224 */ /* 0x000fe200000e061f */
[C---:B------:R-:W-:Y:S01]  /*8ae0*/  SHF.R.U64 R4, R7.reuse, 0x3, R73 ;  /* 0x0000000307047819 */ /* 0x040fe20000001249 */
[----:B------:R4:W-:Y:S01]  /*8af0*/  ST.E desc[UR48][R20.64], RZ ;  /* 0x000000ff14007985 */ /* 0x0009e2000c101930 */
[----:B------:R-:W-:Y:S01]  /*8b00*/  IADD3 R12, P4, PT, R30, 0xbe00, RZ ;  /* 0x0000be001e0c7810 */ /* 0x000fe20007f9e0ff */
[----:B------:R-:W-:Y:S01]  /*8b10*/  IMAD.X R65, RZ, RZ, R31, P5 ;  /* 0x000000ffff417224 */ /* 0x000fe200028e061f */
[----:B------:R-:W-:Y:S01]  /*8b20*/  SHF.R.U64 R3, R8, 0x3, R71 ;  /* 0x0000000308037819 */ /* 0x000fe20000001247 */
[----:B------:R5:W-:Y:S01]  /*8b30*/  ST.E desc[UR48][R76.64], RZ ;  /* 0x000000ff4c007985 */ /* 0x000be2000c101930 */
[----:B------:R-:W-:Y:S01]  /*8b40*/  LOP3.LUT R72, R7, 0x70, R4, 0x78, !PT ;  /* 0x0000007007487812 */ /* 0x000fe200078e7804 */
[----:B--2---:R-:W-:Y:S01]  /*8b50*/  IMAD.X R63, RZ, RZ, R31, P4 ;  /* 0x000000ffff3f7224 */ /* 0x004fe200020e061f */
[----:B------:R-:W-:-:S02]  /*8b60*/  IADD3 R13, P3, PT, R30, 0xc400, RZ ;  /* 0x0000c4001e0d7810 */ /* 0x000fc40007f7e0ff */
[----:B------:R-:W-:Y:S02]  /*8b70*/  LOP3.LUT R70, R8, 0x70, R3, 0x78, !PT ;  /* 0x0000007008467812 */ /* 0x000fe400078e7803 */
[C---:B------:R-:W-:Y:S02]  /*8b80*/  SHF.R.U64 R4, R9.reuse, 0x3, R69 ;  /* 0x0000000309047819 */ /* 0x040fe40000001245 */
[----:B------:R-:W-:Y:S02]  /*8b90*/  IADD3 R14, P2, PT, R30, 0xc600, RZ ;  /* 0x0000c6001e0e7810 */ /* 0x000fe40007f5e0ff */
[----:B------:R-:W-:Y:S01]  /*8ba0*/  SHF.R.U64 R3, R10, 0x3, R67 ;  /* 0x000000030a037819 */ /* 0x000fe20000001243 */
[--C-:B-1----:R-:W-:Y:S01]  /*8bb0*/  IMAD.X R61, RZ, RZ, R31.reuse, P3 ;  /* 0x000000ffff3d7224 */ /* 0x102fe200018e061f */
[----:B------:R-:W-:Y:S01]  /*8bc0*/  LOP3.LUT R68, R9, 0x70, R4, 0x78, !PT ;  /* 0x0000007009447812 */ /* 0x000fe200078e7804 */
[----:B------:R-:W-:Y:S01]  /*8bd0*/  IMAD.X R59, RZ, RZ, R31, P2 ;  /* 0x000000ffff3b7224 */ /* 0x000fe200010e061f */
[----:B------:R-:W-:-:S02]  /*8be0*/  IADD3 R15, P1, PT, R30, 0xcc00, RZ ;  /* 0x0000cc001e0f7810 */ /* 0x000fc40007f3e0ff */
[----:B------:R-:W-:Y:S02]  /*8bf0*/  LOP3.LUT R66, R10, 0x70, R3, 0x78, !PT ;  /* 0x000000700a427812 */ /* 0x000fe400078e7803 */
[C---:B------:R-:W-:Y:S01]  /*8c00*/  SHF.R.U64 R4, R11.reuse, 0x3, R65 ;  /* 0x000000030b047819 */ /* 0x040fe20000001241 */
[----:B---3--:R-:W-:Y:S01]  /*8c10*/  IMAD.X R57, RZ, RZ, R31, P1 ;  /* 0x000000ffff397224 */ /* 0x008fe200008e061f */
[----:B------:R-:W-:Y:S02]  /*8c20*/  IADD3 R18, P0, PT, R30, 0xce00, RZ ;  /* 0x0000ce001e127810 */ /* 0x000fe40007f1e0ff */
[----:B------:R-:W-:Y:S02]  /*8c30*/  SHF.R.U64 R3, R12, 0x3, R63 ;  /* 0x000000030c037819 */ /* 0x000fe4000000123f */
[----:B------:R-:W-:Y:S01]  /*8c40*/  LOP3.LUT R64, R11, 0x70, R4, 0x78, !PT ;  /* 0x000000700b407812 */ /* 0x000fe200078e7804 */
[----:B------:R-:W-:Y:S01]  /*8c50*/  IMAD.X R55, RZ, RZ, R31, P0 ;  /* 0x000000ffff377224 */ /* 0x000fe200000e061f */
[----:B------:R-:W-:-:S02]  /*8c60*/  IADD3 R19, P5, PT, R30, 0xd400, RZ ;  /* 0x0000d4001e137810 */ /* 0x000fc40007fbe0ff */
[----:B------:R-:W-:Y:S02]  /*8c70*/  LOP3.LUT R62, R12, 0x70, R3, 0x78, !PT ;  /* 0x000000700c3e7812 */ /* 0x000fe400078e7803 */
[C---:B------:R-:W-:Y:S01]  /*8c80*/  SHF.R.U64 R4, R13.reuse, 0x3, R61 ;  /* 0x000000030d047819 */ /* 0x040fe2000000123d */
[----:B------:R-:W-:Y:S01]  /*8c90*/  IMAD.X R53, RZ, RZ, R31, P5 ;  /* 0x000000ffff357224 */ /* 0x000fe200028e061f */
[----:B----4-:R-:W-:Y:S02]  /*8ca0*/  IADD3 R20, P4, PT, R30, 0xd600, RZ ;  /* 0x0000d6001e147810 */ /* 0x010fe40007f9e0ff */
[----:B------:R-:W-:Y:S02]  /*8cb0*/  SHF.R.U64 R3, R14, 0x3, R59 ;  /* 0x000000030e037819 */ /* 0x000fe4000000123b */
[----:B------:R-:W-:Y:S01]  /*8cc0*/  LOP3.LUT R60, R13, 0x70, R4, 0x78, !PT ;  /* 0x000000700d3c7812 */ /* 0x000fe200078e7804 */
[----:B------:R-:W-:Y:S01]  /*8cd0*/  IMAD.X R51, RZ, RZ, R31, P4 ;  /* 0x000000ffff337224 */ /* 0x000fe200020e061f */
[----:B------:R-:W-:-:S02]  /*8ce0*/  IADD3 R21, P3, PT, R30, 0xdc00, RZ ;  /* 0x0000dc001e157810 */ /* 0x000fc40007f7e0ff */
[----:B------:R-:W-:Y:S02]  /*8cf0*/  LOP3.LUT R58, R14, 0x70, R3, 0x78, !PT ;  /* 0x000000700e3a7812 */ /* 0x000fe400078e7803 */
[C---:B------:R-:W-:Y:S01]  /*8d00*/  SHF.R.U64 R4, R15.reuse, 0x3, R57 ;  /* 0x000000030f047819 */ /* 0x040fe20000001239 */
[----:B------:R-:W-:Y:S01]  /*8d10*/  IMAD.X R49, RZ, RZ, R31, P3 ;  /* 0x000000ffff317224 */ /* 0x000fe200018e061f */
[----:B------:R-:W-:Y:S02]  /*8d20*/  IADD3 R22, P2, PT, R30, 0xde00, RZ ;  /* 0x0000de001e167810 */ /* 0x000fe40007f5e0ff */
[----:B------:R-:W-:Y:S02]  /*8d30*/  SHF.R.U64 R3, R18, 0x3, R55 ;  /* 0x0000000312037819 */ /* 0x000fe40000001237 */
[----:B------:R-:W-:Y:S01]  /*8d40*/  LOP3.LUT R56, R15, 0x70, R4, 0x78, !PT ;  /* 0x000000700f387812 */ /* 0x000fe200078e7804 */
[----:B------:R-:W-:Y:S01]  /*8d50*/  IMAD.X R47, RZ, RZ, R31, P2 ;  /* 0x000000ffff2f7224 */ /* 0x000fe200010e061f */
[----:B------:R-:W-:-:S02]  /*8d60*/  IADD3 R23, P1, PT, R30, 0xe400, RZ ;  /* 0x0000e4001e177810 */ /* 0x000fc40007f3e0ff */
[----:B------:R-:W-:Y:S02]  /*8d70*/  LOP3.LUT R54, R18, 0x70, R3, 0x78, !PT ;  /* 0x0000007012367812 */ /* 0x000fe400078e7803 */
[----:B------:R-:W-:Y:S01]  /*8d80*/  SHF.R.U64 R4, R19, 0x3, R53 ;  /* 0x0000000313047819 */ /* 0x000fe20000001235 */
[----:B------:R-:W-:Y:S01]  /*8d90*/  IMAD.X R45, RZ, RZ, R31, P1 ;  /* 0x000000ffff2d7224 */ /* 0x000fe200008e061f */
[----:B------:R-:W-:Y:S02]  /*8da0*/  IADD3 R24, P0, PT, R30, 0xe600, RZ ;  /* 0x0000e6001e187810 */ /* 0x000fe40007f1e0ff */
[----:B------:R-:W-:Y:S02]  /*8db0*/  SHF.R.U64 R3, R20, 0x3, R51 ;  /* 0x0000000314037819 */ /* 0x000fe40000001233 */
[----:B------:R-:W-:Y:S01]  /*8dc0*/  SHF.R.U64 R6, R5, 0x3, R75 ;  /* 0x0000000305067819 */ /* 0x000fe2000000124b */
[----:B------:R-:W-:Y:S01]  /*8dd0*/  IMAD.X R43, RZ, RZ, R31, P0 ;  /* 0x000000ffff2b7224 */ /* 0x000fe200000e061f */
[----:B------:R-:W-:-:S02]  /*8de0*/  LOP3.LUT R52, R19, 0x70, R4, 0x78, !PT ;  /* 0x0000007013347812 */ /* 0x000fc400078e7804 */
[----:B------:R-:W-:Y:S02]  /*8df0*/  IADD3 R25, P5, PT, R30, 0xec00, RZ ;  /* 0x0000ec001e197810 */ /* 0x000fe40007fbe0ff */
[----:B------:R-:W-:Y:S02]  /*8e00*/  LOP3.LUT R50, R20, 0x70, R3, 0x78, !PT ;  /* 0x0000007014327812 */ /* 0x000fe400078e7803 */
[----:B------:R-:W-:Y:S01]  /*8e10*/  SHF.R.U64 R4, R21, 0x3, R49 ;  /* 0x0000000315047819 */ /* 0x000fe20000001231 */
[----:B------:R-:W-:Y:S01]  /*8e20*/  IMAD.X R41, RZ, RZ, R31, P5 ;  /* 0x000000ffff297224 */ /* 0x000fe200028e061f */
[----:B------:R-:W-:Y:S02]  /*8e30*/  IADD3 R26, P4, PT, R30, 0xee00, RZ ;  /* 0x0000ee001e1a7810 */ /* 0x000fe40007f9e0ff */
[----:B------:R-:W-:Y:S02]  /*8e40*/  SHF.R.U64 R3, R22, 0x3, R47 ;  /* 0x0000000316037819 */ /* 0x000fe4000000122f */
[----:B------:R-:W-:Y:S01]  /*8e50*/  LOP3.LUT R74, R5, 0x70, R6, 0x78, !PT ;  /* 0x00000070054a7812 */ /* 0x000fe200078e7806 */
[----:B------:R-:W-:Y:S01]  /*8e60*/  IMAD.X R39, RZ, RZ, R31, P4 ;  /* 0x000000ffff277224 */ /* 0x000fe200020e061f */
[----:B------:R-:W-:-:S02]  /*8e70*/  LOP3.LUT R48, R21, 0x70, R4, 0x78, !PT ;  /* 0x0000007015307812 */ /* 0x000fc400078e7804 */
[----:B------:R-:W-:Y:S01]  /*8e80*/  IADD3 R27, P3, PT, R30, 0xf400, RZ ;  /* 0x0000f4001e1b7810 */ /* 0x000fe20007f7e0ff */
[----:B------:R5:W-:Y:S01]  /*8e90*/  ST.E desc[UR48][R74.64], RZ ;  /* 0x000000ff4a007985 */ /* 0x000be2000c101930 */
[----:B------:R-:W-:Y:S02]  /*8ea0*/  LOP3.LUT R46, R22, 0x70, R3, 0x78, !PT ;  /* 0x00000070162e7812 */ /* 0x000fe400078e7803 */
[C---:B------:R-:W-:Y:S01]  /*8eb0*/  SHF.R.U64 R4, R23.reuse, 0x3, R45 ;  /* 0x0000000317047819 */ /* 0x040fe2000000122d */
[----:B------:R5:W-:Y:S01]  /*8ec0*/  ST.E desc[UR48][R72.64], RZ ;  /* 0x000000ff48007985 */ /* 0x000be2000c101930 */
[----:B------:R-:W-:Y:S01]  /*8ed0*/  IADD3 R28, P2, PT, R30, 0xf600, RZ ;  /* 0x0000f6001e1c7810 */ /* 0x000fe20007f5e0ff */
[----:B------:R-:W-:Y:S01]  /*8ee0*/  IMAD.X R37, RZ, RZ, R31, P3 ;  /* 0x000000ffff257224 */ /* 0x000fe200018e061f */
[----:B------:R-:W-:Y:S01]  /*8ef0*/  SHF.R.U64 R3, R24, 0x3, R43 ;  /* 0x0000000318037819 */ /* 0x000fe2000000122b */
[----:B------:R5:W-:Y:S01]  /*8f00*/  ST.E desc[UR48][R70.64], RZ ;  /* 0x000000ff46007985 */ /* 0x000be2000c101930 */
[----:B------:R-:W-:Y:S01]  /*8f10*/  LOP3.LUT R44, R23, 0x70, R4, 0x78, !PT ;  /* 0x00000070172c7812 */ /* 0x000fe200078e7804 */
[----:B------:R-:W-:Y:S01]  /*8f20*/  IMAD.X R35, RZ, RZ, R31, P2 ;  /* 0x000000ffff237224 */ /* 0x000fe200010e061f */
[----:B------:R-:W-:Y:S01]  /*8f30*/  IADD3 R29, P1, PT, R30, 0xfc00, RZ ;  /* 0x0000fc001e1d7810 */ /* 0x000fe20007f3e0ff */
[----:B------:R5:W-:Y:S01]  /*8f40*/  ST.E desc[UR48][R68.64], RZ ;  /* 0x000000ff44007985 */ /* 0x000be2000c101930 */
[----:B------:R-:W-:-:S02]  /*8f50*/  LOP3.LUT R42, R24, 0x70, R3, 0x78, !PT ;  /* 0x00000070182a7812 */ /* 0x000fc400078e7803 */
[C---:B------:R-:W-:Y:S01]  /*8f60*/  SHF.R.U64 R4, R25.reuse, 0x3, R41 ;  /* 0x0000000319047819 */ /* 0x040fe20000001229 */
[----:B------:R5:W-:Y:S01]  /*8f70*/  ST.E desc[UR48][R66.64], RZ ;  /* 0x000000ff42007985 */ /* 0x000be2000c101930 */
[----:B------:R-:W-:Y:S01]  /*8f80*/  IADD3 R30, P0, PT, R30, 0xfe00, RZ ;  /* 0x0000fe001e1e7810 */ /* 0x000fe20007f1e0ff */
[----:B------:R-:W-:Y:S01]  /*8f90*/  IMAD.X R33, RZ, RZ, R31, P1 ;  /* 0x000000ffff217224 */ /* 0x000fe200008e061f */
[C---:B------:R-:W-:Y:S01]  /*8fa0*/  SHF.R.U64 R3, R26.reuse, 0x3, R39 ;  /* 0x000000031a037819 */ /* 0x040fe20000001227 */
[----:B------:R5:W-:Y:S01]  /*8fb0*/  ST.E desc[UR48][R64.64], RZ ;  /* 0x000000ff40007985 */ /* 0x000be2000c101930 */
[----:B------:R-:W-:Y:S01]  /*8fc0*/  LOP3.LUT R40, R25, 0x70, R4, 0x78, !PT ;  /* 0x0000007019287812 */ /* 0x000fe200078e7804 */
[----:B------:R-:W-:Y:S01]  /*8fd0*/  IMAD.X R31, RZ, RZ, R31, P0 ;  /* 0x000000ffff1f7224 */ /* 0x000fe200000e061f */
[----:B------:R-:W-:Y:S01]  /*8fe0*/  LOP3.LUT R38, R26, 0x70, R3, 0x78, !PT ;  /* 0x000000701a267812 */ /* 0x000fe200078e7803 */
[----:B------:R5:W-:Y:S01]  /*8ff0*/  ST.E desc[UR48][R62.64], RZ ;  /* 0x000000ff3e007985 */ /* 0x000be2000c101930 */
[----:B------:R-:W-:-:S02]  /*9000*/  SHF.R.U64 R4, R27, 0x3, R37 ;  /* 0x000000031b047819 */ /* 0x000fc40000001225 */
[C---:B------:R-:W-:Y:S01]  /*9010*/  SHF.R.U64 R3, R28.reuse, 0x3, R35 ;  /* 0x000000031c037819 */ /* 0x040fe20000001223 */
[----:B------:R5:W-:Y:S01]  /*9020*/  ST.E desc[UR48][R60.64], RZ ;  /* 0x000000ff3c007985 */ /* 0x000be2000c101930 */
[----:B------:R-:W-:Y:S02]  /*9030*/  LOP3.LUT R36, R27, 0x70, R4, 0x78, !PT ;  /* 0x000000701b247812 */ /* 0x000fe400078e7804 */
[----:B------:R-:W-:Y:S01]  /*9040*/  LOP3.LUT R34, R28, 0x70, R3, 0x78, !PT ;  /* 0x000000701c227812 */ /* 0x000fe200078e7803 */
[----:B------:R5:W-:Y:S01]  /*9050*/  ST.E desc[UR48][R58.64], RZ ;  /* 0x000000ff3a007985 */ /* 0x000be2000c101930 */
[C---:B------:R-:W-:Y:S02]  /*9060*/  SHF.R.U64 R4, R29.reuse, 0x3, R33 ;  /* 0x000000031d047819 */ /* 0x040fe40000001221 */
[----:B------:R-:W-:Y:S01]  /*9070*/  SHF.R.U64 R3, R30, 0x3, R31 ;  /* 0x000000031e037819 */ /* 0x000fe2000000121f */
[----:B------:R5:W-:Y:S01]  /*9080*/  ST.E desc[UR48][R56.64], RZ ;  /* 0x000000ff38007985 */ /* 0x000be2000c101930 */
[----:B------:R-:W-:-:S02]  /*9090*/  LOP3.LUT R32, R29, 0x70, R4, 0x78, !PT ;  /* 0x000000701d207812 */ /* 0x000fc400078e7804 */
[----:B------:R-:W-:Y:S01]  /*90a0*/  LOP3.LUT R30, R30, 0x70, R3, 0x78, !PT ;  /* 0x000000701e1e7812 */ /* 0x000fe200078e7803 */
[----:B------:R5:W-:Y:S04]  /*90b0*/  ST.E desc[UR48][R54.64], RZ ;  /* 0x000000ff36007985 */ /* 0x000be8000c101930 */
        /* <DEDUP_REMOVED lines=11> */
[----:B------:R5:W-:Y:S01]  /*9170*/  ST.E desc[UR48][R30.64], RZ ;  /* 0x000000ff1e007985 */ /* 0x000be2000c101930 */
[----:B------:R-:W-:Y:S01]  /*9180*/  @!PT LDS RZ, [RZ] ;  /* 0x00000000fffff984 */ /* 0x000fe20000000800 */
[----:B------:R-:W-:Y:S01]  /*9190*/  @!PT LDS RZ, [RZ] ;  /* 0x00000000fffff984 */ /* 0x000fe20000000800 */
[----:B------:R-:W-:Y:S01]  /*91a0*/  @!PT LDS RZ, [RZ] ;  /* 0x00000000fffff984 */ /* 0x000fe20000000800 */
[----:B------:R-:W-:Y:S01]  /*91b0*/  @!PT LDS RZ, [RZ] ;  /* 0x00000000fffff984 */ /* 0x000fe20000000800 */
[----:B------:R1:W-:Y:S06]  /*91c0*/  MEMBAR.ALL.CTA ;  /* 0x0000000000007992 */ /* 0x0003ec0000008000 */
[----:B-1----:R-:W1:Y:S01]  /*91d0*/  FENCE.VIEW.ASYNC.S ;  /* 0x00000000000073c6 */ /* 0x002e620000000000 */
[----:B------:R-:W-:Y:S05]  /*91e0*/  BRA.U UP0, `(.L_x_154) ;  /* 0x0000000100047547 */ /* 0x000fea000b800000 */
[----:B------:R-:W-:Y:S05]  /*91f0*/  BPT.TRAP 0x1 ;  /* 0x000000040000795c */ /* 0x000fea0000300000 */
.L_x_154:
[----:B------:R-:W-:-:S05]  /*9200*/  HFMA2 R3, -RZ, RZ, 0, 5.9604644775390625e-08 ;  /* 0x00000001ff037431 */ /* 0x000fca00000001ff */
[----:B------:R-:W-:-:S04]  /*9210*/  SHF.L.U32 R3, R3, 0x1f, RZ ;  /* 0x0000001f03037819 */ /* 0x000fc800000006ff */
[----:B-1----:R-:W1:Y:S02]  /*9220*/  SYNCS.PHASECHK.TRANS64.TRYWAIT P0, [R16+URZ+0x1c0c8], R3 ;  /* 0x01c0c803100075a7 */ /* 0x002e6400080011ff */
[----:B-1----:R-:W-:Y:S05]  /*9230*/  @!P0 BRA `(.L_x_155) ;  /* 0x0000013400f88947 */ /* 0x002fea0003800000 */
.L_x_425:
[----:B------:R-:W-:Y:S05]  /*9240*/  @!P6 BRA `(.L_x_156) ;  /* 0x000000000094e947 */ /* 0x000fea0003800000 */
[----:B------:R-:W2:Y:S01]  /*9250*/  LDCU UR4, c[0x0][0x380] ;  /* 0x00007000ff0477ac */ /* 0x000ea20008000800 */
[----:B------:R-:W-:Y:S01]  /*9260*/  IMAD.U32 R4, RZ, RZ, UR39 ;  /* 0x00000027ff047e24 */ /* 0x000fe2000f8e00ff */
[----:B------:R-:W-:Y:S04]  /*9270*/  BSSY.RECONVERGENT B0, `(.L_x_156) ;  /* 0x0000022000007945 */ /* 0x000fe80003800200 */
[----:B------:R-:W-:-:S04]  /*9280*/  IADD3 R17, PT, PT, R4, 0x80, R17 ;  /* 0x0000008004117810 */ /* 0x000fc80007ffe011 */
[----:B--2---:R-:W-:-:S13]  /*9290*/  ISETP.GE.AND P0, PT, R17, UR4, PT ;  /* 0x0000000411007c0c */ /* 0x004fda000bf06270 */
[----:B------:R-:W-:Y:S05]  /*92a0*/  @P0 BRA `(.L_x_157) ;  /* 0x0000000000780947 */ /* 0x000fea0003800000 */
[----:B------:R-:W2:Y:S01]  /*92b0*/  LDCU UR7, c[0x0][0x38c] ;  /* 0x00007180ff0777ac */ /* 0x000ea20008000800 */
[----:B------:R-:W-:Y:S01]  /*92c0*/  MOV R4, RZ ;  /* 0x000000ff00047202 */ /* 0x000fe20000000f00 */
[----:B------:R-:W3:Y:S01]  /*92d0*/  LDCU UR6, c[0x0][0x890] ;  /* 0x00011200ff0677ac */ /* 0x000ee20008000800 */
[----:B------:R-:W4:Y:S01]  /*92e0*/  LDCU.64 UR4, c[0x0][0x888] ;  /* 0x00011100ff0477ac */ /* 0x000f220008000a00 */
[----:B--2---:R-:W2:Y:S01]  /*92f0*/  I2F.U32.RP R7, UR7 ;  /* 0x0000000700077d06 */ /* 0x004ea20008209000 */
[----:B------:R-:W-:Y:S01]  /*9300*/  ISETP.NE.U32.AND P0, PT, RZ, UR7, PT ;  /* 0x00000007ff007c0c */ /* 0x000fe2000bf05070 */
[----:B---3--:R-:W-:-:S06]  /*9310*/  IMAD R2, R2, UR6, R17 ;  /* 0x0000000602027c24 */ /* 0x008fcc000f8e0211 */
[----:B--2---:R-:W2:Y:S02]  /*9320*/  MUFU.RCP R6, R7 ;  /* 0x0000000700067308 */ /* 0x004ea40000001000 */
[----:B--2---:R-:W-:-:S06]  /*9330*/  IADD3 R6, PT, PT, R6, 0xffffffe, RZ ;  /* 0x0ffffffe06067810 */ /* 0x004fcc0007ffe0ff */
[----:B------:R-:W1:Y:S02]  /*9340*/  F2I.FTZ.U32.TRUNC.NTZ R5, R6 ;  /* 0x0000000600057305 */ /* 0x000e64000021f000 */
[----:B-1----:R-:W-:-:S05]  /*9350*/  IADD3 R3, PT, PT, RZ, -R5, RZ ;  /* 0x80000005ff037210 */ /* 0x002fca0007ffe0ff */
[----:B------:R-:W-:-:S04]  /*9360*/  IMAD R3, R3, UR7, RZ ;  /* 0x0000000703037c24 */ /* 0x000fc8000f8e02ff */
[----:B------:R-:W-:-:S06]  /*9370*/  IMAD.HI.U32 R3, R5, R3, R4 ;  /* 0x0000000305037227 */ /* 0x000fcc00078e0004 */
[----:B------:R-:W-:-:S04]  /*9380*/  IMAD.HI.U32 R3, R3, R0, RZ ;  /* 0x0000000003037227 */ /* 0x000fc800078e00ff */
        /* <DEDUP_REMOVED lines=10> */
[----:B----4-:R-:W-:-:S04]  /*9430*/  IMAD R2, R3, UR5, R2 ;  /* 0x0000000503027c24 */ /* 0x010fc8000f8e0202 */
[----:B------:R-:W-:Y:S01]  /*9440*/  IMAD R7, R7, UR7, R0 ;  /* 0x0000000707077c24 */ /* 0x000fe2000f8e0200 */
[----:B------:R-:W-:-:S03]  /*9450*/  MOV R0, 0xff800000 ;  /* 0xff80000000007802 */ /* 0x000fc60000000f00 */
[----:B------:R-:W-:-:S04]  /*9460*/  IMAD R7, R7, UR4, R2 ;  /* 0x0000000407077c24 */ /* 0x000fc8000f8e0202 */
[----:B-1----:R-:W-:-:S05]  /*9470*/  IMAD.WIDE.U32 R4, R7, 0x4, R4 ;  /* 0x0000000407047825 */ /* 0x002fca00078e0004 */
[----:B------:R2:W-:Y:S02]  /*9480*/  STG.E desc[UR48][R4.64], R0 ;  /* 0x0000000004007986 */ /* 0x0005e4000c101930 */
.L_x_157:
[----:B------:R-:W-:Y:S05]  /*9490*/  BSYNC.RECONVERGENT B0 ;  /* 0x0000000000007941 */ /* 0x000fea0003800200 */
.L_x_156:
[----:B------:R-:W-:Y:S01]  /*94a0*/  @!PT LDS RZ, [RZ] ;  /* 0x00000000fffff984 */ /* 0x000fe20000000800 */
[----:B------:R-:W-:Y:S01]  /*94b0*/  @!PT LDS RZ, [RZ] ;  /* 0x00000000fffff984 */ /* 0x000fe20000000800 */
[----:B------:R-:W-:Y:S01]  /*94c0*/  @!PT LDS RZ, [RZ] ;  /* 0x00000000fffff984 */ /* 0x000fe20000000800 */
[----:B------:R-:W-:Y:S01]  /*94d0*/  @!PT LDS RZ, [RZ] ;  /* 0x00000000fffff984 */ /* 0x000fe20000000800 */
[----:B------:R3:W-:Y:S06]  /*94e0*/  MEMBAR.ALL.CTA ;  /* 0x0000000000007992 */ /* 0x0007ec0000008000 */
[----:B---3--:R-:W3:Y:S01]  /*94f0*/  FENCE.VIEW.ASYNC.S ;  /* 0x00000000000073c6 */ /* 0x008ee20000000000 */
[----:B------:R-:W-:-:S09]  /*9500*/  UISETP.NE.AND UP0, UPT, UR38, URZ, UPT ;  /* 0x000000ff2600728c */ /* 0x000fd2000bf05270 */
[----:B------:R-:W-:Y:S05]  /*9510*/  BRA.U UP0, `(.L_x_158) ;  /* 0x0000000100047547 */ /* 0x000fea000b800000 */
[----:B------:R-:W-:Y:S05]  /*9520*/  BPT.TRAP 0x1 ;  /* 0x000000040000795c */ /* 0x000fea0000300000 */
.L_x_158:
[----:B---3--:R-:W-:Y:S01]  /*9530*/  SYNCS.ARRIVE.TRANS64.A1T0 RZ, [R16+URZ+0x1c0b8], RZ ;  /* 0x01c0b8ff10ff79a7 */ /* 0x008fe200081000ff */
[----:B------:R-:W-:Y:S05]  /*9540*/  EXIT ;  /* 0x000000000000794d */ /* 0x000fea0003800000 */
.L_x_87:
[----:B------:R-:W-:Y:S01]  /*9550*/  UIADD3 UR5, UPT, UPT, UR5, 0x3f, URZ ;  /* 0x0000003f05057890 */ /* 0x000fe2000fffe0ff */
[----:B------:R-:W-:Y:S01]  /*9560*/  IMAD.U32 R22, R2, 0x10000, RZ ;  /* 0x0001000002167824 */ /* 0x000fe200078e00ff */
[----:B------:R-:W-:Y:S02]  /*9570*/  UISETP.NE.AND UP1, UPT, UR37, URZ, UPT ;  /* 0x000000ff2500728c */ /* 0x000fe4000bf25270 */
[----:B------:R-:W-:Y:S02]  /*9580*/  USHF.R.S32.HI UR4, URZ, 0x1f, UR5 ;  /* 0x0000001fff047899 */ /* 0x000fe40008011405 */
[----:B------:R-:W-:Y:S01]  /*9590*/  ULEA UR40, UR40, 0x4, 0x2 ;  /* 0x0000000428287891 */ /* 0x000fe2000f8e10ff */
[----:B------:R-:W-:Y:S01]  /*95a0*/  LOP3.LUT R22, R22, 0x600000, RZ, 0xc0, !PT ;  /* 0x0060000016167812 */ /* 0x000fe200078ec0ff */
[----:B------:R-:W-:Y:S02]  /*95b0*/  ULEA.HI UR4, UR4, UR5, URZ, 0x6 ;  /* 0x0000000504047291 */ /* 0x000fe4000f8f30ff */
[----:B------:R-:W-:Y:S01]  /*95c0*/  ULOP3.LUT UR40, UR40, 0x3fffffc, URZ, 0xc0, !UPT ;  /* 0x03fffffc28287892 */ /* 0x000fe2000f8ec0ff */
[----:B------:R-:W-:Y:S01]  /*95d0*/  LOP3.LUT R23, R22, 0x80, RZ, 0xfc, !PT ;  /* 0x0000008016177812 */ /* 0x000fe200078efcff */
[----:B------:R-:W-:-:S04]  /*95e0*/  USHF.R.S32.HI UR4, URZ, 0x6, UR4 ;  /* 0x00000006ff047899 */ /* 0x000fc80008011404 */
[----:B------:R-:W-:-:S04]  /*95f0*/  UISETP.LT.AND UP0, UPT, UR4, UR40, UPT ;  /* 0x000000280400728c */ /* 0x000fc8000bf01270 */
[----:B------:R-:W-:Y:S01]  /*9600*/  USEL UR45, UR4, UR40, UP0 ;  /* 0x00000028042d7287 */ /* 0x000fe20008000000 */
[----:B------:R-:W-:Y:S11]  /*9610*/  BRA.U !UP1, `(.L_x_159) ;  /* 0x0000000109047547 */ /* 0x000ff6000b800000 */
[----:B------:R-:W-:Y:S05]  /*9620*/  BPT.TRAP 0x1 ;  /* 0x000000040000795c */ /* 0x000fea0000300000 */
.L_x_159:
[----:B------:R-:W1:Y:S01]  /*9630*/  S2UR UR40, SR_CgaCtaId ;  /* 0x00000000002879c3 */ /* 0x000e620000008800 */
[----:B------:R-:W-:Y:S01]  /*9640*/  UMOV UR39, 0x400 ;  /* 0x0000040000277882 */ /* 0x000fe20000000000 */
[----:B------:R-:W-:Y:S01]  /*9650*/  SHF.L.U32 R3, RZ, 0x1f, RZ ;  /* 0x0000001fff037819 */ /* 0x000fe200000006ff */
[----:B-1----:R-:W-:-:S09]  /*9660*/  ULEA UR39, UR40, UR39, 0x18 ;  /* 0x0000002728277291 */ /* 0x002fd2000f8ec0ff */
[----:B------:R-:W1:Y:S02]  /*9670*/  SYNCS.PHASECHK.TRANS64.TRYWAIT P0, [UR39+0x1c070], R3 ;  /* 0x01c07003ff0075a7 */ /* 0x000e640008001127 */
[----:B-1----:R-:W-:Y:S05]  /*9680*/  @!P0 BRA `(.L_x_160) ;  /* 0x0000013000f88947 */ /* 0x002fea0003800000 */
.L_x_426:
[----:B------:R-:W-:-:S09]  /*9690*/  UISETP.NE.AND UP0, UPT, UR37, URZ, UPT ;  /* 0x000000ff2500728c */ /* 0x000fd2000bf05270 */
[----:B------:R-:W-:Y:S05]  /*96a0*/  BRA.U !UP0, `(.L_x_161) ;  /* 0x0000000108047547 */ /* 0x000fea000b800000 */
[----:B------:R-:W-:Y:S05]  /*96b0*/  BPT.TRAP 0x1 ;  /* 0x000000040000795c */ /* 0x000fea0000300000 */
.L_x_161:
[----:B------:R-:W-:Y:S02]  /*96c0*/  UIADD3 UR4, UPT, UPT, UR39, 0x1c078, URZ ;  /* 0x0001c07827047890 */ /* 0x000fe4000fffe0ff */
[----:B------:R-:W-:Y:S02]  /*96d0*/  UISETP.NE.AND UP0, UPT, UR36, URZ, UPT ;  /* 0x000000ff2400728c */ /* 0x000fe4000bf05270 */
[----:B------:R-:W-:-:S09]  /*96e0*/  UPRMT UR4, UR40, 0x654, UR4 ;  /* 0x0000065428047896 */ /* 0x000fd20008000004 */
[----:B------:R-:W-:Y:S01]  /*96f0*/  SYNCS.ARRIVE.TRANS64.RED.A1T0 RZ, [UR4], RZ ;  /* 0x000000ffffff79a7 */ /* 0x000fe20008100404 */
[----:B------:R-:W-:Y:S05]  /*9700*/  BRA.U !UP0, `(.L_x_162) ;  /* 0x0000000108047547 */ /* 0x000fea000b800000 */
[----:B------:R-:W-:Y:S05]  /*9710*/  BPT.TRAP 0x1 ;  /* 0x000000040000795c */ /* 0x000fea0000300000 */
.L_x_162:
[----:B------:R-:W2:Y:S01]  /*9720*/  SYNCS.PHASECHK.TRANS64.TRYWAIT P0, [UR39+0x1c080], R3 ;  /* 0x01c08003ff0075a7 */ /* 0x000ea20008001127 */
[----:B------:R-:W-:Y:S01]  /*9730*/  UMOV UR44, URZ ;  /* 0x000000ff002c7c82 */ /* 0x000fe20008000000 */
[----:B--2---:R-:W-:Y:S05]  /*9740*/  @!P0 BRA `(.L_x_163) ;  /* 0x0000013000e08947 */ /* 0x004fea0003800000 */
.L_x_427:
[----:B------:R-:W-:Y:S01]  /*9750*/  UISETP.GE.AND UP0, UPT, UR45, 0x2, UPT ;  /* 0x000000022d00788c */ /* 0x000fe2000bf06270 */
[----:B------:R-:W-:Y:S01]  /*9760*/  UMOV UR43, 0x1 ;  /* 0x00000001002b7882 */ /* 0x000fe20000000000 */
[----:B------:R-:W-:-:S07]  /*9770*/  UMOV UR42, 0x1 ;  /* 0x00000001002a7882 */ /* 0x000fce0000000000 */
[----:B------:R-:W-:Y:S05]  /*9780*/  BRA.U !UP0, `(.L_x_164) ;  /* 0x0000003d08387547 */ /* 0x000fea000b800000 */
[C---:B------:R-:W-:Y:S01]  /*9790*/  VIADD R68, R22.reuse, 0x100 ;  /* 0x0000010016447836 */ /* 0x040fe20000000000 */
[----:B------:R-:W-:Y:S01]  /*97a0*/  LOP3.LUT R69, R69, 0x3, RZ, 0xc0, !PT ;  /* 0x0000000345457812 */ /* 0x000fe200078ec0ff */
[C---:B------:R-:W-:Y:S01]  /*97b0*/  VIADD R66, R22.reuse, 0x180 ;  /* 0x0000018016427836 */ /* 0x040fe20000000000 */
[----:B------:R-:W-:Y:S01]  /*97c0*/  SHF.R.U32.HI R67, RZ, 0x15, R23 ;  /* 0x00000015ff437819 */ /* 0x000fe20000011617 */
        /* <DEDUP_REMOVED lines=26> */
[----:B------:R-:W-:Y:S01]  /*9970*/  VIADD R16, R22, 0x1f0 ;  /* 0x000001f016107836 */ /* 0x000fe20000000000 */
[----:B------:R-:W-:Y:S01]  /*9980*/  SHF.R.U32.HI R18, RZ, 0x15, R18 ;  /* 0x00000015ff127819 */ /* 0x000fe20000011612 */
[----:B------:R-:W-:Y:S01]  /*9990*/  UMOV UR44, URZ ;  /* 0x000000ff002c7c82 */ /* 0x000fe20008000000 */
[----:B------:R-:W-:Y:S01]  /*99a0*/  SHF.R.U32.HI R17, RZ, 0x15, R17 ;  /* 0x00000015ff117819 */ /* 0x000fe20000011611 */
[----:B------:R-:W-:Y:S01]  /*99b0*/  UMOV UR42, 0x1 ;  /* 0x00000001002a7882 */ /* 0x000fe20000000000 */
[----:B------:R-:W-:Y:S01]  /*99c0*/  SHF.R.U32.HI R16, RZ, 0x15, R16 ;  /* 0x00000015ff107819 */ /* 0x000fe20000011610 */
[----:B------:R-:W-:-:S06]  /*99d0*/  UMOV UR41, URZ ;  /* 0x000000ff00297c82 */ /* 0x000fcc0008000000 */
.L_x_212:
[----:B------:R-:W-:Y:S01]  /*99e0*/  UISETP.NE.AND UP0, UPT, UR37, URZ, UPT ;  /* 0x000000ff2500728c */ /* 0x000fe2000bf05270 */
[----:B------:R-:W-:Y:S01]  /*99f0*/  UMOV UR4, UR45 ;  /* 0x0000002d00047c82 */ /* 0x000fe20008000000 */
[----:B------:R-:W-:Y:S02]  /*9a00*/  UIADD3 UR45, UPT, UPT, UR45, -0x1, URZ ;  /* 0xffffffff2d2d7890 */ /* 0x000fe4000fffe0ff */
[----:B------:R-:W-:Y:S01]  /*9a10*/  UISETP.GT.U32.AND UP1, UPT, UR4, 0x2, UPT ;  /* 0x000000020400788c */ /* 0x000fe2000bf24070 */
[----:B------:R-:W-:-:S03]  /*9a20*/  UMOV UR43, UR41 ;  /* 0x00000029002b7c82 */ /* 0x000fc60008000000 */
[----:B------:R-:W-:Y:S01]  /*9a30*/  UP2UR UR46, UPR, URZ, 0x2 ;  /* 0x00000002ff2e7883 */ /* 0x000fe20008000000 */
[----:B--234-:R-:W-:Y:S11]  /*9a40*/  BRA.U !UP0, `(.L_x_165) ;  /* 0x0000000108047547 */ /* 0x01cff6000b800000 */
[----:B------:R-:W-:Y:S05]  /*9a50*/  BPT.TRAP 0x1 ;  /* 0x000000040000795c */ /* 0x000fea0000300000 */
.L_x_165:
[----:B-1----:R-:W-:-:S04]  /*9a60*/  MOV R3, UR42 ;  /* 0x0000002a00037c02 */ /* 0x002fc80008000f00 */
[----:B------:R-:W-:-:S04]  /*9a70*/  SHF.L.U32 R3, R3, 0x1f, RZ ;  /* 0x0000001f03037819 */ /* 0x000fc800000006ff */
[----:B------:R-:W1:Y:S02]  /*9a80*/  SYNCS.PHASECHK.TRANS64.TRYWAIT P0, [UR39+0x1c070], R3 ;  /* 0x01c07003ff0075a7 */ /* 0x000e640008001127 */
[----:B-1----:R-:W-:Y:S05]  /*9a90*/  @!P0 BRA `(.L_x_166) ;  /* 0x0000013000248947 */ /* 0x002fea0003800000 */
.L_x_428:
[----:B------:R-:W-:Y:S01]  /*9aa0*/  R2UR UR4, R22 ;  /* 0x00000000160472ca */ /* 0x000fe200000e0000 */
[----:B------:R-:W-:Y:S01]  /*9ab0*/  UISETP.NE.AND UP0, UPT, UR38, URZ, UPT ;  /* 0x000000ff2600728c */ /* 0x000fe2000bf05270 */
[----:B------:R-:W-:Y:S01]  /*9ac0*/  PLOP3.LUT P0, PT, PT, PT, PT, 0x80, 0x8 ;  /* 0x000000000008781c */ /* 0x000fe20003f0f070 */
[----:B------:R-:W-:-:S10]  /*9ad0*/  IMAD.MOV.U32 R70, RZ, RZ, 0x3f800000 ;  /* 0x3f800000ff467424 */ /* 0x000fd400078e00ff */
[----:B------:R-:W2:Y:S02]  /*9ae0*/  LDTM.x2 R4, tmem[UR4] ;  /* 0x00000004000479ee */ /* 0x000ea400080c0000 */
[----:B--2---:R-:W-:-:S13]  /*9af0*/  FSETP.NEU.AND P2, PT, R4, R5, PT ;  /* 0x000000050400720b */ /* 0x004fda0003f4d000 */
[----:B-1----:R-:W1:Y:S01]  /*9b00*/  @P2 LDC R0, c[0x0][0x704] ;  /* 0x0001c100ff002b82 */ /* 0x002e620000000800 */
[----:B------:R-:W-:-:S04]  /*9b10*/  @P2 FADD R5, R4, -R5 ;  /* 0x8000000504052221 */ /* 0x000fc80000000000 */
[----:B-1----:R-:W-:-:S05]  /*9b20*/  @P2 FMUL R5, R5, R0 ;  /* 0x0000000005052220 */ /* 0x002fca0000400000 */
[----:B------:R-:W-:-:S04]  /*9b30*/  @P2 FSETP.GEU.AND P1, PT, R5, -126, PT ;  /* 0xc2fc00000500280b */ /* 0x000fc80003f2e000 */
[----:B------:R-:W-:-:S13]  /*9b40*/  @P2 PLOP3.LUT P0, PT, P1, PT, PT, 0x80, 0x8 ;  /* 0x000000000008281c */ /* 0x000fda0000f0f070 */
[----:B------:R-:W-:-:S04]  /*9b50*/  @!P0 FMUL R5, R5, 0.5 ;  /* 0x3f00000005058820 */ /* 0x000fc80000400000 */
[----:B------:R-:W1:Y:S02]  /*9b60*/  @P2 MUFU.EX2 R0, R5 ;  /* 0x0000000500002308 */ /* 0x000e640000000800 */
[----:B-1----:R-:W-:-:S05]  /*9b70*/  @!P0 FMUL R0, R0, R0 ;  /* 0x0000000000008220 */ /* 0x002fca0000400000 */
[----:B------:R-:W-:Y:S01]  /*9b80*/  @P2 MOV R70, R0 ;  /* 0x0000000000462202 */ /* 0x000fe20000000f00 */
[----:B------:R-:W-:Y:S06]  /*9b90*/  BRA.U UP0, `(.L_x_167) ;  /* 0x0000000100047547 */ /* 0x000fec000b800000 */
[----:B------:R-:W-:Y:S05]  /*9ba0*/  BPT.TRAP 0x1 ;  /* 0x000000040000795c */ /* 0x000fea0000300000 */
.L_x_167:
[----:B------:R-:W-:Y:S01]  /*9bb0*/  IMAD.U32 R3, RZ, RZ, UR44 ;  /* 0x0000002cff037e24 */ /* 0x000fe2000f8e00ff */
[----:B------:R-:W-:-:S04]  /*9bc0*/  FSETP.NEU.AND P1, PT, R70, 1, PT ;  /* 0x3f8000004600780b */ /* 0x000fc80003f2d000 */
[----:B------:R-:W-:-:S04]  /*9bd0*/  SHF.L.U32 R3, R3, 0x1f, RZ ;  /* 0x0000001f03037819 */ /* 0x000fc800000006ff */
[----:B------:R-:W1:Y:S02]  /*9be0*/  SYNCS.PHASECHK.TRANS64.TRYWAIT P0, [UR39+0x1c090], R3 ;  /* 0x01c09003ff0075a7 */ /* 0x000e640008001127 */
[----:B-1----:R-:W-:Y:S05]  /*9bf0*/  @!P0 BRA `(.L_x_168) ;  /* 0x0000012c00e48947 */ /* 0x002fea0003800000 */
.L_x_429:
[----:B------:R-:W-:-:S13]  /*9c00*/  VOTE.ANY P1, P1 ;  /* 0x0000000000ff7806 */ /* 0x000fda0000820100 */
[----:B------:R-:W-:Y:S05]  /*9c10*/  @!P1 BRA `(.L_x_169) ;  /* 0x0000001800649947 */ /* 0x000fea0003800000 */
[----:B------:R-:W-:-:S13]  /*9c20*/  ISETP.NE.AND P0, PT, R69, R68, PT ;  /* 0x000000444500720c */ /* 0x000fda0003f05270 */
[----:B------:R-:W-:Y:S05]  /*9c30*/  @!P0 BRA `(.L_x_170) ;  /* 0x0000000000408947 */ /* 0x000fea0003800000 */
[----:B------:R-:W-:Y:S01]  /*9c40*/  MOV R14, 0x8 ;  /* 0x00000008000e7802 */ /* 0x000fe20000000f00 */
[----:B------:R-:W2:Y:S01]  /*9c50*/  LDCU.64 UR8, c[0x4][0xb0] ;  /* 0x01001600ff0877ac */ /* 0x000ea20008000a00 */
[----:B------:R-:W-:Y:S02]  /*9c60*/  HFMA2 R12, -RZ, RZ, 0, 5.9604644775390625e-08 ;  /* 0x00000001ff0c7431 */ /* 0x000fe400000001ff */
[----:B------:R-:W-:Y:S01]  /*9c70*/  IMAD.MOV.U32 R8, RZ, RZ, 0x192 ;  /* 0x00000192ff087424 */ /* 0x000fe200078e00ff */
[----:B------:R-:W3:Y:S01]  /*9c80*/  LDCU.64 UR6, c[0x4][0xb8] ;  /* 0x01001700ff0677ac */ /* 0x000ee20008000a00 */
[----:B------:R-:W4:Y:S01]  /*9c90*/  LDC.64 R14, c[0x4][R14] ;  /* 0x010000000e0e7b82 */ /* 0x000f220000000a00 */
[----:B------:R-:W-:Y:S01]  /*9ca0*/  IMAD.MOV.U32 R13, RZ, RZ, RZ ;  /* 0x000000ffff0d7224 */ /* 0x000fe200078e00ff */
[----:B------:R-:W5:Y:S01]  /*9cb0*/  LDCU.64 UR4, c[0x4][0x30] ;  /* 0x01000600ff0477ac */ /* 0x000f620008000a00 */
[----:B--2---:R-:W-:Y:S01]  /*9cc0*/  IMAD.U32 R4, RZ, RZ, UR8 ;  /* 0x00000008ff047e24 */ /* 0x004fe2000f8e00ff */
[----:B------:R-:W-:Y:S01]  /*9cd0*/  MOV R5, UR9 ;  /* 0x0000000900057c02 */ /* 0x000fe20008000f00 */
[----:B---3--:R-:W-:Y:S01]  /*9ce0*/  IMAD.U32 R6, RZ, RZ, UR6 ;  /* 0x00000006ff067e24 */ /* 0x008fe2000f8e00ff */
[----:B------:R-:W-:Y:S01]  /*9cf0*/  MOV R7, UR7 ;  /* 0x0000000700077c02 */ /* 0x000fe20008000f00 */
[----:B-----5:R-:W-:Y:S01]  /*9d00*/  IMAD.U32 R10, RZ, RZ, UR4 ;  /* 0x00000004ff0a7e24 */ /* 0x020fe2000f8e00ff */
[----:B------:R-:W-:-:S02]  /*9d10*/  MOV R11, UR5 ;  /* 0x00000005000b7c02 */ /* 0x000fc40008000f00 */
[----:B------:R-:W-:-:S07]  /*9d20*/  LEPC R20, `(.L_x_170) ;  /* 0x000000001014794e */ /* 0x000fce0000000000 */
[----:B-1--4-:R-:W-:Y:S05]  /*9d30*/  CALL.ABS.NOINC R14 ;  /* 0x000000000e007343 */ /* 0x012fea0003c00000 */
.L_x_170:
[----:B------:R-:W-:Y:S05]  /*9d40*/  WARPSYNC.ALL ;  /* 0x0000000000007948 */ /* 0x000fea0003800000 */
[----:B------:R-:W-:Y:S02]  /*9d50*/  R2UR UR4, R22 ;  /* 0x00000000160472ca */ /* 0x000fe400000e0000 */
[----:B------:R-:W-:-:S11]  /*9d60*/  ISETP.NE.AND P0, PT, R69, R65, PT ;  /* 0x000000414500720c */ /* 0x000fd60003f05270 */
[----:B------:R-:W2:Y:S02]  /*9d70*/  LDTM.x16 R40, tmem[UR4+0x100] ;  /* 0x00010004002879ee */ /* 0x000ea40008240000 */
[----:B--2---:R-:W-:Y:S05]  /*9d80*/  @!P0 BRA `(.L_x_171) ;  /* 0x0000000000408947 */ /* 0x004fea0003800000 */
        /* <DEDUP_REMOVED lines=16> */
.L_x_171:
[----:B------:R-:W-:Y:S05]  /*9e90*/  WARPSYNC.ALL ;  /* 0x0000000000007948 */ /* 0x000fea0003800000 */
[----:B------:R-:W-:Y:S02]  /*9ea0*/  R2UR UR4, R22 ;  /* 0x00000000160472ca */ /* 0x000fe400000e0000 */
[----:B------:R-:W-:Y:S02]  /*9eb0*/  ISETP.NE.AND P0, PT, R69, R68, PT ;  /* 0x000000444500720c */ /* 0x000fe40003f05270 */
[----:B------:R-:W-:-:S09]  /*9ec0*/  FSETP.NEU.AND P1, PT, R70, 1, PT ;  /* 0x3f8000004600780b */ /* 0x000fd20003f2d000 */
[----:B------:R-:W2:Y:S04]  /*9ed0*/  LDTM.x16 R24, tmem[UR4+0x110] ;  /* 0x00011004001879ee */ /* 0x000ea80008240000 */
[C---:B------:R-:W-:Y:S02]  /*9ee0*/  @P1 FMUL2 R40, R70.reuse.F32, R40.F32x2.HI_LO ;  /* 0x000000284628124a */ /* 0x040fe40000040000 */
[C---:B------:R-:W-:Y:S02]  /*9ef0*/  @P1 FMUL2 R42, R70.reuse.F32, R42.F32x2.HI_LO ;  /* 0x0000002a462a124a */ /* 0x040fe40000040000 */
[C---:B------:R-:W-:Y:S02]  /*9f00*/  @P1 FMUL2 R44, R70.reuse.F32, R44.F32x2.HI_LO ;  /* 0x0000002c462c124a */ /* 0x040fe40000040000 */
[----:B------:R-:W-:-:S02]  /*9f10*/  @P1 FMUL2 R46, R70.F32, R46.F32x2.HI_LO ;  /* 0x0000002e462e124a */ /* 0x000fc40000040000 */
[C---:B------:R-:W-:Y:S02]  /*9f20*/  @P1 FMUL2 R48, R70.reuse.F32, R48.F32x2.HI_LO ;  /* 0x000000304630124a */ /* 0x040fe40000040000 */
[C---:B------:R-:W-:Y:S02]  /*9f30*/  @P1 FMUL2 R50, R70.reuse.F32, R50.F32x2.HI_LO ;  /* 0x000000324632124a */ /* 0x040fe40000040000 */
[C---:B------:R-:W-:Y:S02]  /*9f40*/  @P1 FMUL2 R52, R70.reuse.F32, R52.F32x2.HI_LO ;  /* 0x000000344634124a */ /* 0x040fe40000040000 */
[----:B------:R-:W-:Y:S01]  /*9f50*/  @P1 FMUL2 R54, R70.F32, R54.F32x2.HI_LO ;  /* 0x000000364636124a */ /* 0x000fe20000040000 */
[----:B--2---:R-:W-:Y:S06]  /*9f60*/  @!P0 BRA `(.L_x_172) ;  /* 0x0000000000408947 */ /* 0x004fec0003800000 */
        /* <DEDUP_REMOVED lines=16> */
.L_x_172:
[----:B------:R-:W-:Y:S05]  /*a070*/  WARPSYNC.ALL ;  /* 0x0000000000007948 */ /* 0x000fea0003800000 */
[----:B------:R-:W-:Y:S02]  /*a080*/  R2UR UR4, R22 ;  /* 0x00000000160472ca */ /* 0x000fe400000e0000 */
[----:B------:R-:W-:-:S11]  /*a090*/  ISETP.NE.AND P0, PT, R69, R64, PT ;  /* 0x000000404500720c */ /* 0x000fd60003f05270 */
[----:B------:R2:W-:Y:S02]  /*a0a0*/  STTM.x16 tmem[UR4+0x100], R40 ;  /* 0x00010028000079ed */ /* 0x0005e40008240004 */
[----:B------:R-:W-:Y:S05]  /*a0b0*/  @!P0 BRA `(.L_x_173) ;  /* 0x0000000000408947 */ /* 0x000fea0003800000 */
[----:B------:R-:W-:Y:S01]  /*a0c0*/  MOV R14, 0x8 ;  /* 0x00000008000e7802 */ /* 0x000fe20000000f00 */
[----:B------:R-:W3:Y:S01]  /*a0d0*/  LDCU.64 UR8, c[0x4][0xb0] ;  /* 0x01001600ff0877ac */ /* 0x000ee20008000a00 */
[----:B------:R-:W-:Y:S02]  /*a0e0*/  HFMA2 R12, -RZ, RZ, 0, 5.9604644775390625e-08 ;  /* 0x00000001ff0c7431 */ /* 0x000fe400000001ff */
[----:B------:R-:W-:Y:S01]  /*a0f0*/  IMAD.MOV.U32 R8, RZ, RZ, 0x192 ;  /* 0x00000192ff087424 */ /* 0x000fe200078e00ff */
[----:B------:R-:W4:Y:S01]  /*a100*/  LDCU.64 UR6, c[0x4][0xb8] ;  /* 0x01001700ff0677ac */ /* 0x000f220008000a00 */
[----:B------:R-:W5:Y:S01]  /*a110*/  LDC.64 R14, c[0x4][R14] ;  /* 0x010000000e0e7b82 */ /* 0x000f620000000a00 */
[----:B------:R-:W-:Y:S01]  /*a120*/  IMAD.MOV.U32 R13, RZ, RZ, RZ ;  /* 0x000000ffff0d7224 */ /* 0x000fe200078e00ff */
[----:B------:R-:W1:Y:S01]  /*a130*/  LDCU.64 UR4, c[0x4][0x30] ;  /* 0x01000600ff0477ac */ /* 0x000e620008000a00 */
[----:B---3--:R-:W-:Y:S01]  /*a140*/  IMAD.U32 R4, RZ, RZ, UR8 ;  /* 0x00000008ff047e24 */ /* 0x008fe2000f8e00ff */
[----:B------:R-:W-:Y:S01]  /*a150*/  MOV R5, UR9 ;  /* 0x0000000900057c02 */ /* 0x000fe20008000f00 */
[----:B----4-:R-:W-:Y:S01]  /*a160*/  IMAD.U32 R6, RZ, RZ, UR6 ;  /* 0x00000006ff067e24 */ /* 0x010fe2000f8e00ff */
[----:B------:R-:W-:Y:S01]  /*a170*/  MOV R7, UR7 ;  /* 0x0000000700077c02 */ /* 0x000fe20008000f00 */
[----:B-1----:R-:W-:Y:S01]  /*a180*/  IMAD.U32 R10, RZ, RZ, UR4 ;  /* 0x00000004ff0a7e24 */ /* 0x002fe2000f8e00ff */
[----:B------:R-:W-:-:S02]  /*a190*/  MOV R11, UR5 ;  /* 0x00000005000b7c02 */ /* 0x000fc40008000f00 */
[----:B------:R-:W-:-:S07]  /*a1a0*/  LEPC R20, `(.L_x_173) ;  /* 0x000000001014794e */ /* 0x000fce0000000000 */
[----:B--2--5:R-:W-:Y:S05]  /*a1b0*/  CALL.ABS.NOINC R14 ;  /* 0x000000000e007343 */ /* 0x024fea0003c00000 */
.L_x_173:
[----:B------:R-:W-:Y:S05]  /*a1c0*/  WARPSYNC.ALL ;  /* 0x0000000000007948 */ /* 0x000fea0003800000 */
[----:B------:R-:W-:Y:S02]  /*a1d0*/  R2UR UR4, R22 ;  /* 0x00000000160472ca */ /* 0x000fe400000e0000 */
[----:B------:R-:W-:Y:S02]  /*a1e0*/  ISETP.NE.AND P0, PT, R69, R65, PT ;  /* 0x000000414500720c */ /* 0x000fe40003f05270 */
[----:B------:R-:W-:-:S09]  /*a1f0*/  FSETP.NEU.AND P1, PT, R70, 1, PT ;  /* 0x3f8000004600780b */ /* 0x000fd20003f2d000 */
[----:B--2---:R-:W2:Y:S04]  /*a200*/  LDTM.x16 R40, tmem[UR4+0x120] ;  /* 0x00012004002879ee */ /* 0x004ea80008240000 */
        /* <DEDUP_REMOVED lines=25> */
.L_x_174:
        /* <DEDUP_REMOVED lines=21> */
.L_x_175:
        /* <DEDUP_REMOVED lines=30> */
.L_x_176:
        /* <DEDUP_REMOVED lines=21> */
.L_x_177:
        /* <DEDUP_REMOVED lines=30> */
.L_x_178:
        /* <DEDUP_REMOVED lines=21> */
.L_x_179:
        /* <DEDUP_REMOVED lines=30> */
.L_x_180:
        /* <DEDUP_REMOVED lines=21> */
.L_x_181:
        /* <DEDUP_REMOVED lines=30> */
.L_x_182:
        /* <DEDUP_REMOVED lines=21> */
.L_x_183:
[----:B------:R-:W-:Y:S05]  /*b1b0*/  WARPSYNC.ALL ;  /* 0x0000000000007948 */ /* 0x000fea0003800000 */
[----:B------:R-:W-:Y:S02]  /*b1c0*/  R2UR UR4, R22 ;  /* 0x00000000160472ca */ /* 0x000fe400000e0000 */
[----:B------:R-:W-:Y:S02]  /*b1d0*/  ISETP.NE.AND P0, PT, R69, R60, PT ;  /* 0x0000003c4500720c */ /* 0x000fe40003f05270 */
[----:B------:R-:W-:-:S04]  /*b1e0*/  FSETP.NEU.AND P1, PT, R70, 1, PT ;  /* 0x3f8000004600780b */ /* 0x000fc80003f2d000 */
[----:B------:R-:W-:-:S05]  /*b1f0*/  P2R R71, PR, RZ, 0x2 ;  /* 0x00000002ff477803 */ /* 0x000fca0000000000 */
        /* <DEDUP_REMOVED lines=26> */
.L_x_184:
[----:B------:R-:W-:Y:S05]  /*b3a0*/  WARPSYNC.ALL ;  /* 0x0000000000007948 */ /* 0x000fea0003800000 */
[----:B------:R-:W-:Y:S02]  /*b3b0*/  R2UR UR4, R22 ;  /* 0x00000000160472ca */ /* 0x000fe400000e0000 */
[----:B------:R-:W-:Y:S02]  /*b3c0*/  ISETP.NE.AND P0, PT, R69, R59, PT ;  /* 0x0000003b4500720c */ /* 0x000fe40003f05270 */
[----:B------:R-:W-:-:S09]  /*b3d0*/  ISETP.NE.AND P6, PT, R71, RZ, PT ;  /* 0x000000ff4700720c */ /* 0x000fd20003fc5270 */
[----:B------:R2:W-:Y:S04]  /*b3e0*/  STTM.x16 tmem[UR4+0x160], R40 ;  /* 0x00016028000079ed */ /* 0x0005e80008240004 */
        /* <DEDUP_REMOVED lines=8> */
[----:B------:R-:W-:Y:S06]  /*b470*/  @!P0 BRA `(.L_x_185) ;  /* 0x0000000000408947 */ /* 0x000fec0003800000 */
        /* <DEDUP_REMOVED lines=16> */
.L_x_185:
[----:B------:R-:W-:Y:S05]  /*b580*/  WARPSYNC.ALL ;  /* 0x0000000000007948 */ /* 0x000fea0003800000 */
[----:B------:R-:W-:-:S13]  /*b590*/  R2UR UR4, R22 ;  /* 0x00000000160472ca */ /* 0x000fda00000e0000 */
[----:B------:R3:W-:Y:S02]  /*b5a0*/  STTM.x16 tmem[UR4+0x170], R24 ;  /* 0x00017018000079ed */ /* 0x0007e40008240004 */
.L_x_169:
[----:B------:R-:W-:-:S09]  /*b5b0*/  UISETP.NE.AND UP0, UPT, UR36, URZ, UPT ;  /* 0x000000ff2400728c */ /* 0x000fd2000bf05270 */
[----:B------:R-:W-:Y:S05]  /*b5c0*/  BRA.U !UP0, `(.L_x_186) ;  /* 0x0000000108047547 */ /* 0x000fea000b800000 */
[----:B------:R-:W-:Y:S05]  /*b5d0*/  BPT.TRAP 0x1 ;  /* 0x000000040000795c */ /* 0x000fea0000300000 */
.L_x_186:
[----:B------:R-:W-:Y:S02]  /*b5e0*/  UIADD3 UR4, UPT, UPT, UR39, 0x1c088, URZ ;  /* 0x0001c08827047890 */ /* 0x000fe4000fffe0ff */
[----:B------:R-:W-:Y:S02]  /*b5f0*/  UISETP.NE.AND UP0, UPT, UR38, URZ, UPT ;  /* 0x000000ff2600728c */ /* 0x000fe4000bf05270 */
[----:B------:R-:W-:Y:S02]  /*b600*/  UPRMT UR4, UR40, 0x654, UR4 ;  /* 0x0000065428047896 */ /* 0x000fe40008000004 */
[----:B------:R-:W-:-:S07]  /*b610*/  ULOP3.LUT UR41, UR43, 0x1, URZ, 0x3c, !UPT ;  /* 0x000000012b297892 */ /* 0x000fce000f8e3cff */
[----:B------:R-:W-:Y:S01]  /*b620*/  SYNCS.ARRIVE.TRANS64.RED.A1T0 RZ, [UR4], RZ ;  /* 0x000000ffffff79a7 */ /* 0x000fe20008100404 */
[----:B------:R-:W4:Y:S01]  /*b630*/  FENCE.VIEW.ASYNC.T ;  /* 0x00000000000073c6 */ /* 0x000f220000000200 */
[----:B------:R-:W-:Y:S05]  /*b640*/  BRA.U UP0, `(.L_x_187) ;  /* 0x0000000100087547 */ /* 0x000fea000b800000 */
[----:B------:R-:W-:Y:S05]  /*b650*/  BPT.TRAP 0x1 ;  /* 0x000000040000795c */ /* 0x000fea0000300000 */
[----:B------:R-:W-:Y:S05]  /*b660*/  BPT.TRAP 0x1 ;  /* 0x000000040000795c */ /* 0x000fea0000300000 */
.L_x_187:
[----:B------:R-:W-:Y:S02]  /*b670*/  UIADD3 UR4, UPT, UPT, UR39, 0x1c0a0, URZ ;  /* 0x0001c0a027047890 */ /* 0x000fe4000fffe0ff */
[----:B------:R-:W-:Y:S02]  /*b680*/  UISETP.NE.AND UP0, UPT, UR36, URZ, UPT ;  /* 0x000000ff2400728c */ /* 0x000fe4000bf05270 */
[----:B------:R-:W-:-:S09]  /*b690*/  UPRMT UR4, UR40, 0x654, UR4 ;  /* 0x0000065428047896 */ /* 0x000fd20008000004 */
[----:B----4-:R-:W-:Y:S01]  /*b6a0*/  SYNCS.ARRIVE.TRANS64.RED.A1T0 RZ, [UR4], RZ ;  /* 0x000000ffffff79a7 */ /* 0x010fe20008100404 */
[----:B------:R-:W-:Y:S05]  /*b6b0*/  BRA.U !UP0, `(.L_x_188) ;  /* 0x0000000108047547 */ /* 0x000fea000b800000 */
[----:B------:R-:W-:Y:S05]  /*b6c0*/  BPT.TRAP 0x1 ;  /* 0x000000040000795c */ /* 0x000fea0000300000 */
.L_x_188:
[----:B-1----:R-:W-:Y:S01]  /*b6d0*/  IMAD.U32 R3, RZ, RZ, UR41 ;  /* 0x00000029ff037e24 */ /* 0x002fe2000f8e00ff */
[----:B------:R-:W-:-:S04]  /*b6e0*/  ISETP.NE.AND P0, PT, R69, R67, PT ;  /* 0x000000434500720c */ /* 0x000fc80003f05270 */
[----:B------:R-:W-:-:S04]  /*b6f0*/  SHF.L.U32 R3, R3, 0x1f, RZ ;  /* 0x0000001f03037819 */ /* 0x000fc800000006ff */
[----:B------:R-:W1:Y:S02]  /*b700*/  SYNCS.PHASECHK.TRANS64.TRYWAIT P1, [UR39+0x1c080], R3 ;  /* 0x01c08003ff0075a7 */ /* 0x000e640008021127 */
[----:B-1----:R-:W-:Y:S05]  /*b710*/  @!P1 BRA `(.L_x_189) ;  /* 0x0000011400349947 */ /* 0x002fea0003800000 */
.L_x_430:
[----:B------:R-:W-:Y:S05]  /*b720*/  @!P0 BRA `(.L_x_190) ;  /* 0x0000000000408947 */ /* 0x000fea0003800000 */
[----:B------:R-:W-:Y:S01]  /*b730*/  MOV R14, 0x8 ;  /* 0x00000008000e7802 */ /* 0x000fe20000000f00 */
[----:B------:R-:W4:Y:S01]  /*b740*/  LDCU.64 UR6, c[0x4][0xb0] ;  /* 0x01001600ff0677ac */ /* 0x000f220008000a00 */
[----:B------:R-:W-:Y:S02]  /*b750*/  HFMA2 R12, -RZ, RZ, 0, 5.9604644775390625e-08 ;  /* 0x00000001ff0c7431 */ /* 0x000fe400000001ff */
[----:B------:R-:W-:Y:S01]  /*b760*/  IMAD.MOV.U32 R8, RZ, RZ, 0x192 ;  /* 0x00000192ff087424 */ /* 0x000fe200078e00ff */
[----:B------:R-:W5:Y:S01]  /*b770*/  LDCU.64 UR4, c[0x4][0xb8] ;  /* 0x01001700ff0477ac */ /* 0x000f620008000a00 */
[----:B------:R-:W1:Y:S01]  /*b780*/  LDC.64 R14, c[0x4][R14] ;  /* 0x010000000e0e7b82 */ /* 0x000e620000000a00 */
[----:B------:R-:W-:Y:S01]  /*b790*/  IMAD.MOV.U32 R13, RZ, RZ, RZ ;  /* 0x000000ffff0d7224 */ /* 0x000fe200078e00ff */
[----:B------:R-:W2:Y:S01]  /*b7a0*/  LDCU.64 UR8, c[0x4][0x28] ;  /* 0x01000500ff0877ac */ /* 0x000ea20008000a00 */
[----:B----4-:R-:W-:Y:S01]  /*b7b0*/  IMAD.U32 R4, RZ, RZ, UR6 ;  /* 0x00000006ff047e24 */ /* 0x010fe2000f8e00ff */
[----:B------:R-:W-:Y:S01]  /*b7c0*/  MOV R5, UR7 ;  /* 0x0000000700057c02 */ /* 0x000fe20008000f00 */
[----:B-----5:R-:W-:Y:S01]  /*b7d0*/  IMAD.U32 R6, RZ, RZ, UR4 ;  /* 0x00000004ff067e24 */ /* 0x020fe2000f8e00ff */
[----:B------:R-:W-:Y:S01]  /*b7e0*/  MOV R7, UR5 ;  /* 0x0000000500077c02 */ /* 0x000fe20008000f00 */
[----:B--2---:R-:W-:Y:S01]  /*b7f0*/  IMAD.U32 R10, RZ, RZ, UR8 ;  /* 0x00000008ff0a7e24 */ /* 0x004fe2000f8e00ff */
[----:B------:R-:W-:-:S02]  /*b800*/  MOV R11, UR9 ;  /* 0x00000009000b7c02 */ /* 0x000fc40008000f00 */
[----:B------:R-:W-:-:S07]  /*b810*/  LEPC R20, `(.L_x_190) ;  /* 0x000000001014794e */ /* 0x000fce0000000000 */
[----:B-1-3--:R-:W-:Y:S05]  /*b820*/  CALL.ABS.NOINC R14 ;  /* 0x000000000e007343 */ /* 0x00afea0003c00000 */
.L_x_190:
[----:B------:R-:W-:Y:S05]  /*b830*/  WARPSYNC.ALL ;  /* 0x0000000000007948 */ /* 0x000fea0003800000 */
[----:B------:R-:W-:Y:S01]  /*b840*/  R2UR UR4, R23 ;  /* 0x00000000170472ca */ /* 0x000fe200000e0000 */
[----:B------:R-:W-:Y:S01]  /*b850*/  UISETP.NE.AND UP0, UPT, UR38, URZ, UPT ;  /* 0x000000ff2600728c */ /* 0x000fe2000bf05270 */
[----:B------:R-:W-:Y:S01]  /*b860*/  PLOP3.LUT P0, PT, PT, PT, PT, 0x80, 0x8 ;  /* 0x000000000008781c */ /* 0x000fe20003f0f070 */
[----:B------:R-:W-:-:S10]  /*b870*/  IMAD.MOV.U32 R70, RZ, RZ, 0x3f800000 ;  /* 0x3f800000ff467424 */ /* 0x000fd400078e00ff */
[----:B------:R-:W4:Y:S02]  /*b880*/  LDTM.x2 R4, tmem[UR4] ;  /* 0x00000004000479ee */ /* 0x000f2400080c0000 */
[----:B----4-:R-:W-:-:S13]  /*b890*/  FSETP.NEU.AND P2, PT, R4, R5, PT ;  /* 0x000000050400720b */ /* 0x010fda0003f4d000 */
        /* <DEDUP_REMOVED lines=11> */
.L_x_191:
[----:B------:R-:W-:Y:S01]  /*b950*/  IMAD.U32 R3, RZ, RZ, UR44 ;  /* 0x0000002cff037e24 */ /* 0x000fe2000f8e00ff */
[----:B------:R-:W-:-:S04]  /*b960*/  FSETP.NEU.AND P1, PT, R70, 1, PT ;  /* 0x3f8000004600780b */ /* 0x000fc80003f2d000 */
[----:B------:R-:W-:-:S04]  /*b970*/  SHF.L.U32 R3, R3, 0x1f, RZ ;  /* 0x0000001f03037819 */ /* 0x000fc800000006ff */
[----:B------:R-:W1:Y:S02]  /*b980*/  SYNCS.PHASECHK.TRANS64.TRYWAIT P0, [UR39+0x1c098], R3 ;  /* 0x01c09803ff0075a7 */ /* 0x000e640008001127 */
[----:B-1----:R-:W-:Y:S05]  /*b990*/  @!P0 BRA `(.L_x_192) ;  /* 0x0000011000ac8947 */ /* 0x002fea0003800000 */
.L_x_431:
[----:B------:R-:W-:-:S13]  /*b9a0*/  VOTE.ANY P1, P1 ;  /* 0x0000000000ff7806 */ /* 0x000fda0000820100 */
[----:B------:R-:W-:Y:S05]  /*b9b0*/  @!P1 BRA `(.L_x_193) ;  /* 0x0000001800649947 */ /* 0x000fea0003800000 */
[----:B------:R-:W-:-:S13]  /*b9c0*/  ISETP.NE.AND P0, PT, R69, R66, PT ;  /* 0x000000424500720c */ /* 0x000fda0003f05270 */
        /* <DEDUP_REMOVED lines=17> */
.L_x_194:
[----:B------:R-:W-:Y:S05]  /*bae0*/  WARPSYNC.ALL ;  /* 0x0000000000007948 */ /* 0x000fea0003800000 */
[----:B------:R-:W-:Y:S02]  /*baf0*/  R2UR UR4, R22 ;  /* 0x00000000160472ca */ /* 0x000fe400000e0000 */
[----:B------:R-:W-:-:S11]  /*bb00*/  ISETP.NE.AND P0, PT, R69, R58, PT ;  /* 0x0000003a4500720c */ /* 0x000fd60003f05270 */
[----:B--2---:R-:W2:Y:S02]  /*bb10*/  LDTM.x16 R40, tmem[UR4+0x180] ;  /* 0x00018004002879ee */ /* 0x004ea40008240000 */
[----:B--2---:R-:W-:Y:S05]  /*bb20*/  @!P0 BRA `(.L_x_195) ;  /* 0x0000000000408947 */ /* 0x004fea0003800000 */
[----:B------:R-:W-:Y:S01]  /*bb30*/  MOV R14, 0x8 ;  /* 0x00000008000e7802 */ /* 0x000fe20000000f00 */
[----:B------:R-:W2:Y:S01]  /*bb40*/  LDCU.64 UR8, c[0x4][0xb0] ;  /* 0x01001600ff0877ac */ /* 0x000ea20008000a00 */
[----:B------:R-:W-:Y:S02]  /*bb50*/  HFMA2 R12, -RZ, RZ, 0, 5.9604644775390625e-08 ;  /* 0x00000001ff0c7431 */ /* 0x000fe400000001ff */
[----:B------:R-:W-:Y:S01]  /*bb60*/  IMAD.MOV.U32 R8, RZ, RZ, 0x192 ;  /* 0x00000192ff087424 */ /* 0x000fe200078e00ff */
[----:B------:R-:W4:Y:S01]  /*bb70*/  LDCU.64 UR6, c[0x4][0xb8] ;  /* 0x01001700ff0677ac */ /* 0x000f220008000a00 */
[----:B------:R-:W5:Y:S01]  /*bb80*/  LDC.64 R14, c[0x4][R14] ;  /* 0x010000000e0e7b82 */ /* 0x000f620000000a00 */
[----:B------:R-:W-:Y:S01]  /*bb90*/  IMAD.MOV.U32 R13, RZ, RZ, RZ ;  /* 0x000000ffff0d7224 */ /* 0x000fe200078e00ff */
[----:B------:R-:W1:Y:S01]  /*bba0*/  LDCU.64 UR4, c[0x4][0x30] ;  /* 0x01000600ff0477ac */ /* 0x000e620008000a00 */
[----:B--2---:R-:W-:Y:S01]  /*bbb0*/  IMAD.U32 R4, RZ, RZ, UR8 ;  /* 0x00000008ff047e24 */ /* 0x004fe2000f8e00ff */
[----:B------:R-:W-:Y:S01]  /*bbc0*/  MOV R5, UR9 ;  /* 0x0000000900057c02 */ /* 0x000fe20008000f00 */
[----:B----4-:R-:W-:Y:S01]  /*bbd0*/  IMAD.U32 R6, RZ, RZ, UR6 ;  /* 0x00000006ff067e24 */ /* 0x010fe2000f8e00ff */
[----:B------:R-:W-:Y:S01]  /*bbe0*/  MOV R7, UR7 ;  /* 0x0000000700077c02 */ /* 0x000fe20008000f00 */
[----:B-1----:R-:W-:Y:S01]  /*bbf0*/  IMAD.U32 R10, RZ, RZ, UR4 ;  /* 0x00000004ff0a7e24 */ /* 0x002fe2000f8e00ff */
[----:B------:R-:W-:-:S02]  /*bc00*/  MOV R11, UR5 ;  /* 0x00000005000b7c02 */ /* 0x000fc40008000f00 */
[----:B------:R-:W-:-:S07]  /*bc10*/  LEPC R20, `(.L_x_195) ;  /* 0x000000001014794e */ /* 0x000fce0000000000 */
[----:B---3-5:R-:W-:Y:S05]  /*bc20*/  CALL.ABS.NOINC R14 ;  /* 0x000000000e007343 */ /* 0x028fea0003c00000 */
.L_x_195:
[----:B------:R-:W-:Y:S05]  /*bc30*/  WARPSYNC.ALL ;  /* 0x0000000000007948 */ /* 0x000fea0003800000 */
[----:B------:R-:W-:Y:S02]  /*bc40*/  R2UR UR4, R22 ;  /* 0x00000000160472ca */ /* 0x000fe400000e0000 */
[----:B------:R-:W-:Y:S02]  /*bc50*/  ISETP.NE.AND P0, PT, R69, R66, PT ;  /* 0x000000424500720c */ /* 0x000fe40003f05270 */
[----:B------:R-:W-:-:S09]  /*bc60*/  FSETP.NEU.AND P1, PT, R70, 1, PT ;  /* 0x3f8000004600780b */ /* 0x000fd20003f2d000 */
[----:B---3--:R-:W2:Y:S04]  /*bc70*/  LDTM.x16 R24, tmem[UR4+0x190] ;  /* 0x00019004001879ee */ /* 0x008ea80008240000 */
        /* <DEDUP_REMOVED lines=25> */
.L_x_196:
        /* <DEDUP_REMOVED lines=21> */
.L_x_197:
        /* <DEDUP_REMOVED lines=30> */
.L_x_198:
        /* <DEDUP_REMOVED lines=21> */
.L_x_199:
        /* <DEDUP_REMOVED lines=30> */
.L_x_200:
        /* <DEDUP_REMOVED lines=21> */
.L_x_201:
        /* <DEDUP_REMOVED lines=30> */
.L_x_202:
        /* <DEDUP_REMOVED lines=21> */
.L_x_203:
        /* <DEDUP_REMOVED lines=30> */
.L_x_204:
        /* <DEDUP_REMOVED lines=21> */
.L_x_205:
        /* <DEDUP_REMOVED lines=30> */
.L_x_206:
        /* <DEDUP_REMOVED lines=21> */
.L_x_207:
        /* <DEDUP_REMOVED lines=31> */
.L_x_208:
        /* <DEDUP_REMOVED lines=30> */
.L_x_209:
[----:B------:R-:W-:Y:S05]  /*d320*/  WARPSYNC.ALL ;  /* 0x0000000000007948 */ /* 0x000fea0003800000 */
[----:B------:R-:W-:-:S13]  /*d330*/  R2UR UR4, R22 ;  /* 0x00000000160472ca */ /* 0x000fda00000e0000 */
[----:B------:R4:W-:Y:S02]  /*d340*/  STTM.x16 tmem[UR4+0x1f0], R24 ;  /* 0x0001f018000079ed */ /* 0x0009e40008240004 */
.L_x_193:
[----:B------:R-:W-:-:S09]  /*d350*/  UISETP.NE.AND UP0, UPT, UR37, URZ, UPT ;  /* 0x000000ff2500728c */ /* 0x000fd2000bf05270 */
[----:B------:R-:W-:Y:S05]  /*d360*/  BRA.U !UP0, `(.L_x_210) ;  /* 0x0000000108047547 */ /* 0x000fea000b800000 */
[----:B------:R-:W-:Y:S05]  /*d370*/  BPT.TRAP 0x1 ;  /* 0x000000040000795c */ /* 0x000fea0000300000 */
.L_x_210:
[----:B------:R-:W-:Y:S02]  /*d380*/  UIADD3 UR4, UPT, UPT, UR39, 0x1c078, URZ ;  /* 0x0001c07827047890 */ /* 0x000fe4000fffe0ff */
[----:B------:R-:W-:Y:S02]  /*d390*/  UISETP.NE.AND UP0, UPT, UR38, URZ, UPT ;  /* 0x000000ff2600728c */ /* 0x000fe4000bf05270 */
[----:B------:R-:W-:-:S09]  /*d3a0*/  UPRMT UR4, UR40, 0x654, UR4 ;  /* 0x0000065428047896 */ /* 0x000fd20008000004 */
[----:B------:R-:W-:Y:S01]  /*d3b0*/  SYNCS.ARRIVE.TRANS64.RED.A1T0 RZ, [UR4], RZ ;  /* 0x000000ffffff79a7 */ /* 0x000fe20008100404 */
[----:B------:R-:W5:Y:S01]  /*d3c0*/  FENCE.VIEW.ASYNC.T ;  /* 0x00000000000073c6 */ /* 0x000f620000000200 */
[----:B------:R-:W-:Y:S05]  /*d3d0*/  BRA.U UP0, `(.L_x_211) ;  /* 0x0000000100087547 */ /* 0x000fea000b800000 */
[----:B------:R-:W-:Y:S05]  /*d3e0*/  BPT.TRAP 0x1 ;  /* 0x000000040000795c */ /* 0x000fea0000300000 */
[----:B------:R-:W-:Y:S05]  /*d3f0*/  BPT.TRAP 0x1 ;  /* 0x000000040000795c */ /* 0x000fea0000300000 */
.L_x_211:
[----:B------:R-:W-:Y:S02]  /*d400*/  UIADD3 UR5, UPT, UPT, UR39, 0x1c0a8, URZ ;  /* 0x0001c0a827057890 */ /* 0x000fe4000fffe0ff */
[----:B------:R-:W-:Y:S02]  /*d410*/  UISETP.NE.AND UP0, UPT, UR46, URZ, UPT ;  /* 0x000000ff2e00728c */ /* 0x000fe4000bf05270 */
[----:B------:R-:W-:Y:S02]  /*d420*/  UPRMT UR5, UR40, 0x654, UR5 ;  /* 0x0000065428057896 */ /* 0x000fe40008000005 */
[----:B------:R-:W-:Y:S02]  /*d430*/  ULOP3.LUT UR44, UR44, 0x1, URZ, 0x3c, !UPT ;  /* 0x000000012c2c7892 */ /* 0x000fe4000f8e3cff */
[----:B------:R-:W-:-:S05]  /*d440*/  ULOP3.LUT UR42, UR42, 0x1, URZ, 0x3c, !UPT ;  /* 0x000000012a2a7892 */ /* 0x000fca000f8e3cff */
[----:B-----5:R-:W-:Y:S01]  /*d450*/  SYNCS.ARRIVE.TRANS64.RED.A1T0 RZ, [UR5], RZ ;  /* 0x000000ffffff79a7 */ /* 0x020fe20008100405 */
[----:B------:R-:W-:Y:S06]  /*d460*/  BRA.U UP0, `(.L_x_212) ;  /* 0xffffffc5005c7547 */ /* 0x000fec000b83ffff */
.L_x_164:
[----:B------:R-:W-:-:S09]  /*d470*/  UISETP.NE.AND UP0, UPT, UR36, URZ, UPT ;  /* 0x000000ff2400728c */ /* 0x000fd2000bf05270 */
[----:B------:R-:W-:Y:S05]  /*d480*/  BRA.U !UP0, `(.L_x_213) ;  /* 0x0000000108047547 */ /* 0x000fea000b800000 */
[----:B------:R-:W-:Y:S05]  /*d490*/  BPT.TRAP 0x1 ;  /* 0x000000040000795c */ /* 0x000fea0000300000 */
.L_x_213:
[----:B------:R-:W5:Y:S01]  /*d4a0*/  S2UR UR41, SR_CgaCtaId ;  /* 0x00000000002979c3 */ /* 0x000f620000008800 */
[----:B------:R-:W-:Y:S01]  /*d4b0*/  UMOV UR40, 0x400 ;  /* 0x0000040000287882 */ /* 0x000fe20000000000 */
[----:B------:R-:W-:Y:S02]  /*d4c0*/  UISETP.NE.AND UP0, UPT, UR37, URZ, UPT ;  /* 0x000000ff2500728c */ /* 0x000fe4000bf05270 */
[----:B-----5:R-:W-:-:S04]  /*d4d0*/  ULEA UR40, UR41, UR40, 0x18 ;  /* 0x0000002829287291 */ /* 0x020fc8000f8ec0ff */
[----:B------:R-:W-:-:S04]  /*d4e0*/  UIADD3 UR39, UPT, UPT, UR40, 0x1c088, URZ ;  /* 0x0001c08828277890 */ /* 0x000fc8000fffe0ff */
[----:B------:R-:W-:-:S09]  /*d4f0*/  UPRMT UR5, UR41, 0x654, UR39 ;  /* 0x0000065429057896 */ /* 0x000fd20008000027 */
[----:B------:R-:W-:Y:S01]  /*d500*/  SYNCS.ARRIVE.TRANS64.RED.A1T0 RZ, [UR5], RZ ;  /* 0x000000ffffff79a7 */ /* 0x000fe20008100405 */
[----:B------:R-:W-:Y:S05]  /*d510*/  BRA.U !UP0, `(.L_x_214) ;  /* 0x0000000108047547 */ /* 0x000fea000b800000 */
[----:B------:R-:W-:Y:S05]  /*d520*/  BPT.TRAP 0x1 ;  /* 0x000000040000795c */ /* 0x000fea0000300000 */
.L_x_214:
[----:B-1----:R-:W-:-:S04]  /*d530*/  MOV R3, UR42 ;  /* 0x0000002a00037c02 */ /* 0x002fc80008000f00 */
[----:B------:R-:W-:-:S04]  /*d540*/  SHF.L.U32 R3, R3, 0x1f, RZ ;  /* 0x0000001f03037819 */ /* 0x000fc800000006ff */
[----:B------:R-:W1:Y:S02]  /*d550*/  SYNCS.PHASECHK.TRANS64.TRYWAIT P0, [UR40+0x1c070], R3 ;  /* 0x01c07003ff0075a7 */ /* 0x000e640008001128 */
[----:B-1----:R-:W-:Y:S05]  /*d560*/  @!P0 BRA `(.L_x_215) ;  /* 0x000000f400d08947 */ /* 0x002fea0003800000 */
.L_x_432:
[----:B------:R-:W-:Y:S01]  /*d570*/  R2UR UR5, R22 ;  /* 0x00000000160572ca */ /* 0x000fe200000e0000 */
[----:B------:R-:W-:-:S12]  /*d580*/  UISETP.NE.AND UP0, UPT, UR37, URZ, UPT ;  /* 0x000000ff2500728c */ /* 0x000fd8000bf05270 */
[----:B---34-:R-:W3:Y:S02]  /*d590*/  LDTM.x2 R24, tmem[UR5] ;  /* 0x00000005001879ee */ /* 0x018ee400080c0000 */
[----:B---3--:R-:W-:Y:S05]  /*d5a0*/  BRA.U !UP0, `(.L_x_216) ;  /* 0x0000000108047547 */ /* 0x008fea000b800000 */
[----:B------:R-:W-:Y:S05]  /*d5b0*/  BPT.TRAP 0x1 ;  /* 0x000000040000795c */ /* 0x000fea0000300000 */
.L_x_216:
[----:B------:R-:W-:Y:S01]  /*d5c0*/  SYNCS.ARRIVE.TRANS64.RED.A1T0 RZ, [UR4], RZ ;  /* 0x000000ffffff79a7 */ /* 0x000fe20008100404 */
[----:B------:R-:W-:-:S09]  /*d5d0*/  UISETP.NE.AND UP0, UPT, UR38, URZ, UPT ;  /* 0x000000ff2600728c */ /* 0x000fd2000bf05270 */
[----:B------:R-:W-:Y:S05]  /*d5e0*/  BRA.U UP0, `(.L_x_217) ;  /* 0x0000000100047547 */ /* 0x000fea000b800000 */
[----:B------:R-:W-:Y:S05]  /*d5f0*/  BPT.TRAP 0x1 ;  /* 0x000000040000795c */ /* 0x000fea0000300000 */
.L_x_217:
[----:B-1----:R-:W-:-:S04]  /*d600*/  MOV R3, UR44 ;  /* 0x0000002c00037c02 */ /* 0x002fc80008000f00 */
[----:B------:R-:W-:-:S04]  /*d610*/  SHF.L.U32 R3, R3, 0x1f, RZ ;  /* 0x0000001f03037819 */ /* 0x000fc800000006ff */
[----:B------:R-:W1:Y:S02]  /*d620*/  SYNCS.PHASECHK.TRANS64.TRYWAIT P0, [UR40+0x1c090], R3 ;  /* 0x01c09003ff0075a7 */ /* 0x000e640008001128 */
[----:B-1----:R-:W-:Y:S05]  /*d630*/  @!P0 BRA `(.L_x_218) ;  /* 0x000000f400b48947 */ /* 0x002fea0003800000 */
.L_x_433:
[----:B------:R-:W-:-:S09]  /*d640*/  UISETP.NE.AND UP0, UPT, UR38, URZ, UPT ;  /* 0x000000ff2600728c */ /* 0x000fd2000bf05270 */
[----:B------:R-:W-:Y:S05]  /*d650*/  BRA.U UP0, `(.L_x_219) ;  /* 0x0000000100047547 */ /* 0x000fea000b800000 */
[----:B------:R-:W-:Y:S05]  /*d660*/  BPT.TRAP 0x1 ;  /* 0x000000040000795c */ /* 0x000fea0000300000 */
.L_x_219:
[----:B------:R-:W-:Y:S01]  /*d670*/  MOV R5, 0x1 ;  /* 0x0000000100057802 */ /* 0x000fe20000000f00 */
[----:B-1----:R1:W3:Y:S03]  /*d680*/  MUFU.RCP R3, R24 ;  /* 0x0000001800037308 */ /* 0x0022e60000001000 */
[----:B------:R-:W-:-:S04]  /*d690*/  SHF.L.U32 R5, R5, 0x1f, RZ ;  /* 0x0000001f05057819 */ /* 0x000fc800000006ff */
[----:B------:R-:W4:Y:S02]  /*d6a0*/  SYNCS.PHASECHK.TRANS64.TRYWAIT P0, [UR40+0x1c0c0], R5 ;  /* 0x01c0c005ff0075a7 */ /* 0x000f240008001128 */
[----:B-1-34-:R-:W-:Y:S05]  /*d6b0*/  @!P0 BRA `(.L_x_220) ;  /* 0x000000f400ac8947 */ /* 0x01afea0003800000 */
.L_x_434:
[----:B------:R-:W3:Y:S01]  /*d6c0*/  LDCU UR4, c[0x0][0x708] ;  /* 0x0000e100ff0477ac */ /* 0x000ee20008000800 */
[----:B------:R-:W-:Y:S01]  /*d6d0*/  FFMA R30, -R24, R3, 1 ;  /* 0x3f800000181e7423 */ /* 0x000fe20000000103 */
[----:B------:R-:W4:Y:S01]  /*d6e0*/  LDC R33, c[0x0][0x708] ;  /* 0x0001c200ff217b82 */ /* 0x000f220000000800 */
[----:B------:R-:W-:Y:S02]  /*d6f0*/  BSSY.RECONVERGENT B2, `(.L_x_221) ;  /* 0x000000b000027945 */ /* 0x000fe40003800200 */
[----:B------:R-:W-:Y:S01]  /*d700*/  FFMA R30, R3, R30, R3 ;  /* 0x0000001e031e7223 */ /* 0x000fe20000000003 */
[----:B---3--:R-:W-:-:S03]  /*d710*/  MOV R3, UR4 ;  /* 0x0000000400037c02 */ /* 0x008fc60008000f00 */
[----:B-1----:R-:W-:Y:S01]  /*d720*/  FFMA R5, R30, UR4, RZ ;  /* 0x000000041e057c23 */ /* 0x002fe200080000ff */
[----:B------:R-:W1:Y:S03]  /*d730*/  FCHK P0, R3, R24 ;  /* 0x0000001803007302 */ /* 0x000e660000000000 */
[----:B------:R-:W-:-:S04]  /*d740*/  FFMA R0, -R24, R5, UR4 ;  /* 0x0000000418007e23 */ /* 0x000fc80008000105 */
[----:B------:R-:W-:Y:S01]  /*d750*/  FFMA R30, R30, R0, R5 ;  /* 0x000000001e1e7223 */ /* 0x000fe20000000005 */
[----:B-1----:R-:W-:Y:S05]  /*d760*/  @!P0 BRA `(.L_x_222) ;  /* 0x00000000000c8947 */ /* 0x002fea0003800000 */
[----:B------:R-:W-:Y:S02]  /*d770*/  MOV R4, 0xd790 ;  /* 0x0000d79000047802 */ /* 0x000fe40000000f00 */
[----:B--2-4-:R-:W-:Y:S05]  /*d780*/  CALL.REL.NOINC `($__internal_3_$__cuda_sm3x_div_rn_noftz_f32_slowpath) ;  /* 0x00000100006c7944 */ /* 0x014fea0003c00000 */
[----:B------:R-:W-:Y:S02]  /*d790*/  MOV R30, R0 ;  /* 0x00000000001e7202 */ /* 0x000fe40000000f00 */
.L_x_222:
[----:B------:R-:W-:Y:S05]  /*d7a0*/  BSYNC.RECONVERGENT B2 ;  /* 0x0000000000027941 */ /* 0x000fea0003800200 */
.L_x_221:
[----:B------:R-:W-:Y:S01]  /*d7b0*/  VIADD R4, R22, 0x100 ;  /* 0x0000010016047836 */ /* 0x000fe20000000000 */
[----:B------:R-:W-:Y:S01]  /*d7c0*/  SHF.R.U32.HI R0, RZ, 0x5, R2 ;  /* 0x00000005ff007819 */ /* 0x000fe20000011602 */
[C---:B------:R-:W-:Y:S02]  /*d7d0*/  IMAD.SHL.U32 R3, R2.reuse, 0x80, RZ ;  /* 0x0000008002037824 */ /* 0x040fe400078e00ff */
[----:B------:R-:W-:Y:S01]  /*d7e0*/  IMAD.SHL.U32 R6, R2, 0x40, RZ ;  /* 0x0000004002067824 */ /* 0x000fe200078e00ff */
[----:B------:R-:W-:Y:S01]  /*d7f0*/  SHF.R.U32.HI R4, RZ, 0x15, R4 ;  /* 0x00000015ff047819 */ /* 0x000fe20000011604 */
[C---:B------:R-:W-:Y:S01]  /*d800*/  IMAD.SHL.U32 R26, R0.reuse, 0x1000, RZ ;  /* 0x00001000001a7824 */ /* 0x040fe200078e00ff */
[----:B------:R-:W-:Y:S02]  /*d810*/  LOP3.LUT R27, R0, 0x3, RZ, 0xc0, !PT ;  /* 0x00000003001b7812 */ /* 0x000fe400078ec0ff */
[----:B------:R-:W-:Y:S02]  /*d820*/  LOP3.LUT R3, R3, 0xc00, RZ, 0xc0, !PT ;  /* 0x00000c0003037812 */ /* 0x000fe400078ec0ff */
[----:B------:R-:W-:-:S02]  /*d830*/  ISETP.NE.AND P0, PT, R27, R4, PT ;  /* 0x000000041b00720c */ /* 0x000fc40003f05270 */
[----:B------:R-:W-:-:S04]  /*d840*/  LOP3.LUT R3, R3, 0x1c0, R6, 0xf8, !PT ;  /* 0x000001c003037812 */ /* 0x000fc800078ef806 */
[----:B------:R-:W-:-:S07]  /*d850*/  LOP3.LUT R26, R3, 0x3000, R26, 0xf8, !PT ;  /* 0x00003000031a7812 */ /* 0x000fce00078ef81a */
[----:B------:R-:W-:Y:S05]  /*d860*/  @!P0 BRA `(.L_x_223) ;  /* 0x0000000000408947 */ /* 0x000fea0003800000 */
[----:B------:R-:W-:Y:S01]  /*d870*/  MOV R14, 0x8 ;  /* 0x00000008000e7802 */ /* 0x000fe20000000f00 */
[----:B------:R-:W1:Y:S01]  /*d880*/  LDCU.64 UR6, c[0x4][0xb0] ;  /* 0x01001600ff0677ac */ /* 0x000e620008000a00 */
[----:B------:R-:W-:Y:S02]  /*d890*/  HFMA2 R12, -RZ, RZ, 0, 5.9604644775390625e-08 ;  /* 0x00000001ff0c7431 */ /* 0x000fe400000001ff */
[----:B------:R-:W-:Y:S01]  /*d8a0*/  IMAD.MOV.U32 R8, RZ, RZ, 0x192 ;  /* 0x00000192ff087424 */ /* 0x000fe200078e00ff */
[----:B------:R-:W3:Y:S01]  /*d8b0*/  LDCU.64 UR4, c[0x4][0xb8] ;  /* 0x01001700ff0477ac */ /* 0x000ee20008000a00 */
[----:B------:R-:W5:Y:S01]  /*d8c0*/  LDC.64 R14, c[0x4][R14] ;  /* 0x010000000e0e7b82 */ /* 0x000f620000000a00 */
[----:B------:R-:W-:Y:S01]  /*d8d0*/  IMAD.MOV.U32 R13, RZ, RZ, RZ ;  /* 0x000000ffff0d7224 */ /* 0x000fe200078e00ff */
[----:B------:R-:W2:Y:S01]  /*d8e0*/  LDCU.64 UR8, c[0x4][0x40] ;  /* 0x01000800ff0877ac */ /* 0x000ea20008000a00 */
[----:B-1----:R-:W-:Y:S01]  /*d8f0*/  IMAD.U32 R4, RZ, RZ, UR6 ;  /* 0x00000006ff047e24 */ /* 0x002fe2000f8e00ff */
[----:B------:R-:W-:Y:S01]  /*d900*/  MOV R5, UR7 ;  /* 0x0000000700057c02 */ /* 0x000fe20008000f00 */
[----:B---3--:R-:W-:Y:S01]  /*d910*/  IMAD.U32 R6, RZ, RZ, UR4 ;  /* 0x00000004ff067e24 */ /* 0x008fe2000f8e00ff */
[----:B------:R-:W-:Y:S01]  /*d920*/  MOV R7, UR5 ;  /* 0x0000000500077c02 */ /* 0x000fe20008000f00 */
[----:B--2---:R-:W-:Y:S01]  /*d930*/  IMAD.U32 R10, RZ, RZ, UR8 ;  /* 0x00000008ff0a7e24 */ /* 0x004fe2000f8e00ff */
[----:B------:R-:W-:-:S02]  /*d940*/  MOV R11, UR9 ;  /* 0x00000009000b7c02 */ /* 0x000fc40008000f00 */
[----:B------:R-:W-:-:S07]  /*d950*/  LEPC R20, `(.L_x_223) ;  /* 0x000000001014794e */ /* 0x000fce0000000000 */
[----:B----45:R-:W-:Y:S05]  /*d960*/  CALL.ABS.NOINC R14 ;  /* 0x000000000e007343 */ /* 0x030fea0003c00000 */
.L_x_223:
[----:B------:R-:W1:Y:S01]  /*d970*/  S2UR UR4, SR_SWINHI ;  /* 0x00000000000479c3 */ /* 0x000e620000002f00 */
[----:B------:R-:W-:Y:S01]  /*d980*/  UMOV UR6, UR40 ;  /* 0x0000002800067c82 */ /* 0x000fe20008000000 */
[----:B-1----:R-:W-:Y:S01]  /*d990*/  UMOV UR7, UR4 ;  /* 0x0000000400077c82 */ /* 0x002fe20008000000 */
[----:B------:R-:W-:-:S05]  /*d9a0*/  LEA R26, P0, R26, UR6, 0x1 ;  /* 0x000000061a1a7c11 */ /* 0x000fca000f8008ff */
[----:B------:R-:W-:Y:S01]  /*d9b0*/  IMAD.X R29, RZ, RZ, UR7, P0 ;  /* 0x00000007ff1d7e24 */ /* 0x000fe200080e06ff */
[----:B------:R-:W-:Y:S05]  /*d9c0*/  WARPSYNC.ALL ;  /* 0x0000000000007948 */ /* 0x000fea0003800000 */
[----:B------:R-:W-:Y:S02]  /*d9d0*/  R2UR UR4, R22 ;  /* 0x00000000160472ca */ /* 0x000fe400000e0000 */
[----:B------:R-:W-:-:S05]  /*d9e0*/  IADD3 R3, P0, PT, R26, 0x10, RZ ;  /* 0x000000101a037810 */ /* 0x000fca0007f1e0ff */
[----:B------:R-:W-:-:S05]  /*d9f0*/  IMAD.X R37, RZ, RZ, R29, P0 ;  /* 0x000000ffff257224 */ /* 0x000fca00000e061d */
[C---:B------:R-:W-:Y:S01]  /*da00*/  SHF.R.U64 R0, R3.reuse, 0x3, R37 ;  /* 0x0000000303007819 */ /* 0x040fe20000001225 */
[----:B------:R-:W1:Y:S03]  /*da10*/  LDTM.x16 R4, tmem[UR4+0x100] ;  /* 0x00010004000479ee */ /* 0x000e660008240000 */
[----:B------:R-:W-:Y:S01]  /*da20*/  LOP3.LUT R36, R3, 0x70, R0, 0x78, !PT ;  /* 0x0000007003247812 */ /* 0x000fe200078e7800 */
[----:B------:R-:W-:Y:S01]  /*da30*/  VIADD R0, R22, 0x110 ;  /* 0x0000011016007836 */ /* 0x000fe20000000000 */
[----:B------:R-:W-:-:S04]  /*da40*/  SHF.R.U64 R3, R26, 0x3, R29 ;  /* 0x000000031a037819 */ /* 0x000fc8000000121d */
[----:B------:R-:W-:Y:S02]  /*da50*/  LOP3.LUT R28, R26, 0x70, R3, 0x78, !PT ;  /* 0x000000701a1c7812 */ /* 0x000fe400078e7803 */
[----:B------:R-:W-:-:S04]  /*da60*/  SHF.R.U32.HI R0, RZ, 0x15, R0 ;  /* 0x00000015ff007819 */ /* 0x000fc80000011600 */
[----:B------:R-:W-:Y:S01]  /*da70*/  ISETP.NE.AND P0, PT, R27, R0, PT ;  /* 0x000000001b00720c */ /* 0x000fe20003f05270 */
[C---:B-1----:R-:W-:Y:S02]  /*da80*/  FMUL2 R4, R30.reuse.F32, R4.F32x2.HI_LO ;  /* 0x000000041e04724a */ /* 0x042fe40000040000 */
[C---:B------:R-:W-:Y:S02]  /*da90*/  FMUL2 R6, R30.reuse.F32, R6.F32x2.HI_LO ;  /* 0x000000061e06724a */ /* 0x040fe40000040000 */
[C---:B------:R-:W-:Y:S01]  /*daa0*/  FMUL2 R20, R30.reuse.F32, R8.F32x2.HI_LO ;  /* 0x000000081e14724a */ /* 0x040fe20000040000 */
[----:B------:R-:W-:Y:S01]  /*dab0*/  F2FP.F16.F32.PACK_AB R8, R5, R4 ;  /* 0x000000040508723e */ /* 0x000fe200000000ff */
        /* <DEDUP_REMOVED lines=8> */
[----:B------:R-:W-:Y:S01]  /*db40*/  FMUL2 R18, R30.F32, R18.F32x2.HI_LO ;  /* 0x000000121e12724a */ /* 0x000fe20000040000 */
[----:B------:R-:W-:Y:S01]  /*db50*/  F2FP.F16.F32.PACK_AB R5, R15, R14 ;  /* 0x0000000e0f05723e */ /* 0x000fe200000000ff */
[----:B------:R1:W-:Y:S01]  /*db60*/  ST.E.128 desc[UR48][R28.64], R8 ;  /* 0x000000081c007985 */ /* 0x0003e2000c101d30 */
[----:B------:R-:W-:-:S02]  /*db70*/  F2FP.F16.F32.PACK_AB R6, R17, R16 ;  /* 0x000000101106723e */ /* 0x000fc400000000ff */
[----:B------:R-:W-:-:S05]  /*db80*/  F2FP.F16.F32.PACK_AB R7, R19, R18 ;  /* 0x000000121307723e */ /* 0x000fca00000000ff */
[----:B------:R1:W-:Y:S01]  /*db90*/  ST.E.128 desc[UR48][R36.64], R4 ;  /* 0x0000000424007985 */ /* 0x0003e2000c101d30 */
[----:B------:R-:W-:Y:S05]  /*dba0*/  @!P0 BRA `(.L_x_224) ;  /* 0x0000000000408947 */ /* 0x000fea0003800000 */
[----:B------:R-:W-:Y:S01]  /*dbb0*/  MOV R14, 0x8 ;  /* 0x00000008000e7802 */ /* 0x000fe20000000f00 */
[----:B------:R-:W3:Y:S01]  /*dbc0*/  LDCU.64 UR8, c[0x4][0xb0] ;  /* 0x01001600ff0877ac */ /* 0x000ee20008000a00 */
[----:B------:R-:W-:Y:S02]  /*dbd0*/  HFMA2 R12, -RZ, RZ, 0, 5.9604644775390625e-08 ;  /* 0x00000001ff0c7431 */ /* 0x000fe400000001ff */
[----:B-1----:R-:W-:Y:S01]  /*dbe0*/  IMAD.MOV.U32 R8, RZ, RZ, 0x192 ;  /* 0x00000192ff087424 */ /* 0x002fe200078e00ff */
[----:B------:R-:W1:Y:S01]  /*dbf0*/  LDCU.64 UR6, c[0x4][0xb8] ;  /* 0x01001700ff0677ac */ /* 0x000e620008000a00 */
[----:B------:R-:W5:Y:S01]  /*dc00*/  LDC.64 R14, c[0x4][R14] ;  /* 0x010000000e0e7b82 */ /* 0x000f620000000a00 */
[----:B------:R-:W-:Y:S01]  /*dc10*/  IMAD.MOV.U32 R13, RZ, RZ, RZ ;  /* 0x000000ffff0d7224 */ /* 0x000fe200078e00ff */
[----:B------:R-:W2:Y:S01]  /*dc20*/  LDCU.64 UR4, c[0x4][0x40] ;  /* 0x01000800ff0477ac */ /* 0x000ea20008000a00 */
[----:B---3--:R-:W-:Y:S01]  /*dc30*/  IMAD.U32 R4, RZ, RZ, UR8 ;  /* 0x00000008ff047e24 */ /* 0x008fe2000f8e00ff */
[----:B------:R-:W-:Y:S01]  /*dc40*/  MOV R5, UR9 ;  /* 0x0000000900057c02 */ /* 0x000fe20008000f00 */
[----:B-1----:R-:W-:Y:S01]  /*dc50*/  IMAD.U32 R6, RZ, RZ, UR6 ;  /* 0x00000006ff067e24 */ /* 0x002fe2000f8e00ff */
[----:B------:R-:W-:Y:S01]  /*dc60*/  MOV R7, UR7 ;  /* 0x0000000700077c02 */ /* 0x000fe20008000f00 */
[----:B--2---:R-:W-:Y:S01]  /*dc70*/  IMAD.U32 R10, RZ, RZ, UR4 ;  /* 0x00000004ff0a7e24 */ /* 0x004fe2000f8e00ff */
[----:B------:R-:W-:-:S02]  /*dc80*/  MOV R11, UR5 ;  /* 0x00000005000b7c02 */ /* 0x000fc40008000f00 */
[----:B------:R-:W-:-:S07]  /*dc90*/  LEPC R20, `(.L_x_224) ;  /* 0x000000001014794e */ /* 0x000fce0000000000 */
[----:B----45:R-:W-:Y:S05]  /*dca0*/  CALL.ABS.NOINC R14 ;  /* 0x000000000e007343 */ /* 0x030fea0003c00000 */
.L_x_224:
[----:B------:R-:W-:Y:S05]  /*dcb0*/  WARPSYNC.ALL ;  /* 0x0000000000007948 */ /* 0x000fea0003800000 */
[----:B------:R-:W-:Y:S02]  /*dcc0*/  R2UR UR4, R22 ;  /* 0x00000000160472ca */ /* 0x000fe400000e0000 */
[C---:B------:R-:W-:Y:S02]  /*dcd0*/  IADD3 R31, P0, PT, R26.reuse, 0x30, RZ ;  /* 0x000000301a1f7810 */ /* 0x040fe40007f1e0ff */
[----:B------:R-:W-:-:S03]  /*dce0*/  IADD3 R3, P1, PT, R26, 0x20, RZ ;  /* 0x000000201a037810 */ /* 0x000fc60007f3e0ff */
[--C-:B------:R-:W-:Y:S02]  /*dcf0*/  IMAD.X R39, RZ, RZ, R29.reuse, P0 ;  /* 0x000000ffff277224 */ /* 0x100fe400000e061d */
[----:B-1----:R-:W-:-:S04]  /*dd00*/  IMAD.X R37, RZ, RZ, R29, P1 ;  /* 0x000000ffff257224 */ /* 0x002fc800008e061d */
[----:B------:R-:W1:Y:S01]  /*dd10*/  LDTM.x16 R4, tmem[UR4+0x110] ;  /* 0x00011004000479ee */ /* 0x000e620008240000 */
[----:B------:R-:W-:-:S04]  /*dd20*/  SHF.R.U64 R0, R3, 0x3, R37 ;  /* 0x0000000303007819 */ /* 0x000fc80000001225 */
[----:B------:R-:W-:Y:S01]  /*dd30*/  LOP3.LUT R36, R3, 0x70, R0, 0x78, !PT ;  /* 0x0000007003247812 */ /* 0x000fe200078e7800 */
[----:B------:R-:W-:-:S05]  /*dd40*/  VIADD R0, R22, 0x120 ;  /* 0x0000012016007836 */ /* 0x000fca0000000000 */
[----:B------:R-:W-:-:S04]  /*dd50*/  SHF.R.U32.HI R0, RZ, 0x15, R0 ;  /* 0x00000015ff007819 */ /* 0x000fc80000011600 */
[----:B------:R-:W-:Y:S01]  /*dd60*/  ISETP.NE.AND P0, PT, R27, R0, PT ;  /* 0x000000001b00720c */ /* 0x000fe20003f05270 */
[C---:B-1----:R-:W-:Y:S01]  /*dd70*/  FMUL2 R20, R30.reuse.F32, R8.F32x2.HI_LO ;  /* 0x000000081e14724a */ /* 0x042fe20000040000 */
[C---:B------:R-:W-:Y:S01]  /*dd80*/  SHF.R.U64 R8, R31.reuse, 0x3, R39 ;  /* 0x000000031f087819 */ /* 0x040fe20000001227 */
[C---:B------:R-:W-:Y:S02]  /*dd90*/  FMUL2 R4, R30.reuse.F32, R4.F32x2.HI_LO ;  /* 0x000000041e04724a */ /* 0x040fe40000040000 */
[C---:B------:R-:W-:Y:S01]  /*dda0*/  FMUL2 R6, R30.reuse.F32, R6.F32x2.HI_LO ;  /* 0x000000061e06724a */ /* 0x040fe20000040000 */
[----:B------:R-:W-:Y:S01]  /*ddb0*/  LOP3.LUT R38, R31, 0x70, R8, 0x78, !PT ;  /* 0x000000701f267812 */ /* 0x000fe200078e7808 */
        /* <DEDUP_REMOVED lines=9> */
[----:B------:R-:W-:-:S02]  /*de50*/  F2FP.F16.F32.PACK_AB R4, R13, R12 ;  /* 0x0000000c0d04723e */ /* 0x000fc400000000ff */
[----:B------:R-:W-:Y:S01]  /*de60*/  F2FP.F16.F32.PACK_AB R5, R15, R14 ;  /* 0x0000000e0f05723e */ /* 0x000fe200000000ff */
[----:B------:R1:W-:Y:S01]  /*de70*/  ST.E.128 desc[UR48][R36.64], R8 ;  /* 0x0000000824007985 */ /* 0x0003e2000c101d30 */
[----:B------:R-:W-:Y:S02]  /*de80*/  F2FP.F16.F32.PACK_AB R6, R17, R16 ;  /* 0x000000101106723e */ /* 0x000fe400000000ff */
        /* <DEDUP_REMOVED lines=19> */
.L_x_225:
[----:B------:R-:W-:Y:S05]  /*dfc0*/  WARPSYNC.ALL ;  /* 0x0000000000007948 */ /* 0x000fea0003800000 */
[----:B------:R-:W-:Y:S02]  /*dfd0*/  R2UR UR4, R22 ;  /* 0x00000000160472ca */ /* 0x000fe400000e0000 */
[C---:B------:R-:W-:Y:S02]  /*dfe0*/  IADD3 R31, P0, PT, R26.reuse, 0x50, RZ ;  /* 0x000000501a1f7810 */ /* 0x040fe40007f1e0ff */
[----:B------:R-:W-:-:S03]  /*dff0*/  IADD3 R3, P1, PT, R26, 0x40, RZ ;  /* 0x000000401a037810 */ /* 0x000fc60007f3e0ff */
[--C-:B-1----:R-:W-:Y:S02]  /*e000*/  IMAD.X R39, RZ, RZ, R29.reuse, P0 ;  /* 0x000000ffff277224 */ /* 0x102fe400000e061d */
[----:B------:R-:W-:-:S04]  /*e010*/  IMAD.X R37, RZ, RZ, R29, P1 ;  /* 0x000000ffff257224 */ /* 0x000fc800008e061d */
        /* <DEDUP_REMOVED lines=43> */
.L_x_226:
        /* <DEDUP_REMOVED lines=49> */
.L_x_227:
        /* <DEDUP_REMOVED lines=49> */
.L_x_228:
        /* <DEDUP_REMOVED lines=49> */
.L_x_229:
        /* <DEDUP_REMOVED lines=49> */
.L_x_230:
[----:B------:R-:W-:Y:S05]  /*ef10*/  WARPSYNC.ALL ;  /* 0x0000000000007948 */ /* 0x000fea0003800000 */
[----:B------:R-:W-:Y:S01]  /*ef20*/  R2UR UR4, R22 ;  /* 0x00000000160472ca */ /* 0x000fe200000e0000 */
[----:B------:R-:W3:Y:S01]  /*ef30*/  S2R R32, SR_CTAID.X ;  /* 0x0000000000207919 */ /* 0x000ee20000002500 */
[C---:B------:R-:W-:Y:S02]  /*ef40*/  IADD3 R31, P0, PT, R26.reuse, 0x470, RZ ;  /* 0x000004701a1f7810 */ /* 0x040fe40007f1e0ff */
[----:B------:R-:W-:-:S03]  /*ef50*/  IADD3 R3, P1, PT, R26, 0x460, RZ ;  /* 0x000004601a037810 */ /* 0x000fc60007f3e0ff */
[--C-:B-1----:R-:W-:Y:S02]  /*ef60*/  IMAD.X R39, RZ, RZ, R29.reuse, P0 ;  /* 0x000000ffff277224 */ /* 0x102fe400000e061d */
[----:B------:R-:W-:-:S04]  /*ef70*/  IMAD.X R37, RZ, RZ, R29, P1 ;  /* 0x000000ffff257224 */ /* 0x000fc800008e061d */
[----:B------:R-:W1:Y:S01]  /*ef80*/  LDTM.x16 R4, tmem[UR4+0x170] ;  /* 0x00017004000479ee */ /* 0x000e620008240000 */
[----:B------:R-:W5:Y:S01]  /*ef90*/  LDCU.64 UR4, c[0x0][0x880] ;  /* 0x00011000ff0477ac */ /* 0x000f620008000a00 */
[----:B------:R-:W-:-:S04]  /*efa0*/  SHF.R.U64 R0, R3, 0x3, R37 ;  /* 0x0000000303007819 */ /* 0x000fc80000001225 */
[----:B------:R-:W-:Y:S01]  /*efb0*/  LOP3.LUT R36, R3, 0x70, R0, 0x78, !PT ;  /* 0x0000007003247812 */ /* 0x000fe200078e7800 */
[----:B-----5:R-:W-:-:S04]  /*efc0*/  UISETP.NE.U32.AND UP0, UPT, UR4, URZ, UPT ;  /* 0x000000ff0400728c */ /* 0x020fc8000bf05070 */
[----:B------:R-:W-:Y:S01]  /*efd0*/  UISETP.NE.AND.EX UP0, UPT, UR5, URZ, UPT, UP0 ;  /* 0x000000ff0500728c */ /* 0x000fe2000bf05300 */
        /* <DEDUP_REMOVED lines=15> */
[----:B------:R-:W1:Y:S01]  /*f0d0*/  S2R R31, SR_CTAID.Z ;  /* 0x00000000001f7919 */ /* 0x000e620000002700 */
[----:B------:R-:W-:-:S02]  /*f0e0*/  F2FP.F16.F32.PACK_AB R5, R15, R14 ;  /* 0x0000000e0f05723e */ /* 0x000fc400000000ff */
[----:B------:R-:W-:Y:S01]  /*f0f0*/  F2FP.F16.F32.PACK_AB R6, R17, R16 ;  /* 0x000000101106723e */ /* 0x000fe200000000ff */
[----:B------:R5:W-:Y:S01]  /*f100*/  ST.E.128 desc[UR48][R36.64], R8 ;  /* 0x0000000824007985 */ /* 0x000be2000c101d30 */
[----:B------:R-:W-:Y:S01]  /*f110*/  F2FP.F16.F32.PACK_AB R7, R19, R18 ;  /* 0x000000121307723e */ /* 0x000fe200000000ff */
[----:B------:R-:W1:Y:S04]  /*f120*/  S2R R30, SR_CTAID.Y ;  /* 0x00000000001e7919 */ /* 0x000e680000002600 */
[----:B------:R5:W-:Y:S01]  /*f130*/  ST.E.128 desc[UR48][R38.64], R4 ;  /* 0x0000000426007985 */ /* 0x000be2000c101d30 */
[----:B------:R-:W-:Y:S01]  /*f140*/  @!PT LDS RZ, [RZ] ;  /* 0x00000000fffff984 */ /* 0x000fe20000000800 */
[----:B------:R-:W-:Y:S01]  /*f150*/  @!PT LDS RZ, [RZ] ;  /* 0x00000000fffff984 */ /* 0x000fe20000000800 */
[----:B------:R-:W-:Y:S01]  /*f160*/  @!PT LDS RZ, [RZ] ;  /* 0x00000000fffff984 */ /* 0x000fe20000000800 */
[----:B------:R-:W-:Y:S01]  /*f170*/  @!PT LDS RZ, [RZ] ;  /* 0x00000000fffff984 */ /* 0x000fe20000000800 */
[----:B------:R2:W-:Y:S06]  /*f180*/  MEMBAR.ALL.CTA ;  /* 0x0000000000007992 */ /* 0x0005ec0000008000 */
[----:B--2---:R-:W2:Y:S01]  /*f190*/  FENCE.VIEW.ASYNC.S ;  /* 0x00000000000073c6 */ /* 0x004ea20000000000 */
[----:B---3--:R-:W-:Y:S05]  /*f1a0*/  BRA.U !UP0, `(.L_x_231) ;  /* 0x0000000508007547 */ /* 0x008fea000b800000 */
[C---:B------:R-:W-:Y:S01]  /*f1b0*/  FSETP.GEU.AND P0, PT, R24.reuse, 1.175494350822287508e-38, PT ;  /* 0x008000001800780b */ /* 0x040fe20003f0e000 */
[----:B------:R-:W3:Y:S01]  /*f1c0*/  LDCU UR4, c[0x0][0x380] ;  /* 0x00007000ff0477ac */ /* 0x000ee20008000800 */
[----:B------:R-:W-:Y:S01]  /*f1d0*/  MOV R0, 0x3e055027 ;  /* 0x3e05502700007802 */ /* 0x000fe20000000f00 */
[----:B------:R-:W-:Y:S01]  /*f1e0*/  BSSY.RECONVERGENT B0, `(.L_x_231) ;  /* 0x000003c000007945 */ /* 0x000fe20003800200 */
[----:B-----5:R-:W-:Y:S01]  /*f1f0*/  FSEL R5, RZ, -23, P0 ;  /* 0xc1b80000ff057808 */ /* 0x020fe20000000000 */
[----:B------:R-:W5:Y:S08]  /*f200*/  LDCU UR5, c[0x0][0x700] ;  /* 0x0000e000ff0577ac */ /* 0x000f700008000800 */
[----:B------:R-:W-:-:S05]  /*f210*/  @!P0 FMUL R24, R24, 8388608 ;  /* 0x4b00000018188820 */ /* 0x000fca0000400000 */
[C---:B------:R-:W-:Y:S02]  /*f220*/  IADD3 R7, PT, PT, R24.reuse, -0x3f2aaaab, RZ ;  /* 0xc0d5555518077810 */ /* 0x040fe40007ffe0ff */
[C---:B------:R-:W-:Y:S02]  /*f230*/  ISETP.GT.U32.AND P0, PT, R24.reuse, 0x7f7fffff, PT ;  /* 0x7f7fffff1800780c */ /* 0x040fe40003f04070 */
[----:B------:R-:W-:Y:S02]  /*f240*/  LOP3.LUT R7, R7, 0xff800000, RZ, 0xc0, !PT ;  /* 0xff80000007077812 */ /* 0x000fe400078ec0ff */
[C---:B------:R-:W-:Y:S02]  /*f250*/  FSETP.NEU.AND P1, PT, R24.reuse, RZ, PT ;  /* 0x000000ff1800720b */ /* 0x040fe40003f2d000 */
[-C--:B------:R-:W-:Y:S02]  /*f260*/  IADD3 R3, PT, PT, R24, -R7.reuse, RZ ;  /* 0x8000000718037210 */ /* 0x080fe40007ffe0ff */
[----:B------:R-:W-:-:S03]  /*f270*/  I2FP.F32.S32 R4, R7 ;  /* 0x0000000700047245 */ /* 0x000fc60000201400 */
[----:B------:R-:W-:Y:S02]  /*f280*/  FADD R3, R3, -1 ;  /* 0xbf80000003037421 */ /* 0x000fe40000000000 */
[----:B------:R-:W-:Y:S02]  /*f290*/  FFMA R4, R4, 1.1920928955078125e-07, R5 ;  /* 0x3400000004047823 */ /* 0x000fe40000000005 */
[----:B------:R-:W-:-:S04]  /*f2a0*/  FFMA R0, R3, -R0, 0.14084610342979431152 ;  /* 0x3e1039f603007423 */ /* 0x000fc80000000800 */
[----:B------:R-:W-:-:S04]  /*f2b0*/  FFMA R0, R3, R0, -0.12148627638816833496 ;  /* 0xbdf8cdcc03007423 */ /* 0x000fc80000000000 */
[----:B------:R-:W-:-:S04]  /*f2c0*/  FFMA R0, R3, R0, 0.13980610668659210205 ;  /* 0x3e0f295503007423 */ /* 0x000fc80000000000 */
[----:B------:R-:W-:-:S04]  /*f2d0*/  FFMA R0, R3, R0, -0.16684235632419586182 ;  /* 0xbe2ad8b903007423 */ /* 0x000fc80000000000 */
[----:B------:R-:W-:-:S04]  /*f2e0*/  FFMA R0, R3, R0, 0.20012299716472625732 ;  /* 0x3e4ced0b03007423 */ /* 0x000fc80000000000 */
[----:B------:R-:W-:-:S04]  /*f2f0*/  FFMA R0, R3, R0, -0.24999669194221496582 ;  /* 0xbe7fff2203007423 */ /* 0x000fc80000000000 */
[----:B------:R-:W-:-:S04]  /*f300*/  FFMA R0, R3, R0, 0.33333182334899902344 ;  /* 0x3eaaaa7803007423 */ /* 0x000fc80000000000 */
[----:B------:R-:W-:-:S04]  /*f310*/  FFMA R0, R3, R0, -0.5 ;  /* 0xbf00000003007423 */ /* 0x000fc80000000000 */
[----:B------:R-:W-:-:S04]  /*f320*/  FMUL R0, R3, R0 ;  /* 0x0000000003007220 */ /* 0x000fc80000400000 */
[----:B------:R-:W-:Y:S01]  /*f330*/  FFMA R5, R3, R0, R3 ;  /* 0x0000000003057223 */ /* 0x000fe20000000003 */
[----:B------:R-:W-:-:S03]  /*f340*/  MOV R3, 0x7f800000 ;  /* 0x7f80000000037802 */ /* 0x000fc60000000f00 */
[----:B------:R-:W-:Y:S01]  /*f350*/  FFMA R4, R4, 0.69314718246459960938, R5 ;  /* 0x3f31721804047823 */ /* 0x000fe20000000005 */
[----:B------:R-:W-:Y:S01]  /*f360*/  LOP3.LUT R5, R2, 0x7f, RZ, 0xc0, !PT ;  /* 0x0000007f02057812 */ /* 0x000fe200078ec0ff */
[----:B------:R-:W-:-:S03]  /*f370*/  @P0 FFMA R4, R24, R3, +INF ;  /* 0x7f80000018040423 */ /* 0x000fc60000000003 */
[----:B------:R-:W-:Y:S02]  /*f380*/  LEA R0, R32, R5, 0x8 ;  /* 0x0000000520007211 */ /* 0x000fe400078e40ff */
[----:B------:R-:W-:Y:S02]  /*f390*/  FSEL R4, R4, -INF , P1 ;  /* 0xff80000004047808 */ /* 0x000fe40000800000 */
[----:B---3--:R-:W-:-:S03]  /*f3a0*/  ISETP.GE.AND P0, PT, R0, UR4, PT ;  /* 0x0000000400007c0c */ /* 0x008fc6000bf06270 */
[----:B-----5:R-:W-:-:S10]  /*f3b0*/  FFMA R25, R25, UR5, R4 ;  /* 0x0000000519197c23 */ /* 0x020fd40008000004 */
[----:B------:R-:W-:Y:S05]  /*f3c0*/  @P0 BRA `(.L_x_232) ;  /* 0x0000000000740947 */ /* 0x000fea0003800000 */
[----:B------:R-:W3:Y:S01]  /*f3d0*/  LDCU UR7, c[0x0][0x38c] ;  /* 0x00007180ff0777ac */ /* 0x000ee20008000800 */
[----:B------:R-:W-:Y:S01]  /*f3e0*/  HFMA2 R4, -RZ, RZ, 0, 0 ;  /* 0x00000000ff047431 */ /* 0x000fe200000001ff */
[----:B------:R-:W1:Y:S01]  /*f3f0*/  LDCU UR6, c[0x0][0x890] ;  /* 0x00011200ff0677ac */ /* 0x000e620008000800 */
[----:B------:R-:W5:Y:S01]  /*f400*/  LDCU.64 UR4, c[0x0][0x888] ;  /* 0x00011100ff0477ac */ /* 0x000f620008000a00 */
[----:B---3--:R-:W3:Y:S01]  /*f410*/  I2F.U32.RP R7, UR7 ;  /* 0x0000000700077d06 */ /* 0x008ee20008209000 */
[----:B------:R-:W-:Y:S01]  /*f420*/  ISETP.NE.U32.AND P0, PT, RZ, UR7, PT ;  /* 0x00000007ff007c0c */ /* 0x000fe2000bf05070 */
[----:B-1----:R-:W-:-:S06]  /*f430*/  IMAD R0, R31, UR6, R0 ;  /* 0x000000061f007c24 */ /* 0x002fcc000f8e0200 */
[----:B---3--:R-:W1:Y:S02]  /*f440*/  MUFU.RCP R6, R7 ;  /* 0x0000000700067308 */ /* 0x008e640000001000 */
[----:B-1----:R-:W-:-:S06]  /*f450*/  IADD3 R6, PT, PT, R6, 0xffffffe, RZ ;  /* 0x0ffffffe06067810 */ /* 0x002fcc0007ffe0ff */
[----:B------:R-:W1:Y:S02]  /*f460*/  F2I.FTZ.U32.TRUNC.NTZ R5, R6 ;  /* 0x0000000600057305 */ /* 0x000e64000021f000 */
[----:B-1----:R-:W-:Y:S01]  /*f470*/  IADD3 R3, PT, PT, RZ, -R5, RZ ;  /* 0x80000005ff037210 */ /* 0x002fe20007ffe0ff */
[----:B------:R-:W1:Y:S04]  /*f480*/  LDC.64 R6, c[0x0][0x880] ;  /* 0x00022000ff067b82 */ /* 0x000e680000000a00 */
[----:B------:R-:W-:-:S04]  /*f490*/  IMAD R3, R3, UR7, RZ ;  /* 0x0000000703037c24 */ /* 0x000fc8000f8e02ff */
[----:B------:R-:W-:-:S06]  /*f4a0*/  IMAD.HI.U32 R3, R5, R3, R4 ;  /* 0x0000000305037227 */ /* 0x000fcc00078e0004 */
[----:B------:R-:W-:-:S05]  /*f4b0*/  IMAD.HI.U32 R3, R3, R30, RZ ;  /* 0x0000001e03037227 */ /* 0x000fca00078e00ff */
[----:B------:R-:W-:-:S05]  /*f4c0*/  IADD3 R5, PT, PT, -R3, RZ, RZ ;  /* 0x000000ff03057210 */ /* 0x000fca0007ffe1ff */
[----:B------:R-:W-:-:S05]  /*f4d0*/  IMAD R4, R5, UR7, R30 ;  /* 0x0000000705047c24 */ /* 0x000fca000f8e021e */
[----:B------:R-:W-:-:S13]  /*f4e0*/  ISETP.GE.U32.AND P2, PT, R4, UR7, PT ;  /* 0x0000000704007c0c */ /* 0x000fda000bf46070 */
[----:B------:R-:W-:Y:S02]  /*f4f0*/  @P2 IADD3 R4, PT, PT, R4, -UR7, RZ ;  /* 0x8000000704042c10 */ /* 0x000fe4000fffe0ff */
[----:B------:R-:W-:Y:S02]  /*f500*/  @P2 IADD3 R3, PT, PT, R3, 0x1, RZ ;  /* 0x0000000103032810 */ /* 0x000fe40007ffe0ff */
[----:B------:R-:W-:-:S13]  /*f510*/  ISETP.GE.U32.AND P1, PT, R4, UR7, PT ;  /* 0x0000000704007c0c */ /* 0x000fda000bf26070 */
[----:B------:R-:W-:Y:S02]  /*f520*/  @P1 IADD3 R3, PT, PT, R3, 0x1, RZ ;  /* 0x0000000103031810 */ /* 0x000fe40007ffe0ff */
[----:B------:R-:W-:-:S04]  /*f530*/  @!P0 LOP3.LUT R3, RZ, UR7, RZ, 0x33, !PT ;  /* 0x00000007ff038c12 */ /* 0x000fc8000f8e33ff */
[C---:B------:R-:W-:Y:S01]  /*f540*/  IADD3 R5, PT, PT, -R3.reuse, RZ, RZ ;  /* 0x000000ff03057210 */ /* 0x040fe20007ffe1ff */
[----:B-----5:R-:W-:-:S04]  /*f550*/  IMAD R0, R3, UR5, R0 ;  /* 0x0000000503007c24 */ /* 0x020fc8000f8e0200 */
[----:B------:R-:W-:-:S04]  /*f560*/  IMAD R5, R5, UR7, R30 ;  /* 0x0000000705057c24 */ /* 0x000fc8000f8e021e */
[----:B------:R-:W-:-:S04]  /*f570*/  IMAD R5, R5, UR4, R0 ;  /* 0x0000000405057c24 */ /* 0x000fc8000f8e0200 */
[----:B-1----:R-:W-:-:S05]  /*f580*/  IMAD.WIDE.U32 R6, R5, 0x4, R6 ;  /* 0x0000000405067825 */ /* 0x002fca00078e0006 */
[----:B------:R3:W-:Y:S02]  /*f590*/  STG.E desc[UR48][R6.64], R25 ;  /* 0x0000001906007986 */ /* 0x0007e4000c101930 */
.L_x_232:
[----:B------:R-:W-:Y:S05]  /*f5a0*/  BSYNC.RECONVERGENT B0 ;  /* 0x0000000000007941 */ /* 0x000fea0003800200 */
.L_x_231:
[----:B------:R-:W-:Y:S01]  /*f5b0*/  UISETP.NE.AND UP0, UPT, UR38, URZ, UPT ;  /* 0x000000ff2600728c */ /* 0x000fe2000bf05270 */
[----:B------:R-:W-:-:S08]  /*f5c0*/  NOP ;  /* 0x0000000000007918 */ /* 0x000fd00000000000 */
[----:B------:R-:W-:Y:S05]  /*f5d0*/  BRA.U UP0, `(.L_x_233) ;  /* 0x0000000100087547 */ /* 0x000fea000b800000 */
[----:B------:R-:W-:Y:S05]  /*f5e0*/  BPT.TRAP 0x1 ;  /* 0x000000040000795c */ /* 0x000fea0000300000 */
[----:B------:R-:W-:Y:S05]  /*f5f0*/  BPT.TRAP 0x1 ;  /* 0x000000040000795c */ /* 0x000fea0000300000 */
.L_x_233:
[----:B------:R-:W-:Y:S02]  /*f600*/  UIADD3 UR4, UPT, UPT, UR40, 0x1c0a0, URZ ;  /* 0x0001c0a028047890 */ /* 0x000fe4000fffe0ff */
[----:B------:R-:W-:Y:S02]  /*f610*/  UISETP.NE.AND UP0, UPT, UR38, URZ, UPT ;  /* 0x000000ff2600728c */ /* 0x000fe4000bf05270 */
[----:B------:R-:W-:-:S09]  /*f620*/  UPRMT UR4, UR41, 0x654, UR4 ;  /* 0x0000065429047896 */ /* 0x000fd20008000004 */
[----:B--2---:R-:W-:Y:S01]  /*f630*/  SYNCS.ARRIVE.TRANS64.RED.A1T0 RZ, [UR4], RZ ;  /* 0x000000ffffff79a7 */ /* 0x004fe20008100404 */
[----:B------:R-:W-:Y:S05]  /*f640*/  BRA.U UP0, `(.L_x_234) ;  /* 0x0000000100047547 */ /* 0x000fea000b800000 */
[----:B------:R-:W-:Y:S05]  /*f650*/  BPT.TRAP 0x1 ;  /* 0x000000040000795c */ /* 0x000fea0000300000 */
.L_x_234:
[----:B------:R-:W-:Y:S01]  /*f660*/  SYNCS.ARRIVE.TRANS64.A1T0 RZ, [UR40+0x1c0b0], RZ ;  /* 0x01c0b0ffffff79a7 */ /* 0x000fe20008100028 */
[----:B------:R-:W-:-:S09]  /*f670*/  UISETP.NE.AND UP0, UPT, UR36, URZ, UPT ;  /* 0x000000ff2400728c */ /* 0x000fd2000bf05270 */
[----:B------:R-:W-:Y:S05]  /*f680*/  BRA.U !UP0, `(.L_x_235) ;  /* 0x0000000108047547 */ /* 0x000fea000b800000 */
[----:B------:R-:W-:Y:S05]  /*f690*/  BPT.TRAP 0x1 ;  /* 0x000000040000795c */ /* 0x000fea0000300000 */
.L_x_235:
[----:B------:R-:W-:Y:S01]  /*f6a0*/  IMAD.U32 R3, RZ, RZ, UR43 ;  /* 0x0000002bff037e24 */ /* 0x000fe2000f8e00ff */
[----:B------:R-:W-:-:S04]  /*f6b0*/  SHF.R.U32.HI R0, RZ, 0x15, R23 ;  /* 0x00000015ff007819 */ /* 0x000fc80000011617 */
[----:B------:R-:W-:Y:S02]  /*f6c0*/  SHF.L.U32 R3, R3, 0x1f, RZ ;  /* 0x0000001f03037819 */ /* 0x000fe400000006ff */
[----:B------:R-:W-:Y:S02]  /*f6d0*/  ISETP.NE.AND P0, PT, R27, R0, PT ;  /* 0x000000001b00720c */ /* 0x000fe40003f05270 */
[----:B------:R-:W2:Y:S02]  /*f6e0*/  SYNCS.PHASECHK.TRANS64.TRYWAIT P1, [UR40+0x1c080], R3 ;  /* 0x01c08003ff0075a7 */ /* 0x000ea40008021128 */
[----:B--2---:R-:W-:Y:S09]  /*f6f0*/  @!P1 BRA `(.L_x_236) ;  /* 0x000000d400b49947 */ /* 0x004ff20003800000 */
.L_x_435:
[----:B------:R-:W-:Y:S05]  /*f700*/  @!P0 BRA `(.L_x_237) ;  /* 0x0000000000408947 */ /* 0x000fea0003800000 */
[----:B------:R-:W-:Y:S01]  /*f710*/  MOV R14, 0x8 ;  /* 0x00000008000e7802 */ /* 0x000fe20000000f00 */
[----:B------:R-:W1:Y:S01]  /*f720*/  LDCU.64 UR8, c[0x4][0xb0] ;  /* 0x01001600ff0877ac */ /* 0x000e620008000a00 */
[----:B------:R-:W-:Y:S02]  /*f730*/  HFMA2 R12, -RZ, RZ, 0, 5.9604644775390625e-08 ;  /* 0x00000001ff0c7431 */ /* 0x000fe400000001ff */
[----:B-----5:R-:W-:Y:S01]  /*f740*/  IMAD.MOV.U32 R8, RZ, RZ, 0x192 ;  /* 0x00000192ff087424 */ /* 0x020fe200078e00ff */
        /* <DEDUP_REMOVED lines=12> */
.L_x_237:
[----:B------:R-:W-:Y:S05]  /*f810*/  WARPSYNC.ALL ;  /* 0x0000000000007948 */ /* 0x000fea0003800000 */
[----:B------:R-:W-:Y:S01]  /*f820*/  R2UR UR4, R23 ;  /* 0x00000000170472ca */ /* 0x000fe200000e0000 */
[----:B------:R-:W-:-:S12]  /*f830*/  UISETP.NE.AND UP0, UPT, UR36, URZ, UPT ;  /* 0x000000ff2400728c */ /* 0x000fd8000bf05270 */
[----:B---3--:R-:W3:Y:S02]  /*f840*/  LDTM.x2 R24, tmem[UR4] ;  /* 0x00000004001879ee */ /* 0x008ee400080c0000 */
[----:B---3--:R-:W-:Y:S05]  /*f850*/  BRA.U !UP0, `(.L_x_238) ;  /* 0x0000000108047547 */ /* 0x008fea000b800000 */
[----:B------:R-:W-:Y:S05]  /*f860*/  BPT.TRAP 0x1 ;  /* 0x000000040000795c */ /* 0x000fea0000300000 */
.L_x_238:
[----:B------:R-:W-:Y:S02]  /*f870*/  UPRMT UR39, UR41, 0x654, UR39 ;  /* 0x0000065429277896 */ /* 0x000fe40008000027 */
[----:B------:R-:W-:-:S07]  /*f880*/  UISETP.NE.AND UP0, UPT, UR38, URZ, UPT ;  /* 0x000000ff2600728c */ /* 0x000fce000bf05270 */
[----:B------:R-:W-:Y:S02]  /*f890*/  SYNCS.ARRIVE.TRANS64.RED.A1T0 RZ, [UR39], RZ ;  /* 0x000000ffffff79a7 */ /* 0x000fe40008100427 */
[----:B------:R-:W-:Y:S05]  /*f8a0*/  BRA.U UP0, `(.L_x_239) ;  /* 0x0000000100047547 */ /* 0x000fea000b800000 */
[----:B------:R-:W-:Y:S05]  /*f8b0*/  BPT.TRAP 0x1 ;  /* 0x000000040000795c */ /* 0x000fea0000300000 */
.L_x_239:
[----:B--2---:R-:W-:-:S04]  /*f8c0*/  MOV R3, UR44 ;  /* 0x0000002c00037c02 */ /* 0x004fc80008000f00 */
[----:B------:R-:W-:-:S04]  /*f8d0*/  SHF.L.U32 R3, R3, 0x1f, RZ ;  /* 0x0000001f03037819 */ /* 0x000fc800000006ff */
[----:B------:R-:W2:Y:S02]  /*f8e0*/  SYNCS.PHASECHK.TRANS64.TRYWAIT P0, [UR40+0x1c098], R3 ;  /* 0x01c09803ff0075a7 */ /* 0x000ea40008001128 */
[----:B--2---:R-:W-:Y:S05]  /*f8f0*/  @!P0 BRA `(.L_x_240) ;  /* 0x000000d4004c8947 */ /* 0x004fea0003800000 */
.L_x_436:
[----:B------:R-:W-:-:S09]  /*f900*/  UISETP.NE.AND UP0, UPT, UR38, URZ, UPT ;  /* 0x000000ff2600728c */ /* 0x000fd2000bf05270 */
[----:B------:R-:W-:Y:S05]  /*f910*/  BRA.U UP0, `(.L_x_241) ;  /* 0x0000000100047547 */ /* 0x000fea000b800000 */
[----:B------:R-:W-:Y:S05]  /*f920*/  BPT.TRAP 0x1 ;  /* 0x000000040000795c */ /* 0x000fea0000300000 */
.L_x_241:
[----:B--2---:R-:W-:Y:S01]  /*f930*/  MOV R3, 0x1 ;  /* 0x0000000100037802 */ /* 0x004fe20000000f00 */
[----:B-----5:R2:W3:Y:S03]  /*f940*/  MUFU.RCP R5, R24 ;  /* 0x0000001800057308 */ /* 0x0204e60000001000 */
[----:B------:R-:W-:-:S04]  /*f950*/  SHF.L.U32 R3, R3, 0x1f, RZ ;  /* 0x0000001f03037819 */ /* 0x000fc800000006ff */
[----:B------:R-:W5:Y:S02]  /*f960*/  SYNCS.PHASECHK.TRANS64.TRYWAIT P0, [UR40+0x1c0c8], R3 ;  /* 0x01c0c803ff0075a7 */ /* 0x000f640008001128 */
[----:B--23-5:R-:W-:Y:S05]  /*f970*/  @!P0 BRA `(.L_x_242) ;  /* 0x000000d400448947 */ /* 0x02cfea0003800000 */
.L_x_437:
[----:B------:R-:W3:Y:S01]  /*f980*/  LDCU UR4, c[0x0][0x708] ;  /* 0x0000e100ff0477ac */ /* 0x000ee20008000800 */
[----:B--2---:R-:W-:Y:S01]  /*f990*/  FFMA R0, -R24, R5, 1 ;  /* 0x3f80000018007423 */ /* 0x004fe20000000105 */
[----:B------:R-:W-:Y:S03]  /*f9a0*/  BSSY.RECONVERGENT B2, `(.L_x_243) ;  /* 0x000000b000027945 */ /* 0x000fe60003800200 */
[----:B------:R-:W-:Y:S01]  /*f9b0*/  FFMA R0, R5, R0, R5 ;  /* 0x0000000005007223 */ /* 0x000fe20000000005 */
[----:B---3--:R-:W-:-:S03]  /*f9c0*/  MOV R3, UR4 ;  /* 0x0000000400037c02 */ /* 0x008fc60008000f00 */
[----:B------:R-:W-:Y:S01]  /*f9d0*/  FFMA R23, R0, UR4, RZ ;  /* 0x0000000400177c23 */ /* 0x000fe200080000ff */
[----:B------:R-:W2:Y:S03]  /*f9e0*/  FCHK P0, R3, R24 ;  /* 0x0000001803007302 */ /* 0x000ea60000000000 */
[----:B------:R-:W-:-:S04]  /*f9f0*/  FFMA R4, -R24, R23, UR4 ;  /* 0x0000000418047e23 */ /* 0x000fc80008000117 */
[----:B------:R-:W-:Y:S01]  /*fa00*/  FFMA R23, R0, R4, R23 ;  /* 0x0000000400177223 */ /* 0x000fe20000000017 */
[----:B--2---:R-:W-:Y:S06]  /*fa10*/  @!P0 BRA `(.L_x_244) ;  /* 0x00000000000c8947 */ /* 0x004fec0003800000 */
[----:B------:R-:W-:Y:S02]  /*fa20*/  MOV R4, 0xfa40 ;  /* 0x0000fa4000047802 */ /* 0x000fe40000000f00 */
[----:B-1--4-:R-:W-:Y:S05]  /*fa30*/  CALL.REL.NOINC `($__internal_3_$__cuda_sm3x_div_rn_noftz_f32_slowpath) ;  /* 0x000000dc00c07944 */ /* 0x012fea0003c00000 */
[----:B------:R-:W-:Y:S02]  /*fa40*/  MOV R23, R0 ;  /* 0x0000000000177202 */ /* 0x000fe40000000f00 */
.L_x_244:
[----:B------:R-:W-:Y:S05]  /*fa50*/  BSYNC.RECONVERGENT B2 ;  /* 0x0000000000027941 */ /* 0x000fea0003800200 */
.L_x_243:
[----:B------:R-:W-:-:S05]  /*fa60*/  VIADD R0, R22, 0x180 ;  /* 0x0000018016007836 */ /* 0x000fca0000000000 */
[----:B------:R-:W-:-:S04]  /*fa70*/  SHF.R.U32.HI R0, RZ, 0x15, R0 ;  /* 0x00000015ff007819 */ /* 0x000fc80000011600 */
[----:B------:R-:W-:-:S13]  /*fa80*/  ISETP.NE.AND P0, PT, R27, R0, PT ;  /* 0x000000001b00720c */ /* 0x000fda0003f05270 */
[----:B------:R-:W-:Y:S05]  /*fa90*/  @!P0 BRA `(.L_x_245) ;  /* 0x0000000000408947 */ /* 0x000fea0003800000 */
[----:B------:R-:W-:Y:S01]  /*faa0*/  MOV R14, 0x8 ;  /* 0x00000008000e7802 */ /* 0x000fe20000000f00 */
[----:B------:R-:W2:Y:S01]  /*fab0*/  LDCU.64 UR8, c[0x4][0xb0] ;  /* 0x01001600ff0877ac */ /* 0x000ea20008000a00 */
[----:B------:R-:W-:Y:S02]  /*fac0*/  HFMA2 R12, -RZ, RZ, 0, 5.9604644775390625e-08 ;  /* 0x00000001ff0c7431 */ /* 0x000fe400000001ff */
[----:B------:R-:W-:Y:S01]  /*fad0*/  IMAD.MOV.U32 R8, RZ, RZ, 0x192 ;  /* 0x00000192ff087424 */ /* 0x000fe200078e00ff */
[----:B------:R-:W3:Y:S01]  /*fae0*/  LDCU.64 UR6, c[0x4][0xb8] ;  /* 0x01001700ff0677ac */ /* 0x000ee20008000a00 */
[----:B------:R-:W5:Y:S01]  /*faf0*/  LDC.64 R14, c[0x4][R14] ;  /* 0x010000000e0e7b82 */ /* 0x000f620000000a00 */
[----:B------:R-:W-:Y:S01]  /*fb00*/  IMAD.MOV.U32 R13, RZ, RZ, RZ ;  /* 0x000000ffff0d7224 */ /* 0x000fe200078e00ff */
[----:B------:R-:W1:Y:S01]  /*fb10*/  LDCU.64 UR4, c[0x4][0x40] ;  /* 0x01000800ff0477ac */ /* 0x000e620008000a00 */
[----:B--2---:R-:W-:Y:S01]  /*fb20*/  IMAD.U32 R4, RZ, RZ, UR8 ;  /* 0x00000008ff047e24 */ /* 0x004fe2000f8e00ff */
[----:B------:R-:W-:Y:S01]  /*fb30*/  MOV R5, UR9 ;  /* 0x0000000900057c02 */ /* 0x000fe20008000f00 */
[----:B---3--:R-:W-:Y:S01]  /*fb40*/  IMAD.U32 R6, RZ, RZ, UR6 ;  /* 0x00000006ff067e24 */ /* 0x008fe2000f8e00ff */
[----:B------:R-:W-:Y:S01]  /*fb50*/  MOV R7, UR7 ;  /* 0x0000000700077c02 */ /* 0x000fe20008000f00 */
[----:B-1----:R-:W-:Y:S01]  /*fb60*/  IMAD.U32 R10, RZ, RZ, UR4 ;  /* 0x00000004ff0a7e24 */ /* 0x002fe2000f8e00ff */
[----:B------:R-:W-:-:S02]  /*fb70*/  MOV R11, UR5 ;  /* 0x00000005000b7c02 */ /* 0x000fc40008000f00 */
[----:B------:R-:W-:-:S07]  /*fb80*/  LEPC R20, `(.L_x_245) ;  /* 0x000000001014794e */ /* 0x000fce0000000000 */
[----:B----45:R-:W-:Y:S05]  /*fb90*/  CALL.ABS.NOINC R14 ;  /* 0x000000000e007343 */ /* 0x030fea0003c00000 */
.L_x_245:
[----:B------:R-:W-:Y:S05]  /*fba0*/  WARPSYNC.ALL ;  /* 0x0000000000007948 */ /* 0x000fea0003800000 */
[----:B------:R-:W-:Y:S02]  /*fbb0*/  R2UR UR4, R22 ;  /* 0x00000000160472ca */ /* 0x000fe400000e0000 */
[C---:B----4-:R-:W-:Y:S02]  /*fbc0*/  IADD3 R33, P0, PT, R26.reuse, 0x8010, RZ ;  /* 0x000080101a217810 */ /* 0x050fe40007f1e0ff */
[----:B------:R-:W-:-:S03]  /*fbd0*/  IADD3 R3, P1, PT, R26, 0x8000, RZ ;  /* 0x000080001a037810 */ /* 0x000fc60007f3e0ff */
[--C-:B------:R-:W-:Y:S02]  /*fbe0*/  IMAD.X R39, RZ, RZ, R29.reuse, P0 ;  /* 0x000000ffff277224 */ /* 0x100fe400000e061d */
[----:B------:R-:W-:-:S04]  /*fbf0*/  IMAD.X R37, RZ, RZ, R29, P1 ;  /* 0x000000ffff257224 */ /* 0x000fc800008e061d */
[----:B------:R-:W2:Y:S01]  /*fc00*/  LDTM.x16 R4, tmem[UR4+0x180] ;  /* 0x00018004000479ee */ /* 0x000ea20008240000 */
[----:B------:R-:W-:-:S04]  /*fc10*/  SHF.R.U64 R0, R3, 0x3, R37 ;  /* 0x0000000303007819 */ /* 0x000fc80000001225 */
[----:B------:R-:W-:Y:S01]  /*fc20*/  LOP3.LUT R36, R3, 0x70, R0, 0x78, !PT ;  /* 0x0000007003247812 */ /* 0x000fe200078e7800 */
[----:B------:R-:W-:-:S05]  /*fc30*/  VIADD R0, R22, 0x190 ;  /* 0x0000019016007836 */ /* 0x000fca0000000000 */
[----:B------:R-:W-:-:S04]  /*fc40*/  SHF.R.U32.HI R0, RZ, 0x15, R0 ;  /* 0x00000015ff007819 */ /* 0x000fc80000011600 */
[----:B------:R-:W-:Y:S01]  /*fc50*/  ISETP.NE.AND P0, PT, R27, R0, PT ;  /* 0x000000001b00720c */ /* 0x000fe20003f05270 */
[----:B--2---:R-:W-:Y:S01]  /*fc60*/  FMUL2 R20, R23.F32, R8.F32x2.HI_LO ;  /* 0x000000081714724a */ /* 0x004fe20000040000 */
[----:B------:R-:W-:Y:S01]  /*fc70*/  SHF.R.U64 R8, R33, 0x3, R39 ;  /* 0x0000000321087819 */ /* 0x000fe20000001227 */
[C---:B------:R-:W-:Y:S02]  /*fc80*/  FMUL2 R4, R23.reuse.F32, R4.F32x2.HI_LO ;  /* 0x000000041704724a */ /* 0x040fe40000040000 */
[----:B------:R-:W-:Y:S01]  /*fc90*/  FMUL2 R6, R23.F32, R6.F32x2.HI_LO ;  /* 0x000000061706724a */ /* 0x000fe20000040000 */
[----:B------:R-:W-:Y:S01]  /*fca0*/  LOP3.LUT R38, R33, 0x70, R8, 0x78, !PT ;  /* 0x0000007021267812 */ /* 0x000fe200078e7808 */
[----:B------:R-:W-:Y:S01]  /*fcb0*/  FMUL2 R34, R23.F32, R10.F32x2.HI_LO ;  /* 0x0000000a1722724a */ /* 0x000fe20000040000 */
[----:B------:R-:W-:Y:S01]  /*fcc0*/  F2FP.F16.F32.PACK_AB R8, R5, R4 ;  /* 0x000000040508723e */ /* 0x000fe200000000ff */
[----:B------:R-:W-:Y:S01]  /*fcd0*/  FMUL2 R12, R23.F32, R12.F32x2.HI_LO ;  /* 0x0000000c170c724a */ /* 0x000fe20000040000 */
[----:B------:R-:W-:Y:S01]  /*fce0*/  F2FP.F16.F32.PACK_AB R9, R7, R6 ;  /* 0x000000060709723e */ /* 0x000fe200000000ff */
[----:B------:R-:W-:Y:S01]  /*fcf0*/  FMUL2 R14, R23.F32, R14.F32x2.HI_LO ;  /* 0x0000000e170e724a */ /* 0x000fe20000040000 */
[----:B------:R-:W-:Y:S01]  /*fd00*/  F2FP.F16.F32.PACK_AB R10, R21, R20 ;  /* 0x00000014150a723e */ /* 0x000fe200000000ff */
[----:B------:R-:W-:Y:S01]  /*fd10*/  FMUL2 R16, R23.F32, R16.F32x2.HI_LO ;  /* 0x000000101710724a */ /* 0x000fe20000040000 */
        /* <DEDUP_REMOVED lines=12> */
[----:B--2---:R-:W-:Y:S01]  /*fde0*/  IMAD.MOV.U32 R8, RZ, RZ, 0x192 ;  /* 0x00000192ff087424 */ /* 0x004fe200078e00ff */
[----:B------:R-:W2:Y:S01]  /*fdf0*/  LDCU.64 UR6, c[0x4][0xb8] ;  /* 0x01001700ff0677ac */ /* 0x000ea20008000a00 */
[----:B------:R-:W4:Y:S01]  /*fe00*/  LDC.64 R14, c[0x4][R14] ;  /* 0x010000000e0e7b82 */ /* 0x000f220000000a00 */
[----:B------:R-:W-:Y:S01]  /*fe10*/  IMAD.MOV.U32 R13, RZ, RZ, RZ ;  /* 0x000000ffff0d7224 */ /* 0x000fe200078e00ff */
[----:B------:R-:W5:Y:S01]  /*fe20*/  LDCU.64 UR4, c[0x4][0x40] ;  /* 0x01000800ff0477ac */ /* 0x000f620008000a00 */
[----:B---3--:R-:W-:Y:S01]  /*fe30*/  IMAD.U32 R4, RZ, RZ, UR8 ;  /* 0x00000008ff047e24 */ /* 0x008fe2000f8e00ff */
[----:B------:R-:W-:Y:S01]  /*fe40*/  MOV R5, UR9 ;  /* 0x0000000900057c02 */ /* 0x000fe20008000f00 */
[----:B--2---:R-:W-:Y:S01]  /*fe50*/  IMAD.U32 R6, RZ, RZ, UR6 ;  /* 0x00000006ff067e24 */ /* 0x004fe2000f8e00ff */
[----:B------:R-:W-:Y:S01]  /*fe60*/  MOV R7, UR7 ;  /* 0x0000000700077c02 */ /* 0x000fe20008000f00 */
[----:B-----5:R-:W-:Y:S01]  /*fe70*/  IMAD.U32 R10, RZ, RZ, UR4 ;  /* 0x00000004ff0a7e24 */ /* 0x020fe2000f8e00ff */
[----:B------:R-:W-:-:S02]  /*fe80*/  MOV R11, UR5 ;  /* 0x00000005000b7c02 */ /* 0x000fc40008000f00 */
[----:B------:R-:W-:-:S07]  /*fe90*/  LEPC R20, `(.L_x_246) ;  /* 0x000000001014794e */ /* 0x000fce0000000000 */
[----:B-1--4-:R-:W-:Y:S05]  /*fea0*/  CALL.ABS.NOINC R14 ;  /* 0x000000000e007343 */ /* 0x012fea0003c00000 */
.L_x_246:
[----:B------:R-:W-:Y:S05]  /*feb0*/  WARPSYNC.ALL ;  /* 0x0000000000007948 */ /* 0x000fea0003800000 */
[----:B------:R-:W-:Y:S02]  /*fec0*/  R2UR UR4, R22 ;  /* 0x00000000160472ca */ /* 0x000fe400000e0000 */
[C---:B------:R-:W-:Y:S02]  /*fed0*/  IADD3 R33, P0, PT, R26.reuse, 0x8030, RZ ;  /* 0x000080301a217810 */ /* 0x040fe40007f1e0ff */
[----:B------:R-:W-:-:S03]  /*fee0*/  IADD3 R3, P1, PT, R26, 0x8020, RZ ;  /* 0x000080201a037810 */ /* 0x000fc60007f3e0ff */
[--C-:B--2---:R-:W-:Y:S02]  /*fef0*/  IMAD.X R39, RZ, RZ, R29.reuse, P0 ;  /* 0x000000ffff277224 */ /* 0x104fe400000e061d */
        /* <DEDUP_REMOVED lines=44> */
.L_x_247:
        /* <DEDUP_REMOVED lines=49> */
.L_x_248:
        /* <DEDUP_REMOVED lines=49> */
.L_x_249:
        /* <DEDUP_REMOVED lines=49> */
.L_x_250:
        /* <DEDUP_REMOVED lines=49> */
.L_x_251:
        /* <DEDUP_REMOVED lines=49> */
.L_x_252:
[----:B------:R-:W3:Y:S01]  /*11110*/  LDCU.64 UR4, c[0x0][0x880] ;  /* 0x00011000ff0477ac */ /* 0x000ee20008000a00 */
[C---:B------:R-:W-:Y:S02]  /*11120*/  IADD3 R3, P2, PT, R26.reuse, 0x8460, RZ ;  /* 0x000084601a037810 */ /* 0x040fe40007f5e0ff */
[----:B------:R-:W-:-:S03]  /*11130*/  IADD3 R28, P1, PT, R26, 0x8470, RZ ;  /* 0x000084701a1c7810 */ /* 0x000fc60007f3e0ff */
[--C-:B------:R-:W-:Y:S02]  /*11140*/  IMAD.X R35, RZ, RZ, R29.reuse, P2 ;  /* 0x000000ffff237224 */ /* 0x100fe400010e061d */
[----:B------:R-:W-:-:S03]  /*11150*/  IMAD.X R29, RZ, RZ, R29, P1 ;  /* 0x000000ffff1d7224 */ /* 0x000fc600008e061d */
[----:B------:R-:W-:-:S04]  /*11160*/  SHF.R.U64 R0, R3, 0x3, R35 ;  /* 0x0000000303007819 */ /* 0x000fc80000001223 */
[----:B------:R-:W-:Y:S02]  /*11170*/  LOP3.LUT R34, R3, 0x70, R0, 0x78, !PT ;  /* 0x0000007003227812 */ /* 0x000fe400078e7800 */
[----:B---3--:R-:W-:-:S04]  /*11180*/  ISETP.NE.U32.AND P0, PT, RZ, UR4, PT ;  /* 0x00000004ff007c0c */ /* 0x008fc8000bf05070 */
[----:B------:R-:W-:Y:S01]  /*11190*/  ISETP.NE.AND.EX P0, PT, RZ, UR5, PT, P0 ;  /* 0x00000005ff007c0c */ /* 0x000fe2000bf05300 */
[----:B------:R-:W-:Y:S05]  /*111a0*/  WARPSYNC.ALL ;  /* 0x0000000000007948 */ /* 0x000fea0003800000 */
[----:B------:R-:W-:-:S13]  /*111b0*/  R2UR UR4, R22 ;  /* 0x00000000160472ca */ /* 0x000fda00000e0000 */
[----:B--2---:R-:W2:Y:S02]  /*111c0*/  LDTM.x16 R4, tmem[UR4+0x1f0] ;  /* 0x0001f004000479ee */ /* 0x004ea40008240000 */
[C---:B--2---:R-:W-:Y:S01]  /*111d0*/  FMUL2 R20, R23.reuse.F32, R8.F32x2.HI_LO ;  /* 0x000000081714724a */ /* 0x044fe20000040000 */
[C---:B------:R-:W-:Y:S01]  /*111e0*/  SHF.R.U64 R9, R28.reuse, 0x3, R29 ;  /* 0x000000031c097819 */ /* 0x040fe2000000121d */
[C---:B------:R-:W-:Y:S02]  /*111f0*/  FMUL2 R4, R23.reuse.F32, R4.F32x2.HI_LO ;  /* 0x000000041704724a */ /* 0x040fe40000040000 */
[C---:B------:R-:W-:Y:S01]  /*11200*/  FMUL2 R6, R23.reuse.F32, R6.F32x2.HI_LO ;  /* 0x000000061706724a */ /* 0x040fe20000040000 */
        /* <DEDUP_REMOVED lines=16> */
[----:B------:R-:W-:Y:S01]  /*11310*/  @!PT LDS RZ, [RZ] ;  /* 0x00000000fffff984 */ /* 0x000fe20000000800 */
[----:B------:R-:W-:Y:S01]  /*11320*/  @!PT LDS RZ, [RZ] ;  /* 0x00000000fffff984 */ /* 0x000fe20000000800 */
[----:B------:R-:W-:Y:S01]  /*11330*/  @!PT LDS RZ, [RZ] ;  /* 0x00000000fffff984 */ /* 0x000fe20000000800 */
[----:B------:R-:W-:Y:S01]  /*11340*/  @!PT LDS RZ, [RZ] ;  /* 0x00000000fffff984 */ /* 0x000fe20000000800 */
[----:B------:R3:W-:Y:S06]  /*11350*/  MEMBAR.ALL.CTA ;  /* 0x0000000000007992 */ /* 0x0007ec0000008000 */
[----:B---3--:R-:W3:Y:S01]  /*11360*/  FENCE.VIEW.ASYNC.S ;  /* 0x00000000000073c6 */ /* 0x008ee20000000000 */
[----:B------:R-:W-:Y:S05]  /*11370*/  @!P0 BRA `(.L_x_253) ;  /* 0x0000000400048947 */ /* 0x000fea0003800000 */
[C---:B------:R-:W-:Y:S01]  /*11380*/  FSETP.GEU.AND P0, PT, R24.reuse, 1.175494350822287508e-38, PT ;  /* 0x008000001800780b */ /* 0x040fe20003f0e000 */
[----:B------:R-:W4:Y:S01]  /*11390*/  LDCU UR4, c[0x0][0x380] ;  /* 0x00007000ff0477ac */ /* 0x000f220008000800 */
[----:B------:R-:W-:Y:S01]  /*113a0*/  MOV R0, 0x3e055027 ;  /* 0x3e05502700007802 */ /* 0x000fe20000000f00 */
[----:B------:R-:W-:Y:S01]  /*113b0*/  BSSY.RECONVERGENT B0, `(.L_x_253) ;  /* 0x000003d000007945 */ /* 0x000fe20003800200 */
[----:B--2---:R-:W-:Y:S01]  /*113c0*/  FSEL R5, RZ, -23, P0 ;  /* 0xc1b80000ff057808 */ /* 0x004fe20000000000 */
[----:B------:R-:W2:Y:S08]  /*113d0*/  LDCU UR5, c[0x0][0x700] ;  /* 0x0000e000ff0577ac */ /* 0x000eb00008000800 */
[----:B------:R-:W-:-:S05]  /*113e0*/  @!P0 FMUL R24, R24, 8388608 ;  /* 0x4b00000018188820 */ /* 0x000fca0000400000 */
[C---:B------:R-:W-:Y:S02]  /*113f0*/  IADD3 R7, PT, PT, R24.reuse, -0x3f2aaaab, RZ ;  /* 0xc0d5555518077810 */ /* 0x040fe40007ffe0ff */
[C---:B------:R-:W-:Y:S02]  /*11400*/  ISETP.GT.U32.AND P0, PT, R24.reuse, 0x7f7fffff, PT ;  /* 0x7f7fffff1800780c */ /* 0x040fe40003f04070 */
[----:B------:R-:W-:Y:S02]  /*11410*/  LOP3.LUT R7, R7, 0xff800000, RZ, 0xc0, !PT ;  /* 0xff80000007077812 */ /* 0x000fe400078ec0ff */
[C---:B------:R-:W-:Y:S02]  /*11420*/  FSETP.NEU.AND P1, PT, R24.reuse, RZ, PT ;  /* 0x000000ff1800720b */ /* 0x040fe40003f2d000 */
[-C--:B------:R-:W-:Y:S02]  /*11430*/  IADD3 R3, PT, PT, R24, -R7.reuse, RZ ;  /* 0x8000000718037210 */ /* 0x080fe40007ffe0ff */
[----:B------:R-:W-:-:S02]  /*11440*/  I2FP.F32.S32 R4, R7 ;  /* 0x0000000700047245 */ /* 0x000fc40000201400 */
[----:B------:R-:W-:Y:S01]  /*11450*/  MOV R7, 0x7f800000 ;  /* 0x7f80000000077802 */ /* 0x000fe20000000f00 */
[----:B------:R-:W-:Y:S02]  /*11460*/  FADD R3, R3, -1 ;  /* 0xbf80000003037421 */ /* 0x000fe40000000000 */
[----:B------:R-:W-:Y:S01]  /*11470*/  FFMA R4, R4, 1.1920928955078125e-07, R5 ;  /* 0x3400000004047823 */ /* 0x000fe20000000005 */
[----:B------:R-:W-:Y:S01]  /*11480*/  LOP3.LUT R5, R2, 0x7f, RZ, 0xc0, !PT ;  /* 0x0000007f02057812 */ /* 0x000fe200078ec0ff */
        /* <DEDUP_REMOVED lines=10> */
[----:B------:R-:W-:-:S03]  /*11530*/  LEA R0, R32, R5, 0x8 ;  /* 0x0000000520007211 */ /* 0x000fc600078e40ff */
[----:B------:R-:W-:Y:S01]  /*11540*/  FFMA R3, R4, 0.69314718246459960938, R3 ;  /* 0x3f31721804037823 */ /* 0x000fe20000000003 */
[----:B------:R-:W-:Y:S01]  /*11550*/  IADD3 R0, PT, PT, R0, 0x80, RZ ;  /* 0x0000008000007810 */ /* 0x000fe20007ffe0ff */
[----:B------:R-:W-:-:S03]  /*11560*/  @P0 FFMA R3, R24, R7, +INF ;  /* 0x7f80000018030423 */ /* 0x000fc60000000007 */
[----:B----4-:R-:W-:Y:S02]  /*11570*/  ISETP.GE.AND P0, PT, R0, UR4, PT ;  /* 0x0000000400007c0c */ /* 0x010fe4000bf06270 */
[----:B------:R-:W-:-:S05]  /*11580*/  FSEL R2, R3, -INF , P1 ;  /* 0xff80000003027808 */ /* 0x000fca0000800000 */
[----:B--2---:R-:W-:-:S06]  /*11590*/  FFMA R25, R25, UR5, R2 ;  /* 0x0000000519197c23 */ /* 0x004fcc0008000002 */
[----:B------:R-:W-:Y:S05]  /*115a0*/  @P0 BRA `(.L_x_254) ;  /* 0x0000000000740947 */ /* 0x000fea0003800000 */
[----:B------:R-:W2:Y:S01]  /*115b0*/  LDCU UR7, c[0x0][0x38c] ;  /* 0x00007180ff0777ac */ /* 0x000ea20008000800 */
[----:B------:R-:W1:Y:S01]  /*115c0*/  LDCU UR6, c[0x0][0x890] ;  /* 0x00011200ff0677ac */ /* 0x000e620008000800 */
[----:B------:R-:W4:Y:S01]  /*115d0*/  LDCU.64 UR4, c[0x0][0x888] ;  /* 0x00011100ff0477ac */ /* 0x000f220008000a00 */
[----:B--2---:R-:W2:Y:S01]  /*115e0*/  I2F.U32.RP R6, UR7 ;  /* 0x0000000700067d06 */ /* 0x004ea20008209000 */
[----:B------:R-:W-:Y:S01]  /*115f0*/  ISETP.NE.U32.AND P0, PT, RZ, UR7, PT ;  /* 0x00000007ff007c0c */ /* 0x000fe2000bf05070 */
[----:B-1----:R-:W-:-:S06]  /*11600*/  IMAD R31, R31, UR6, R0 ;  /* 0x000000061f1f7c24 */ /* 0x002fcc000f8e0200 */
[----:B--2---:R-:W1:Y:S02]  /*11610*/  MUFU.RCP R4, R6 ;  /* 0x0000000600047308 */ /* 0x004e640000001000 */
[----:B-1----:R-:W-:-:S06]  /*11620*/  IADD3 R4, PT, PT, R4, 0xffffffe, RZ ;  /* 0x0ffffffe04047810 */ /* 0x002fcc0007ffe0ff */
[----:B------:R-:W1:Y:S02]  /*11630*/  F2I.FTZ.U32.TRUNC.NTZ R3, R4 ;  /* 0x0000000400037305 */ /* 0x000e64000021f000 */
[----:B-1----:R-:W-:-:S05]  /*11640*/  IADD3 R2, PT, PT, RZ, -R3, RZ ;  /* 0x80000003ff027210 */ /* 0x002fca0007ffe0ff */
[----:B------:R-:W-:Y:S02]  /*11650*/  IMAD R5, R2, UR7, RZ ;  /* 0x0000000702057c24 */ /* 0x000fe4000f8e02ff */
[----:B------:R-:W-:-:S05]  /*11660*/  HFMA2 R2, -RZ, RZ, 0, 0 ;  /* 0x00000000ff027431 */ /* 0x000fca00000001ff */
[----:B------:R-:W-:-:S06]  /*11670*/  IMAD.HI.U32 R5, R3, R5, R2 ;  /* 0x0000000503057227 */ /* 0x000fcc00078e0002 */
[----:B------:R-:W-:Y:S02]  /*11680*/  IMAD.HI.U32 R2, R5, R30, RZ ;  /* 0x0000001e05027227 */ /* 0x000fe400078e00ff */
[----:B------:R-:W1:Y:S03]  /*11690*/  LDC.64 R4, c[0x0][0x880] ;  /* 0x00022000ff047b82 */ /* 0x000e660000000a00 */
        /* <DEDUP_REMOVED lines=9> */
[----:B----4-:R-:W-:-:S04]  /*11730*/  IMAD R31, R2, UR5, R31 ;  /* 0x00000005021f7c24 */ /* 0x010fc8000f8e021f */
[----:B------:R-:W-:-:S04]  /*11740*/  IMAD R30, R3, UR7, R30 ;  /* 0x00000007031e7c24 */ /* 0x000fc8000f8e021e */
[----:B------:R-:W-:-:S04]  /*11750*/  IMAD R31, R30, UR4, R31 ;  /* 0x000000041e1f7c24 */ /* 0x000fc8000f8e021f */
[----:B-1----:R-:W-:-:S05]  /*11760*/  IMAD.WIDE.U32 R4, R31, 0x4, R4 ;  /* 0x000000041f047825 */ /* 0x002fca00078e0004 */
[----:B------:R2:W-:Y:S02]  /*11770*/  STG.E desc[UR48][R4.64], R25 ;  /* 0x0000001904007986 */ /* 0x0005e4000c101930 */
.L_x_254:
[----:B------:R-:W-:Y:S05]  /*11780*/  BSYNC.RECONVERGENT B0 ;  /* 0x0000000000007941 */ /* 0x000fea0003800200 */
.L_x_253:
[----:B------:R-:W-:Y:S01]  /*11790*/  UISETP.NE.AND UP0, UPT, UR38, URZ, UPT ;  /* 0x000000ff2600728c */ /* 0x000fe2000bf05270 */
[----:B------:R-:W-:-:S08]  /*117a0*/  NOP ;  /* 0x0000000000007918 */ /* 0x000fd00000000000 */
[----:B------:R-:W-:Y:S05]  /*117b0*/  BRA.U UP0, `(.L_x_255) ;  /* 0x0000000100087547 */ /* 0x000fea000b800000 */
[----:B------:R-:W-:Y:S05]  /*117c0*/  BPT.TRAP 0x1 ;  /* 0x000000040000795c */ /* 0x000fea0000300000 */
[----:B------:R-:W-:Y:S05]  /*117d0*/  BPT.TRAP 0x1 ;  /* 0x000000040000795c */ /* 0x000fea0000300000 */
.L_x_255:
[----:B------:R-:W-:Y:S02]  /*117e0*/  UIADD3 UR4, UPT, UPT, UR40, 0x1c0a8, URZ ;  /* 0x0001c0a828047890 */ /* 0x000fe4000fffe0ff */
[----:B------:R-:W-:Y:S02]  /*117f0*/  UISETP.NE.AND UP0, UPT, UR38, URZ, UPT ;  /* 0x000000ff2600728c */ /* 0x000fe4000bf05270 */
[----:B------:R-:W-:-:S09]  /*11800*/  UPRMT UR4, UR41, 0x654, UR4 ;  /* 0x0000065429047896 */ /* 0x000fd20008000004 */
[----:B---3--:R-:W-:Y:S01]  /*11810*/  SYNCS.ARRIVE.TRANS64.RED.A1T0 RZ, [UR4], RZ ;  /* 0x000000ffffff79a7 */ /* 0x008fe20008100404 */
[----:B------:R-:W-:Y:S05]  /*11820*/  BRA.U UP0, `(.L_x_256) ;  /* 0x0000000100047547 */ /* 0x000fea000b800000 */
[----:B------:R-:W-:Y:S05]  /*11830*/  BPT.TRAP 0x1 ;  /* 0x000000040000795c */ /* 0x000fea0000300000 */
.L_x_256:
[----:B------:R-:W-:Y:S01]  /*11840*/  SYNCS.ARRIVE.TRANS64.A1T0 RZ, [UR40+0x1c0b8], RZ ;  /* 0x01c0b8ffffff79a7 */ /* 0x000fe20008100028 */
[----:B------:R-:W-:Y:S05]  /*11850*/  EXIT ;  /* 0x000000000000794d */ /* 0x000fea0003800000 */
.L_x_27:
[----:B------:R-:W-:-:S08]  /*11860*/  NOP ;  /* 0x0000000000007918 */ /* 0x000fd00000000000 */
[----:B------:R-:W1:Y:S02]  /*11870*/  USETMAXREG.TRY_ALLOC.CTAPOOL UP0, 0xc0 ;  /* 0x000000c0000079c8 */ /* 0x000e640008000600 */
[----:B-1----:R-:W-:Y:S05]  /*11880*/  BRA.U !UP0, `(.L_x_27) ;  /* 0xfffffffd08f47547 */ /* 0x002fea000b83ffff */
[----:B------:R-:W1:Y:S01]  /*11890*/  S2UR UR8, SR_CTAID.X ;  /* 0x00000000000879c3 */ /* 0x000e620000002500 */
[----:B------:R-:W2:Y:S02]  /*118a0*/  LDCU.64 UR4, c[0x0][0x380] ;  /* 0x00007000ff0477ac */ /* 0x000ea40008000a00 */
[----:B--2---:R-:W-:Y:S02]  /*118b0*/  UISETP.NE.AND UP0, UPT, UR5, URZ, UPT ;  /* 0x000000ff0500728c */ /* 0x004fe4000bf05270 */
[----:B-1----:R-:W-:-:S04]  /*118c0*/  USHF.L.U32 UR40, UR8, 0x8, URZ ;  /* 0x0000000808287899 */ /* 0x002fc800080006ff */
[----:B------:R-:W-:-:S06]  /*118d0*/  UISETP.GE.U32.OR UP0, UPT, UR40, UR4, !UP0 ;  /* 0x000000042800728c */ /* 0x000fcc000c706470 */
[----:B------:R-:W-:-:S13]  /*118e0*/  PLOP3.LUT P0, PT, PT, PT, UP0, 0x80, 0x8 ;  /* 0x000000000008781c */ /* 0x000fda0003f0f008 */
[----:B------:R-:W-:Y:S05]  /*118f0*/  @P0 EXIT ;  /* 0x000000000000094d */ /* 0x000fea0003800000 */
[----:B------:R-:W-:Y:S02]  /*11900*/  UIADD3 UR10, UPT, UPT, UR5, 0x3f, URZ ;  /* 0x0000003f050a7890 */ /* 0x000fe4000fffe0ff */
[----:B------:R-:W-:Y:S02]  /*11910*/  ULEA UR4, UR8, 0x4, 0x2 ;  /* 0x0000000408047891 */ /* 0x000fe4000f8e10ff */
[----:B------:R-:W-:Y:S02]  /*11920*/  USHF.R.S32.HI UR9, URZ, 0x1f, UR10 ;  /* 0x0000001fff097899 */ /* 0x000fe4000801140a */
[----:B------:R-:W-:Y:S02]  /*11930*/  ULOP3.LUT UR4, UR4, 0x3fffffc, URZ, 0xc0, !UPT ;  /* 0x03fffffc04047892 */ /* 0x000fe4000f8ec0ff */
[----:B------:R-:W-:Y:S02]  /*11940*/  ULEA.HI UR9, UR9, UR10, URZ, 0x6 ;  /* 0x0000000a09097291 */ /* 0x000fe4000f8f30ff */
[----:B------:R-:W-:-:S02]  /*11950*/  UISETP.NE.AND UP1, UPT, UR62, URZ, UPT ;  /* 0x000000ff3e00728c */ /* 0x000fc4000bf25270 */
[----:B------:R-:W-:Y:S02]  /*11960*/  USHF.R.S32.HI UR9, URZ, 0x6, UR9 ;  /* 0x00000006ff097899 */ /* 0x000fe40008011409 */
[----:B------:R-:W-:Y:S02]  /*11970*/  USEL UR49, UR7, UR6, UP1 ;  /* 0x0000000607317287 */ /* 0x000fe40008800000 */
[----:B------:R-:W-:Y:S02]  /*11980*/  UISETP.LT.AND UP0, UPT, UR9, UR4, UPT ;  /* 0x000000040900728c */ /* 0x000fe4000bf01270 */
[----:B------:R-:W-:Y:S02]  /*11990*/  ULOP3.LUT UR49, UR49, 0x1, URZ, 0xc0, !UPT ;  /* 0x0000000131317892 */ /* 0x000fe4000f8ec0ff */
[----:B------:R-:W-:Y:S02]  /*119a0*/  USEL UR39, UR9, UR4, UP0 ;  /* 0x0000000409277287 */ /* 0x000fe40008000000 */
[----:B------:R-:W-:-:S02]  /*119b0*/  USEL UR50, URZ, 0x80, UP1 ;  /* 0x00000080ff327887 */ /* 0x000fc40008800000 */
[----:B------:R-:W-:-:S04]  /*119c0*/  UISETP.LT.AND UP0, UPT, UR39, 0x4, UPT ;  /* 0x000000042700788c */ /* 0x000fc8000bf01270 */
[----:B------:R-:W-:Y:S02]  /*119d0*/  USEL UR60, UR39, 0x4, UP0 ;  /* 0x00000004273c7887 */ /* 0x000fe40008000000 */
[----:B------:R-:W-:Y:S02]  /*119e0*/  UISETP.NE.U32.AND UP0, UPT, UR49, 0x1, UPT ;  /* 0x000000013100788c */ /* 0x000fe4000bf05070 */
[----:B------:R-:W-:-:S07]  /*119f0*/  UIADD3 UR4, UPT, UPT, -UR60, UR39, URZ ;  /* 0x000000273c047290 */ /* 0x000fce000fffe1ff */
[----:B------:R-:W-:Y:S05]  /*11a00*/  BRA.U !UP0, `(.L_x_257) ;  /* 0x0000000108047547 */ /* 0x000fea000b800000 */
[----:B------:R-:W-:Y:S05]  /*11a10*/  BPT.TRAP 0x1 ;  /* 0x000000040000795c */ /* 0x000fea0000300000 */
.L_x_257:
[----:B------:R-:W1:Y:S01]  /*11a20*/  S2UR UR38, SR_CgaCtaId ;  /* 0x00000000002679c3 */ /* 0x000e620000008800 */
[----:B------:R-:W-:Y:S01]  /*11a30*/  UISETP.NE.AND UP0, UPT, UR62, URZ, UPT ;  /* 0x000000ff3e00728c */ /* 0x000fe2000bf05270 */
[----:B------:R-:W-:Y:S01]  /*11a40*/  MOV R3, 0x1 ;  /* 0x0000000100037802 */ /* 0x000fe20000000f00 */
[----:B------:R-:W-:Y:S01]  /*11a50*/  UMOV UR37, 0x400 ;  /* 0x0000040000257882 */ /* 0x000fe20000000000 */
[----:B------:R-:W2:Y:S01]  /*11a60*/  S2R R19, SR_TID.X ;  /* 0x0000000000137919 */ /* 0x000ea20000002100 */
[----:B------:R-:W-:Y:S01]  /*11a70*/  USHF.L.U32 UR48, UR48, 0x3, URZ ;  /* 0x0000000330307899 */ /* 0x000fe200080006ff */
[----:B------:R-:W-:Y:S01]  /*11a80*/  SHF.L.U32 R3, R3, 0x1f, RZ ;  /* 0x0000001f03037819 */ /* 0x000fe200000006ff */
[----:B------:R-:W-:Y:S01]  /*11a90*/  UMOV UR58, 0x1 ;  /* 0x00000001003a7882 */ /* 0x000fe20000000000 */
[----:B------:R-:W-:Y:S01]  /*11aa0*/  UMOV UR55, 0x1 ;  /* 0x0000000100377882 */ /* 0x000fe20000000000 */
[----:B-1----:R-:W-:-:S04]  /*11ab0*/  ULEA UR37, UR38, UR37, 0x18 ;  /* 0x0000002526257291 */ /* 0x002fc8000f8ec0ff */
[----:B------:R-:W-:Y:S02]  /*11ac0*/  UIADD3 UR59, UPT, UPT, UR37, 0x1c078, URZ ;  /* 0x0001c078253b7890 */ /* 0x000fe4000fffe0ff */
[----:B------:R-:W-:Y:S02]  /*11ad0*/  @!UP0 UIADD3 UR59, UPT, UPT, UR37, 0x1c088, URZ ;  /* 0x0001c088253b8890 */ /* 0x000fe4000fffe0ff */
[----:B------:R-:W-:-:S07]  /*11ae0*/  UIADD3 UR47, UPT, UPT, UR37, UR48, URZ ;  /* 0x00000030252f7290 */ /* 0x000fce000fffe0ff */
[----:B------:R-:W1:Y:S02]  /*11af0*/  SYNCS.PHASECHK.TRANS64.TRYWAIT P0, [UR59], R3 ;  /* 0x00000003ff0075a7 */ /* 0x000e64000800113b */
[----:B-12---:R-:W-:Y:S05]  /*11b00*/  @!P0 BRA `(.L_x_258) ;  /* 0x000000b000f88947 */ /* 0x006fea0003800000 */
.L_x_438:
[----:B------:R-:W-:Y:S01]  /*11b10*/  UISETP.GE.AND UP0, UPT, UR4, 0x1, UPT ;  /* 0x000000010400788c */ /* 0x000fe2000bf06270 */
[----:B------:R-:W-:Y:S01]  /*11b20*/  IMAD.MOV.U32 R18, RZ, RZ, RZ ;  /* 0x000000ffff127224 */ /* 0x000fe200078e00ff */
[----:B------:R-:W-:Y:S01]  /*11b30*/  MOV R17, 0xff800000 ;  /* 0xff80000000117802 */ /* 0x000fe20000000f00 */
[----:B------:R-:W-:Y:S01]  /*11b40*/  IMAD.MOV.U32 R16, RZ, RZ, RZ ;  /* 0x000000ffff107224 */ /* 0x000fe200078e00ff */
[----:B------:R-:W-:Y:S01]  /*11b50*/  SHF.R.U32.HI R2, RZ, 0x5, R19 ;  /* 0x00000005ff027819 */ /* 0x000fe20000011613 */
[----:B------:R-:W-:Y:S01]  /*11b60*/  UMOV UR57, URZ ;  /* 0x000000ff00397c82 */ /* 0x000fe20008000000 */
[----:B------:R-:W-:-:S03]  /*11b70*/  UMOV UR56, URZ ;  /* 0x000000ff00387c82 */ /* 0x000fc60008000000 */
[----:B------:R-:W-:Y:S05]  /*11b80*/  BRA.U !UP0, `(.L_x_259) ;  /* 0x00000025086c7547 */ /* 0x000fea000b800000 */
[----:B------:R-:W-:Y:S01]  /*11b90*/  IMAD.U32 R121, R19, 0x10000, RZ ;  /* 0x0001000013797824 */ /* 0x000fe200078e00ff */
[----:B------:R-:W-:Y:S01]  /*11ba0*/  UISETP.NE.AND UP0, UPT, UR62, URZ, UPT ;  /* 0x000000ff3e00728c */ /* 0x000fe2000bf05270 */
[----:B------:R-:W-:Y:S01]  /*11bb0*/  LOP3.LUT R120, R2, 0x3, RZ, 0xc0, !PT ;  /* 0x0000000302787812 */ /* 0x000fe200078ec0ff */
[----:B------:R-:W-:Y:S01]  /*11bc0*/  USHF.L.U32 UR4, UR4, 0x6, URZ ;  /* 0x0000000604047899 */ /* 0x000fe200080006ff */
[----:B------:R-:W-:Y:S01]  /*11bd0*/  IMAD.MOV.U32 R16, RZ, RZ, RZ ;  /* 0x000000ffff107224 */ /* 0x000fe200078e00ff */
[----:B------:R-:W-:Y:S01]  /*11be0*/  LOP3.LUT R121, R121, 0x600000, RZ, 0xc0, !PT ;  /* 0x0060000079797812 */ /* 0x000fe200078ec0ff */
[----:B------:R-:W-:Y:S01]  /*11bf0*/  ULOP3.LUT UR53, URZ, UR60, URZ, 0x33, !UPT ;  /* 0x0000003cff357292 */ /* 0x000fe2000f8e33ff */
[----:B------:R-:W-:Y:S01]  /*11c00*/  IMAD.MOV.U32 R22, RZ, RZ, -0x800000 ;  /* 0xff800000ff167424 */ /* 0x000fe200078e00ff */
[----:B------:R-:W-:Y:S01]  /*11c10*/  UMOV UR46, 0x20 ;  /* 0x00000020002e7882 */ /* 0x000fe20000000000 */
[----:B------:R-:W-:Y:S01]  /*11c20*/  LOP3.LUT R122, R121, UR50, RZ, 0xfc, !PT ;  /* 0x00000032797a7c12 */ /* 0x000fe2000f8efcff */
[----:B------:R-:W-:Y:S01]  /*11c30*/  IMAD.U32 R18, RZ, RZ, UR4 ;  /* 0x00000004ff127e24 */ /* 0x000fe2000f8e00ff */
[----:B------:R-:W-:Y:S01]  /*11c40*/  SHF.R.U32.HI R125, RZ, 0x15, R121 ;  /* 0x00000015ff7d7819 */ /* 0x000fe20000011679 */
[----:B------:R-:W-:-:S02]  /*11c50*/  UIADD3 UR44, UPT, UPT, UR37, 0x1c060, URZ ;  /* 0x0001c060252c7890 */ /* 0x000fc4000fffe0ff */
[----:B------:R-:W-:Y:S01]  /*11c60*/  VIADD R123, R122, 0x20 ;  /* 0x000000207a7b7836 */ /* 0x000fe20000000000 */
[----:B------:R-:W-:Y:S02]  /*11c70*/  USEL UR45, UR52, UR51, UP0 ;  /* 0x00000033342d7287 */ /* 0x000fe40008000000 */
[----:B------:R-:W-:Y:S02]  /*11c80*/  ULOP3.LUT UR54, UR48, 0x8, URZ, 0x3c, !UPT ;  /* 0x0000000830367892 */ /* 0x000fe4000f8e3cff */
[----:B------:R-:W-:Y:S01]  /*11c90*/  SHF.R.U32.HI R123, RZ, 0x15, R123 ;  /* 0x00000015ff7b7819 */ /* 0x000fe2000001167b */
[----:B------:R-:W-:Y:S01]  /*11ca0*/  UMOV UR56, URZ ;  /* 0x000000ff00387c82 */ /* 0x000fe20008000000 */
[----:B------:R-:W-:Y:S01]  /*11cb0*/  UMOV UR55, 0x1 ;  /* 0x0000000100377882 */ /* 0x000fe20000000000 */
[----:B------:R-:W2:Y:S01]  /*11cc0*/  LDCU UR36, c[0x0][0x704] ;  /* 0x0000e080ff2477ac */ /* 0x000ea20008000800 */
[----:B------:R-:W-:Y:S02]  /*11cd0*/  USEL UR46, UR46, 0xa0, UP0 ;  /* 0x000000a02e2e7887 */ /* 0x000fe40008000000 */
[----:B------:R-:W-:-:S02]  /*11ce0*/  @UP0 UIADD3 UR44, UPT, UPT, UR37, 0x1c050, URZ ;  /* 0x0001c050252c0890 */ /* 0x000fc4000fffe0ff */
[----:B------:R-:W-:Y:S01]  /*11cf0*/  UIADD3 UR53, UPT, UPT, UR53, UR39, URZ ;  /* 0x0000002735357290 */ /* 0x000fe2000fffe0ff */
[----:B------:R-:W-:Y:S01]  /*11d00*/  UMOV UR58, 0x1 ;  /* 0x00000001003a7882 */ /* 0x000fe20000000000 */
[----:B------:R-:W-:-:S10]  /*11d10*/  UMOV UR57, URZ ;  /* 0x000000ff00397c82 */ /* 0x000fd40008000000 */
.L_x_277:
[----:B-12---:R-:W-:Y:S01]  /*11d20*/  IADD3 R0, PT, PT, R121, UR46, RZ ;  /* 0x0000002e79007c10 */ /* 0x006fe2000fffe0ff */
[----:B------:R-:W-:-:S04]  /*11d30*/  UISETP.NE.AND UP0, UPT, UR62, URZ, UPT ;  /* 0x000000ff3e00728c */ /* 0x000fc8000bf05270 */
[----:B------:R-:W-:Y:S01]  /*11d40*/  USEL UR42, UR57, UR56, UP0 ;  /* 0x00000038392a7287 */ /* 0x000fe20008000000 */
[----:B------:R-:W1:Y:S01]  /*11d50*/  SHFL.IDX PT, R0, R0, RZ, 0x1f ;  /* 0x00001fff00007589 */ /* 0x000e6200000e0000 */
[----:B------:R-:W-:Y:S01]  /*11d60*/  UISETP.GT.U32.AND UP0, UPT, UR45, 0x1, UPT ;  /* 0x000000012d00788c */ /* 0x000fe2000bf04070 */
[----:B-1----:R-:W-:-:S08]  /*11d70*/  R2UR UR43, R0 ;  /* 0x00000000002b72ca */ /* 0x002fd000000e0000 */
[----:B---3--:R-:W-:Y:S07]  /*11d80*/  BRA.U UP0, `(.L_x_260) ;  /* 0x0000000100047547 */ /* 0x008fee000b800000 */
[----:B--2---:R-:W-:Y:S05]  /*11d90*/  BPT.TRAP 0x1 ;  /* 0x000000040000795c */ /* 0x004fea0000300000 */
.L_x_260:
[----:B------:R-:W-:Y:S01]  /*11da0*/  IMAD.U32 R3, RZ, RZ, UR42 ;  /* 0x0000002aff037e24 */ /* 0x000fe2000f8e00ff */
[----:B------:R-:W-:-:S04]  /*11db0*/  ISETP.NE.AND P0, PT, R120, R125, PT ;  /* 0x0000007d7800720c */ /* 0x000fc80003f05270 */
[----:B------:R-:W-:-:S04]  /*11dc0*/  SHF.L.U32 R3, R3, 0x1f, RZ ;  /* 0x0000001f03037819 */ /* 0x000fc800000006ff */
[----:B------:R-:W1:Y:S02]  /*11dd0*/  SYNCS.PHASECHK.TRANS64.TRYWAIT P1, [UR44], R3 ;  /* 0x00000003ff0075a7 */ /* 0x000e64000802112c */
[----:B-1----:R-:W-:Y:S05]  /*11de0*/  @!P1 BRA `(.L_x_261) ;  /* 0x000000b000589947 */ /* 0x002fea0003800000 */
.L_x_439:
        /* <DEDUP_REMOVED lines=17> */
.L_x_262:
[----:B------:R-:W-:Y:S05]  /*11f00*/  WARPSYNC.ALL ;  /* 0x0000000000007948 */ /* 0x000fea0003800000 */
[----:B------:R-:W-:Y:S02]  /*11f10*/  R2UR UR4, R122 ;  /* 0x000000007a0472ca */ /* 0x000fe400000e0000 */
[----:B------:R-:W-:-:S11]  /*11f20*/  ISETP.NE.AND P0, PT, R120, R123, PT ;  /* 0x0000007b7800720c */ /* 0x000fd60003f05270 */
[----:B------:R-:W3:Y:S02]  /*11f30*/  LDTM.x32 R56, tmem[UR4] ;  /* 0x00000004003879ee */ /* 0x000ee400082c0000 */
[----:B---3--:R-:W-:Y:S05]  /*11f40*/  @!P0 BRA `(.L_x_263) ;  /* 0x0000000000408947 */ /* 0x008fea0003800000 */
        /* <DEDUP_REMOVED lines=16> */
.L_x_263:
[----:B------:R-:W-:Y:S05]  /*12050*/  WARPSYNC.ALL ;  /* 0x0000000000007948 */ /* 0x000fea0003800000 */
[----:B------:R-:W-:Y:S02]  /*12060*/  R2UR UR4, R122 ;  /* 0x000000007a0472ca */ /* 0x000fe400000e0000 */
[C---:B-1----:R-:W-:Y:S02]  /*12070*/  FMNMX3 R3, R22.reuse, R56, R60, !PT ;  /* 0x0000003816037276 */ /* 0x042fe4000780003c */
[C---:B------:R-:W-:Y:S02]  /*12080*/  FMNMX3 R0, R22.reuse, R57, R61, !PT ;  /* 0x0000003916007276 */ /* 0x040fe4000780003d */
[----:B------:R-:W-:-:S02]  /*12090*/  FMNMX3 R5, R22, R58, R62, !PT ;  /* 0x0000003a16057276 */ /* 0x000fc4000780003e */
[----:B------:R-:W-:Y:S02]  /*120a0*/  FMNMX3 R3, R3, R64, R68, !PT ;  /* 0x0000004003037276 */ /* 0x000fe40007800044 */
[----:B------:R-:W-:Y:S02]  /*120b0*/  FMNMX3 R0, R0, R65, R69, !PT ;  /* 0x0000004100007276 */ /* 0x000fe40007800045 */
[----:B------:R-:W-:Y:S01]  /*120c0*/  FMNMX3 R6, R22, R59, R63, !PT ;  /* 0x0000003b16067276 */ /* 0x000fe2000780003f */
[----:B------:R-:W1:Y:S01]  /*120d0*/  LDTM.x32 R24, tmem[UR4+0x20] ;  /* 0x00002004001879ee */ /* 0x000e6200082c0000 */
[----:B------:R-:W-:Y:S02]  /*120e0*/  FMNMX3 R5, R5, R66, R70, !PT ;  /* 0x0000004205057276 */ /* 0x000fe40007800046 */
[----:B------:R-:W-:Y:S02]  /*120f0*/  FMNMX3 R3, R3, R72, R76, !PT ;  /* 0x0000004803037276 */ /* 0x000fe4000780004c */
[----:B------:R-:W-:-:S02]  /*12100*/  FMNMX3 R0, R0, R73, R77, !PT ;  /* 0x0000004900007276 */ /* 0x000fc4000780004d */
[----:B------:R-:W-:Y:S02]  /*12110*/  FMNMX3 R6, R6, R67, R71, !PT ;  /* 0x0000004306067276 */ /* 0x000fe40007800047 */
[----:B------:R-:W-:Y:S02]  /*12120*/  FMNMX3 R5, R5, R74, R78, !PT ;  /* 0x0000004a05057276 */ /* 0x000fe4000780004e */
[----:B------:R-:W-:Y:S02]  /*12130*/  FMNMX3 R3, R3, R80, R84, !PT ;  /* 0x0000005003037276 */ /* 0x000fe40007800054 */
[----:B------:R-:W-:Y:S02]  /*12140*/  FMNMX3 R0, R0, R81, R85, !PT ;  /* 0x0000005100007276 */ /* 0x000fe40007800055 */
[----:B------:R-:W-:Y:S02]  /*12150*/  FMNMX3 R6, R6, R75, R79, !PT ;  /* 0x0000004b06067276 */ /* 0x000fe4000780004f */
[----:B------:R-:W-:-:S02]  /*12160*/  FMNMX3 R5, R5, R82, R86, !PT ;  /* 0x0000005205057276 */ /* 0x000fc40007800056 */
[----:B------:R-:W-:Y:S02]  /*12170*/  FMNMX3 R6, R6, R83, R87, !PT ;  /* 0x0000005306067276 */ /* 0x000fe40007800057 */
[----:B------:R-:W-:Y:S02]  /*12180*/  ISETP.NE.AND P0, PT, R120, R125, PT ;  /* 0x0000007d7800720c */ /* 0x000fe40003f05270 */
[----:B-1----:R-:W-:Y:S02]  /*12190*/  FMNMX3 R3, R3, R24, R28, !PT ;  /* 0x0000001803037276 */ /* 0x002fe4000780001c */
        /* <DEDUP_REMOVED lines=15> */
[----:B------:R-:W-:-:S04]  /*12290*/  FMNMX3 R0, R4, R3, R0, !PT ;  /* 0x0000000304007276 */ /* 0x000fc80007800000 */
[----:B------:R-:W-:-:S04]  /*122a0*/  FMNMX R17, R17, R0, !PT ;  /* 0x0000000011117209 */ /* 0x000fc80007800000 */
[----:B------:R-:W-:-:S04]  /*122b0*/  FSETP.NEU.AND P1, PT, R17, -INF , PT ;  /* 0xff8000001100780b */ /* 0x000fc80003f2d000 */
[----:B------:R-:W-:Y:S01]  /*122c0*/  FSEL R23, R17, RZ, P1 ;  /* 0x000000ff11177208 */ /* 0x000fe20000800000 */
[----:B------:R-:W-:Y:S08]  /*122d0*/  @!P0 BRA `(.L_x_264) ;  /* 0x0000000000408947 */ /* 0x000ff00003800000 */
[----:B------:R-:W-:Y:S01]  /*122e0*/  MOV R14, 0x8 ;  /* 0x00000008000e7802 */ /* 0x000fe20000000f00 */
[----:B------:R-:W1:Y:S01]  /*122f0*/  LDCU.64 UR6, c[0x4][0xb0] ;  /* 0x01001600ff0677ac */ /* 0x000e620008000a00 */
[----:B------:R-:W-:Y:S02]  /*12300*/  HFMA2 R12, -RZ, RZ, 0, 5.9604644775390625e-08 ;  /* 0x00000001ff0c7431 */ /* 0x000fe400000001ff */
[----:B------:R-:W-:Y:S01]  /*12310*/  IMAD.MOV.U32 R8, RZ, RZ, 0x1be ;  /* 0x000001beff087424 */ /* 0x000fe200078e00ff */
[----:B------:R-:W3:Y:S01]  /*12320*/  LDCU.64 UR4, c[0x4][0xb8] ;  /* 0x01001700ff0477ac */ /* 0x000ee20008000a00 */
[----:B------:R-:W4:Y:S01]  /*12330*/  LDC.64 R14, c[0x4][R14] ;  /* 0x010000000e0e7b82 */ /* 0x000f220000000a00 */
[----:B------:R-:W-:Y:S01]  /*12340*/  IMAD.MOV.U32 R13, RZ, RZ, RZ ;  /* 0x000000ffff0d7224 */ /* 0x000fe200078e00ff */
[----:B------:R-:W5:Y:S01]  /*12350*/  LDCU.64 UR8, c[0x4][0x18] ;  /* 0x01000300ff0877ac */ /* 0x000f620008000a00 */
[----:B-1----:R-:W-:Y:S01]  /*12360*/  IMAD.U32 R4, RZ, RZ, UR6 ;  /* 0x00000006ff047e24 */ /* 0x002fe2000f8e00ff */
[----:B------:R-:W-:Y:S01]  /*12370*/  MOV R5, UR7 ;  /* 0x0000000700057c02 */ /* 0x000fe20008000f00 */
[----:B---3--:R-:W-:Y:S01]  /*12380*/  IMAD.U32 R6, RZ, RZ, UR4 ;  /* 0x00000004ff067e24 */ /* 0x008fe2000f8e00ff */
[----:B------:R-:W-:Y:S01]  /*12390*/  MOV R7, UR5 ;  /* 0x0000000500077c02 */ /* 0x000fe20008000f00 */
[----:B-----5:R-:W-:Y:S01]  /*123a0*/  IMAD.U32 R10, RZ, RZ, UR8 ;  /* 0x00000008ff0a7e24 */ /* 0x020fe2000f8e00ff */
[----:B------:R-:W-:-:S02]  /*123b0*/  MOV R11, UR9 ;  /* 0x00000009000b7c02 */ /* 0x000fc40008000f00 */
[----:B------:R-:W-:-:S07]  /*123c0*/  LEPC R20, `(.L_x_264) ;  /* 0x000000001014794e */ /* 0x000fce0000000000 */
[----:B--2-4-:R-:W-:Y:S05]  /*123d0*/  CALL.ABS.NOINC R14 ;  /* 0x000000000e007343 */ /* 0x014fea0003c00000 */
.L_x_264:
[----:B------:R-:W-:Y:S05]  /*123e0*/  WARPSYNC.ALL ;  /* 0x0000000000007948 */ /* 0x000fea0003800000 */
[----:B------:R-:W-:Y:S02]  /*123f0*/  R2UR UR4, R122 ;  /* 0x000000007a0472ca */ /* 0x000fe400000e0000 */
[----:B------:R-:W-:-:S11]  /*12400*/  ISETP.NE.AND P0, PT, RZ, UR49, PT ;  /* 0x00000031ff007c0c */ /* 0x000fd6000bf05270 */
[----:B------:R1:W-:Y:S02]  /*12410*/  STTM.x2 tmem[UR4], R22 ;  /* 0x00000016000079ed */ /* 0x0003e400080c0004 */
[----:B------:R-:W-:Y:S05]  /*12420*/  @P0 BRA `(.L_x_265) ;  /* 0x0000000000040947 */ /* 0x000fea0003800000 */
[----:B--2---:R-:W-:Y:S05]  /*12430*/  BPT.TRAP 0x1 ;  /* 0x000000040000795c */ /* 0x004fea0000300000 */
.L_x_265:
[----:B------:R-:W-:Y:S01]  /*12440*/  UISETP.NE.AND UP0, UPT, UR62, URZ, UPT ;  /* 0x000000ff3e00728c */ /* 0x000fe2000bf05270 */
[----:B------:R-:W-:Y:S01]  /*12450*/  MOV R3, UR61 ;  /* 0x0000003d00037c02 */ /* 0x000fe20008000f00 */
[----:B------:R-:W-:Y:S01]  /*12460*/  UIADD3 UR4, UPT, UPT, UR37, 0x1c080, URZ ;  /* 0x0001c08025047890 */ /* 0x000fe2000fffe0ff */
[----:B------:R-:W-:Y:S01]  /*12470*/  MOV R4, UR48 ;  /* 0x0000003000047c02 */ /* 0x000fe20008000f00 */
[----:B--2---:R-:W-:Y:S01]  /*12480*/  FMUL R0, R23, -UR36 ;  /* 0x8000002417007c20 */ /* 0x004fe20008400000 */
[----:B------:R-:W-:Y:S01]  /*12490*/  SHF.L.U32 R3, R3, 0x1f, RZ ;  /* 0x0000001f03037819 */ /* 0x000fe200000006ff */
[----:B------:R-:W-:Y:S02]  /*124a0*/  USEL UR41, UR58, UR55, UP0 ;  /* 0x000000373a297287 */ /* 0x000fe40008000000 */
[--C-:B------:R-:W-:Y:S02]  /*124b0*/  FFMA2 R56, R56.F32x2.HI_LO, UR36.F32, R0.reuse.F32 ;  /* 0x0000002438387c49 */ /* 0x100fe40009200000 */
[--C-:B------:R-:W-:Y:S01]  /*124c0*/  FFMA2 R58, R58.F32x2.HI_LO, UR36.F32, R0.reuse.F32 ;  /* 0x000000243a3a7c49 */ /* 0x100fe20009200000 */
[----:B------:R-:W-:Y:S01]  /*124d0*/  @UP0 UIADD3 UR4, UPT, UPT, UR37, 0x1c070, URZ ;  /* 0x0001c07025040890 */ /* 0x000fe2000fffe0ff */
[--C-:B------:R-:W-:Y:S01]  /*124e0*/  FFMA2 R60, R60.F32x2.HI_LO, UR36.F32, R0.reuse.F32 ;  /* 0x000000243c3c7c49 */ /* 0x100fe20009200000 */
[----:B------:R-:W-:Y:S01]  /*124f0*/  FSETP.GEU.AND P1, PT, R56, -126, PT ;  /* 0xc2fc00003800780b */ /* 0x000fe20003f2e000 */
[----:B------:R-:W-:Y:S01]  /*12500*/  ULOP3.LUT UR41, UR41, 0x1, URZ, 0x3c, !UPT ;  /* 0x0000000129297892 */ /* 0x000fe2000f8e3cff */
[----:B------:R-:W-:Y:S01]  /*12510*/  FSETP.GEU.AND P0, PT, R57, -126, PT ;  /* 0xc2fc00003900780b */ /* 0x000fe20003f0e000 */
[----:B------:R-:W-:Y:S01]  /*12520*/  FFMA2 R62, R62.F32x2.HI_LO, UR36.F32, R0.F32 ;  /* 0x000000243e3e7c49 */ /* 0x000fe20009200000 */
[----:B------:R-:W-:-:S02]  /*12530*/  FSETP.GEU.AND P6, PT, R58, -126, PT ;  /* 0xc2fc00003a00780b */ /* 0x000fc40003fce000 */
[----:B------:R-:W-:Y:S01]  /*12540*/  FSETP.GEU.AND P5, PT, R59, -126, PT ;  /* 0xc2fc00003b00780b */ /* 0x000fe20003fae000 */
[----:B------:R-:W-:Y:S01]  /*12550*/  SYNCS.ARRIVE.TRANS64.A1T0 RZ, [UR4], RZ ;  /* 0x000000ffffff79a7 */ /* 0x000fe20008100004 */
[----:B------:R-:W-:Y:S02]  /*12560*/  FSETP.GEU.AND P4, PT, R60, -126, PT ;  /* 0xc2fc00003c00780b */ /* 0x000fe40003f8e000 */
[----:B------:R-:W-:-:S03]  /*12570*/  FSETP.GEU.AND P3, PT, R61, -126, PT ;  /* 0xc2fc00003d00780b */ /* 0x000fc60003f6e000 */
[----:B------:R-:W-:Y:S01]  /*12580*/  @!P1 FMUL R56, R56, 0.5 ;  /* 0x3f00000038389820 */ /* 0x000fe20000400000 */
[----:B------:R-:W2:Y:S01]  /*12590*/  SYNCS.PHASECHK.TRANS64.TRYWAIT P2, [R4+UR37+0x1c0d0], R3 ;  /* 0x01c0d003040075a7 */ /* 0x000ea20008041125 */
[----:B------:R-:W-:Y:S02]  /*125a0*/  @!P0 FMUL R57, R57, 0.5 ;  /* 0x3f00000039398820 */ /* 0x000fe40000400000 */
[----:B------:R-:W-:Y:S02]  /*125b0*/  @!P6 FMUL R58, R58, 0.5 ;  /* 0x3f0000003a3ae820 */ /* 0x000fe40000400000 */
[----:B------:R-:W-:Y:S01]  /*125c0*/  @!P5 FMUL R59, R59, 0.5 ;  /* 0x3f0000003b3bd820 */ /* 0x000fe20000400000 */
[----:B------:R-:W3:Y:S08]  /*125d0*/  MUFU.EX2 R56, R56 ;  /* 0x0000003800387308 */ /* 0x000ef00000000800 */
[----:B------:R-:W4:Y:S08]  /*125e0*/  MUFU.EX2 R57, R57 ;  /* 0x0000003900397308 */ /* 0x000f300000000800 */
[----:B------:R-:W5:Y:S08]  /*125f0*/  MUFU.EX2 R58, R58 ;  /* 0x0000003a003a7308 */ /* 0x000f700000000800 */
[----:B------:R-:W1:Y:S02]  /*12600*/  MUFU.EX2 R59, R59 ;  /* 0x0000003b003b7308 */ /* 0x000e640000000800 */
[----:B-12345:R-:W-:Y:S05]  /*12610*/  @!P2 BRA `(.L_x_266) ;  /* 0x000000a80064a947 */ /* 0x03efea0003800000 */
.L_x_440:
[----:B------:R-:W-:Y:S01]  /*12620*/  @!P1 FMUL R56, R56, R56 ;  /* 0x0000003838389220 */ /* 0x000fe20000400000 */
[----:B------:R-:W-:Y:S01]  /*12630*/  FSETP.GEU.AND P2, PT, R62, -126, PT ;  /* 0xc2fc00003e00780b */ /* 0x000fe20003f4e000 */
[----:B------:R-:W-:Y:S01]  /*12640*/  @!P4 FMUL R60, R60, 0.5 ;  /* 0x3f0000003c3cc820 */ /* 0x000fe20000400000 */
[----:B------:R-:W-:Y:S01]  /*12650*/  FSETP.GEU.AND P1, PT, R63, -126, PT ;  /* 0xc2fc00003f00780b */ /* 0x000fe20003f2e000 */
[----:B------:R-:W-:Y:S01]  /*12660*/  @!P3 FMUL R61, R61, 0.5 ;  /* 0x3f0000003d3db820 */ /* 0x000fe20000400000 */
[--C-:B------:R-:W-:Y:S01]  /*12670*/  FFMA2 R64, R64.F32x2.HI_LO, UR36.F32, R0.reuse.F32 ;  /* 0x0000002440407c49 */ /* 0x100fe20009200000 */
[----:B------:R-:W-:Y:S01]  /*12680*/  USHF.R.U32.HI UR4, URZ, 0x15, UR43 ;  /* 0x00000015ff047899 */ /* 0x000fe2000801162b */
[----:B------:R-:W-:Y:S01]  /*12690*/  @!P0 FMUL R57, R57, R57 ;  /* 0x0000003939398220 */ /* 0x000fe20000400000 */
[----:B------:R-:W2:Y:S01]  /*126a0*/  MUFU.EX2 R60, R60 ;  /* 0x0000003c003c7308 */ /* 0x000ea20000000800 */
[--C-:B------:R-:W-:Y:S01]  /*126b0*/  FFMA2 R66, R66.F32x2.HI_LO, UR36.F32, R0.reuse.F32 ;  /* 0x0000002442427c49 */ /* 0x100fe20009200000 */
[----:B------:R-:W-:Y:S01]  /*126c0*/  FSETP.GEU.AND P0, PT, R64, -126, PT ;  /* 0xc2fc00004000780b */ /* 0x000fe20003f0e000 */
[--C-:B------:R-:W-:Y:S01]  /*126d0*/  FFMA2 R68, R68.F32x2.HI_LO, UR36.F32, R0.reuse.F32 ;  /* 0x0000002444447c49 */ /* 0x100fe20009200000 */
[----:B-1----:R-:W-:Y:S01]  /*126e0*/  MOV R3, UR4 ;  /* 0x0000000400037c02 */ /* 0x002fe20008000f00 */
[--C-:B------:R-:W-:Y:S01]  /*126f0*/  FFMA2 R70, R70.F32x2.HI_LO, UR36.F32, R0.reuse.F32 ;  /* 0x0000002446467c49 */ /* 0x100fe20009200000 */
[----:B------:R-:W-:Y:S01]  /*12700*/  UISETP.NE.AND UP0, UPT, UR62, URZ, UPT ;  /* 0x000000ff3e00728c */ /* 0x000fe2000bf05270 */
[----:B------:R-:W-:Y:S01]  /*12710*/  @!P2 FMUL R62, R62, 0.5 ;  /* 0x3f0000003e3ea820 */ /* 0x000fe20000400000 */
[----:B------:R-:W-:Y:S01]  /*12720*/  @!P1 FMUL R63, R63, 0.5 ;  /* 0x3f0000003f3f9820 */ /* 0x000fe20000400000 */
[----:B------:R-:W1:Y:S01]  /*12730*/  MUFU.EX2 R61, R61 ;  /* 0x0000003d003d7308 */ /* 0x000e620000000800 */
[----:B------:R-:W-:Y:S01]  /*12740*/  @!P6 FMUL R58, R58, R58 ;  /* 0x0000003a3a3ae220 */ /* 0x000fe20000400000 */
[----:B------:R-:W-:Y:S01]  /*12750*/  @!P5 FMUL R59, R59, R59 ;  /* 0x0000003b3b3bd220 */ /* 0x000fe20000400000 */
[----:B------:R-:W-:Y:S01]  /*12760*/  FSETP.GEU.AND P6, PT, R65, -126, PT ;  /* 0xc2fc00004100780b */ /* 0x000fe20003fce000 */
[--C-:B------:R-:W-:Y:S01]  /*12770*/  FFMA2 R72, R72.F32x2.HI_LO, UR36.F32, R0.reuse.F32 ;  /* 0x0000002448487c49 */ /* 0x100fe20009200000 */
[----:B------:R-:W-:Y:S01]  /*12780*/  FSETP.GEU.AND P5, PT, R66, -126, PT ;  /* 0xc2fc00004200780b */ /* 0x000fe20003fae000 */
[----:B------:R-:W-:Y:S01]  /*12790*/  @!P0 FMUL R64, R64, 0.5 ;  /* 0x3f00000040408820 */ /* 0x000fe20000400000 */
[--C-:B------:R-:W-:Y:S01]  /*127a0*/  FFMA2 R74, R74.F32x2.HI_LO, UR36.F32, R0.reuse.F32 ;  /* 0x000000244a4a7c49 */ /* 0x100fe20009200000 */
[----:B------:R-:W3:Y:S01]  /*127b0*/  MUFU.EX2 R62, R62 ;  /* 0x0000003e003e7308 */ /* 0x000ee20000000800 */
[----:B--2---:R-:W-:Y:S01]  /*127c0*/  @!P4 FMUL R60, R60, R60 ;  /* 0x0000003c3c3cc220 */ /* 0x004fe20000400000 */
[----:B------:R-:W-:Y:S01]  /*127d0*/  FSETP.GEU.AND P4, PT, R67, -126, PT ;  /* 0xc2fc00004300780b */ /* 0x000fe20003f8e000 */
[--C-:B------:R-:W-:Y:S01]  /*127e0*/  FFMA2 R76, R76.F32x2.HI_LO, UR36.F32, R0.reuse.F32 ;  /* 0x000000244c4c7c49 */ /* 0x100fe20009200000 */
[----:B------:R-:W-:Y:S01]  /*127f0*/  ULOP3.LUT UR61, UR61, 0x1, URZ, 0x3c, !UPT ;  /* 0x000000013d3d7892 */ /* 0x000fe2000f8e3cff */
[--C-:B------:R-:W-:Y:S01]  /*12800*/  FFMA2 R78, R78.F32x2.HI_LO, UR36.F32, R0.reuse.F32 ;  /* 0x000000244e4e7c49 */ /* 0x100fe20009200000 */
[----:B------:R-:W-:Y:S01]  /*12810*/  USEL UR58, UR41, UR58, UP0 ;  /* 0x0000003a293a7287 */ /* 0x000fe20008000000 */
[--C-:B------:R-:W-:Y:S01]  /*12820*/  FFMA2 R80, R80.F32x2.HI_LO, UR36.F32, R0.reuse.F32 ;  /* 0x0000002450507c49 */ /* 0x100fe20009200000 */
[----:B------:R-:W2:Y:S01]  /*12830*/  MUFU.EX2 R63, R63 ;  /* 0x0000003f003f7308 */ /* 0x000ea20000000800 */
[----:B-1----:R-:W-:Y:S01]  /*12840*/  @!P3 FMUL R61, R61, R61 ;  /* 0x0000003d3d3db220 */ /* 0x002fe20000400000 */
[----:B------:R-:W-:Y:S01]  /*12850*/  FSETP.GEU.AND P3, PT, R68, -126, PT ;  /* 0xc2fc00004400780b */ /* 0x000fe20003f6e000 */
[----:B------:R-:W-:Y:S01]  /*12860*/  @!P6 FMUL R65, R65, 0.5 ;  /* 0x3f0000004141e820 */ /* 0x000fe20000400000 */
[----:B------:R-:W-:Y:S01]  /*12870*/  @!P5 FMUL R66, R66, 0.5 ;  /* 0x3f0000004242d820 */ /* 0x000fe20000400000 */
[--C-:B------:R-:W-:Y:S01]  /*12880*/  FFMA2 R82, R82.F32x2.HI_LO, UR36.F32, R0.reuse.F32 ;  /* 0x0000002452527c49 */ /* 0x100fe20009200000 */
[----:B------:R-:W-:Y:S01]  /*12890*/  USEL UR55, UR55, UR41, UP0 ;  /* 0x0000002937377287 */ /* 0x000fe20008000000 */
[----:B------:R-:W-:Y:S01]  /*128a0*/  @!P4 FMUL R67, R67, 0.5 ;  /* 0x3f0000004343c820 */ /* 0x000fe20000400000 */
[----:B------:R-:W1:Y:S01]  /*128b0*/  MUFU.EX2 R64, R64 ;  /* 0x0000004000407308 */ /* 0x000e620000000800 */
[----:B---3--:R-:W-:Y:S01]  /*128c0*/  @!P2 FMUL R62, R62, R62 ;  /* 0x0000003e3e3ea220 */ /* 0x008fe20000400000 */
[----:B------:R-:W-:Y:S01]  /*128d0*/  FSETP.GEU.AND P2, PT, R69, -126, PT ;  /* 0xc2fc00004500780b */ /* 0x000fe20003f4e000 */
[----:B------:R-:W-:-:S02]  /*128e0*/  FFMA2 R84, R84.F32x2.HI_LO, UR36.F32, R0.F32 ;  /* 0x0000002454547c49 */ /* 0x000fc40009200000 */
[--C-:B------:R-:W-:Y:S02]  /*128f0*/  FFMA2 R86, R86.F32x2.HI_LO, UR36.F32, R0.reuse.F32 ;  /* 0x0000002456567c49 */ /* 0x100fe40009200000 */
[----:B------:R-:W-:Y:S01]  /*12900*/  @!P3 FMUL R68, R68, 0.5 ;  /* 0x3f0000004444b820 */ /* 0x000fe20000400000 */
[----:B------:R-:W3:Y:S01]  /*12910*/  MUFU.EX2 R65, R65 ;  /* 0x0000004100417308 */ /* 0x000ee20000000800 */
[----:B--2---:R-:W-:Y:S01]  /*12920*/  @!P1 FMUL R63, R63, R63 ;  /* 0x0000003f3f3f9220 */ /* 0x004fe20000400000 */
[----:B------:R-:W-:Y:S01]  /*12930*/  FSETP.GEU.AND P1, PT, R70, -126, PT ;  /* 0xc2fc00004600780b */ /* 0x000fe20003f2e000 */
[--C-:B------:R-:W-:Y:S02]  /*12940*/  FFMA2 R24, R24.F32x2.HI_LO, UR36.F32, R0.reuse.F32 ;  /* 0x0000002418187c49 */ /* 0x100fe40009200000 */
[--C-:B------:R-:W-:Y:S02]  /*12950*/  FFMA2 R26, R26.F32x2.HI_LO, UR36.F32, R0.reuse.F32 ;  /* 0x000000241a1a7c49 */ /* 0x100fe40009200000 */
[----:B------:R-:W-:Y:S01]  /*12960*/  @!P2 FMUL R69, R69, 0.5 ;  /* 0x3f0000004545a820 */ /* 0x000fe20000400000 */
[----:B------:R-:W2:Y:S01]  /*12970*/  MUFU.EX2 R66, R66 ;  /* 0x0000004200427308 */ /* 0x000ea20000000800 */
[----:B-1----:R-:W-:Y:S01]  /*12980*/  @!P0 FMUL R64, R64, R64 ;  /* 0x0000004040408220 */ /* 0x002fe20000400000 */
[----:B------:R-:W-:Y:S01]  /*12990*/  FSETP.GEU.AND P0, PT, R71, -126, PT ;  /* 0xc2fc00004700780b */ /* 0x000fe20003f0e000 */
[----:B------:R-:W-:-:S02]  /*129a0*/  FFMA2 R28, R28.F32x2.HI_LO, UR36.F32, R0.F32 ;  /* 0x000000241c1c7c49 */ /* 0x000fc40009200000 */
[--C-:B------:R-:W-:Y:S02]  /*129b0*/  FFMA2 R30, R30.F32x2.HI_LO, UR36.F32, R0.reuse.F32 ;  /* 0x000000241e1e7c49 */ /* 0x100fe40009200000 */
[----:B------:R-:W-:Y:S01]  /*129c0*/  @!P1 FMUL R70, R70, 0.5 ;  /* 0x3f00000046469820 */ /* 0x000fe20000400000 */
[----:B------:R-:W1:Y:S01]  /*129d0*/  MUFU.EX2 R67, R67 ;  /* 0x0000004300437308 */ /* 0x000e620000000800 */
[----:B---3--:R-:W-:Y:S01]  /*129e0*/  @!P6 FMUL R65, R65, R65 ;  /* 0x000000414141e220 */ /* 0x008fe20000400000 */
[----:B------:R-:W-:Y:S01]  /*129f0*/  FSETP.GEU.AND P6, PT, R72, -126, PT ;  /* 0xc2fc00004800780b */ /* 0x000fe20003fce000 */
[--C-:B------:R-:W-:Y:S02]  /*12a00*/  FFMA2 R32, R32.F32x2.HI_LO, UR36.F32, R0.reuse.F32 ;  /* 0x0000002420207c49 */ /* 0x100fe40009200000 */
[--C-:B------:R-:W-:Y:S02]  /*12a10*/  FFMA2 R34, R34.F32x2.HI_LO, UR36.F32, R0.reuse.F32 ;  /* 0x0000002422227c49 */ /* 0x100fe40009200000 */
[----:B------:R-:W-:Y:S01]  /*12a20*/  @!P0 FMUL R71, R71, 0.5 ;  /* 0x3f00000047478820 */ /* 0x000fe20000400000 */
[----:B------:R-:W3:Y:S01]  /*12a30*/  MUFU.EX2 R68, R68 ;  /* 0x0000004400447308 */ /* 0x000ee20000000800 */
[----:B--2---:R-:W-:Y:S01]  /*12a40*/  @!P5 FMUL R66, R66, R66 ;  /* 0x000000424242d220 */ /* 0x004fe20000400000 */
[----:B------:R-:W-:Y:S01]  /*12a50*/  FSETP.GEU.AND P5, PT, R73, -126, PT ;  /* 0xc2fc00004900780b */ /* 0x000fe20003fae000 */
[----:B------:R-:W-:-:S02]  /*12a60*/  FFMA2 R36, R36.F32x2.HI_LO, UR36.F32, R0.F32 ;  /* 0x0000002424247c49 */ /* 0x000fc40009200000 */
[--C-:B------:R-:W-:Y:S02]  /*12a70*/  FFMA2 R38, R38.F32x2.HI_LO, UR36.F32, R0.reuse.F32 ;  /* 0x0000002426267c49 */ /* 0x100fe40009200000 */
[----:B------:R-:W-:Y:S01]  /*12a80*/  @!P6 FMUL R72, R72, 0.5 ;  /* 0x3f0000004848e820 */ /* 0x000fe20000400000 */
[----:B------:R-:W2:Y:S01]  /*12a90*/  MUFU.EX2 R69, R69 ;  /* 0x0000004500457308 */ /* 0x000ea20000000800 */
[----:B-1----:R-:W-:Y:S01]  /*12aa0*/  @!P4 FMUL R67, R67, R67 ;  /* 0x000000434343c220 */ /* 0x002fe20000400000 */
[----:B------:R-:W-:Y:S01]  /*12ab0*/  FSETP.GEU.AND P4, PT, R74, -126, PT ;  /* 0xc2fc00004a00780b */ /* 0x000fe20003f8e000 */
[--C-:B------:R-:W-:Y:S02]  /*12ac0*/  FFMA2 R40, R40.F32x2.HI_LO, UR36.F32, R0.reuse.F32 ;  /* 0x0000002428287c49 */ /* 0x100fe40009200000 */
[--C-:B------:R-:W-:Y:S02]  /*12ad0*/  FFMA2 R42, R42.F32x2.HI_LO, UR36.F32, R0.reuse.F32 ;  /* 0x000000242a2a7c49 */ /* 0x100fe40009200000 */
        /* <DEDUP_REMOVED lines=17> */
[----:B------:R-:W-:Y:S01]  /*12bf0*/  FFMA2 R54, R54.F32x2.HI_LO, UR36.F32, R0.F32 ;  /* 0x0000002436367c49 */ /* 0x000fe20009200000 */
[----:B------:R-:W-:Y:S01]  /*12c00*/  MOV R0, UR54 ;  /* 0x0000003600007c02 */ /* 0x000fe20008000f00 */
[----:B------:R-:W-:Y:S01]  /*12c10*/  @!P2 FMUL R76, R76, 0.5 ;  /* 0x3f0000004c4ca820 */ /* 0x000fe20000400000 */
[----:B------:R-:W1:Y:S01]  /*12c20*/  MUFU.EX2 R73, R73 ;  /* 0x0000004900497308 */ /* 0x000e620000000800 */
[----:B---3--:R-:W-:Y:S01]  /*12c30*/  @!P0 FMUL R71, R71, R71 ;  /* 0x0000004747478220 */ /* 0x008fe20000400000 */
[----:B------:R-:W-:Y:S01]  /*12c40*/  FSETP.GEU.AND P0, PT, R78, -126, PT ;  /* 0xc2fc00004e00780b */ /* 0x000fe20003f0e000 */
[----:B------:R3:W-:Y:S04]  /*12c50*/  SYNCS.ARRIVE.TRANS64.A1T0 RZ, [R0+UR37+0x1c0d0], RZ ;  /* 0x01c0d0ff00ff79a7 */ /* 0x0007e80008100025 */
[----:B------:R-:W-:Y:S01]  /*12c60*/  @!P1 FMUL R77, R77, 0.5 ;  /* 0x3f0000004d4d9820 */ /* 0x000fe20000400000 */
[----:B------:R-:W4:Y:S01]  /*12c70*/  MUFU.EX2 R74, R74 ;  /* 0x0000004a004a7308 */ /* 0x000f220000000800 */
[----:B--2---:R-:W-:Y:S01]  /*12c80*/  @!P6 FMUL R72, R72, R72 ;  /* 0x000000484848e220 */ /* 0x004fe20000400000 */
[----:B------:R-:W-:-:S05]  /*12c90*/  FSETP.GEU.AND P6, PT, R79, -126, PT ;  /* 0xc2fc00004f00780b */ /* 0x000fca0003fce000 */
[----:B------:R-:W-:Y:S01]  /*12ca0*/  @!P0 FMUL R78, R78, 0.5 ;  /* 0x3f0000004e4e8820 */ /* 0x000fe20000400000 */
[----:B------:R-:W2:Y:S01]  /*12cb0*/  MUFU.EX2 R75, R75 ;  /* 0x0000004b004b7308 */ /* 0x000ea20000000800 */
[----:B-1----:R-:W-:Y:S01]  /*12cc0*/  @!P5 FMUL R73, R73, R73 ;  /* 0x000000494949d220 */ /* 0x002fe20000400000 */
[----:B------:R-:W-:-:S05]  /*12cd0*/  FSETP.GEU.AND P5, PT, R80, -126, PT ;  /* 0xc2fc00005000780b */ /* 0x000fca0003fae000 */
[----:B------:R-:W-:Y:S01]  /*12ce0*/  @!P6 FMUL R79, R79, 0.5 ;  /* 0x3f0000004f4fe820 */ /* 0x000fe20000400000 */
[----:B------:R-:W1:Y:S01]  /*12cf0*/  MUFU.EX2 R76, R76 ;  /* 0x0000004c004c7308 */ /* 0x000e620000000800 */
[----:B----4-:R-:W-:Y:S01]  /*12d00*/  @!P4 FMUL R74, R74, R74 ;  /* 0x0000004a4a4ac220 */ /* 0x010fe20000400000 */
[----:B------:R-:W-:-:S05]  /*12d10*/  FSETP.GEU.AND P4, PT, R81, -126, PT ;  /* 0xc2fc00005100780b */ /* 0x000fca0003f8e000 */
        /* <DEDUP_REMOVED lines=55> */
[----:B------:R-:W-:Y:S02]  /*13090*/  FSETP.GEU.AND P4, PT, R31, -126, PT ;  /* 0xc2fc00001f00780b */ /* 0x000fe40003f8e000 */
[----:B------:R-:W-:-:S03]  /*130a0*/  F2FP.F16.F32.PACK_AB R24, R57, R56 ;  /* 0x000000383918723e */ /* 0x000fc600000000ff */
[----:B------:R-:W-:Y:S01]  /*130b0*/  @!P5 FMUL R30, R30, 0.5 ;  /* 0x3f0000001e1ed820 */ /* 0x000fe20000400000 */
[----:B------:R-:W1:Y:S01]  /*130c0*/  MUFU.EX2 R91, R27 ;  /* 0x0000001b005b7308 */ /* 0x000e620000000800 */
[----:B----4-:R-:W-:Y:S01]  /*130d0*/  @!P3 FMUL R89, R89, R89 ;  /* 0x000000595959b220 */ /* 0x010fe20000400000 */
[----:B------:R-:W-:Y:S02]  /*130e0*/  FSETP.GEU.AND P3, PT, R32, -126, PT ;  /* 0xc2fc00002000780b */ /* 0x000fe40003f6e000 */
[----:B------:R-:W-:-:S03]  /*130f0*/  F2FP.F16.F32.PACK_AB R25, R59, R58 ;  /* 0x0000003a3b19723e */ /* 0x000fc600000000ff */
[----:B------:R-:W-:Y:S01]  /*13100*/  @!P4 FMUL R31, R31, 0.5 ;  /* 0x3f0000001f1fc820 */ /* 0x000fe20000400000 */
[----:B------:R-:W4:Y:S01]  /*13110*/  MUFU.EX2 R92, R28 ;  /* 0x0000001c005c7308 */ /* 0x000f220000000800 */
[----:B--2---:R-:W-:Y:S01]  /*13120*/  @!P2 FMUL R90, R90, R90 ;  /* 0x0000005a5a5aa220 */ /* 0x004fe20000400000 */
[----:B------:R-:W-:Y:S02]  /*13130*/  FSETP.GEU.AND P2, PT, R33, -126, PT ;  /* 0xc2fc00002100780b */ /* 0x000fe40003f4e000 */
[----:B------:R-:W-:-:S03]  /*13140*/  F2FP.F16.F32.PACK_AB R26, R61, R60 ;  /* 0x0000003c3d1a723e */ /* 0x000fc600000000ff */
        /* <DEDUP_REMOVED lines=113> */
[----:B------:R-:W-:Y:S02]  /*13860*/  LOP3.LUT P0, RZ, R3, 0x3, R2, 0x48, !PT ;  /* 0x0000000303ff7812 */ /* 0x000fe40007804802 */
[----:B------:R-:W-:-:S03]  /*13870*/  F2FP.F16.F32.PACK_AB R49, R107, R106 ;  /* 0x0000006a6b31723e */ /* 0x000fc600000000ff */
[----:B------:R-:W-:Y:S01]  /*13880*/  @!P1 FMUL R55, R55, 0.5 ;  /* 0x3f00000037379820 */ /* 0x000fe20000400000 */
[----:B------:R-:W4:Y:S01]  /*13890*/  MUFU.EX2 R118, R52 ;  /* 0x0000003400767308 */ /* 0x000f220000000800 */
[----:B--2---:R-:W-:Y:S01]  /*138a0*/  @!P6 FMUL R114, R114, R114 ;  /* 0x000000727272e220 */ /* 0x004fe20000400000 */
[----:B------:R-:W-:-:S06]  /*138b0*/  F2FP.F16.F32.PACK_AB R50, R109, R108 ;  /* 0x0000006c6d32723e */ /* 0x000fcc00000000ff */
[----:B------:R-:W2:Y:S01]  /*138c0*/  MUFU.EX2 R119, R53 ;  /* 0x0000003500777308 */ /* 0x000ea20000000800 */
[----:B-1----:R-:W-:Y:S01]  /*138d0*/  @!P5 FMUL R115, R115, R115 ;  /* 0x000000737373d220 */ /* 0x002fe20000400000 */
[----:B------:R-:W-:-:S06]  /*138e0*/  F2FP.F16.F32.PACK_AB R51, R111, R110 ;  /* 0x0000006e6f33723e */ /* 0x000fcc00000000ff */
[----:B------:R-:W1:Y:S01]  /*138f0*/  MUFU.EX2 R116, R54 ;  /* 0x0000003600747308 */ /* 0x000e620000000800 */
[----:B----4-:R-:W-:Y:S01]  /*13900*/  @!P4 FMUL R118, R118, R118 ;  /* 0x000000767676c220 */ /* 0x010fe20000400000 */
[----:B------:R-:W-:-:S06]  /*13910*/  F2FP.F16.F32.PACK_AB R52, R113, R112 ;  /* 0x000000707134723e */ /* 0x000fcc00000000ff */
[----:B------:R-:W4:Y:S01]  /*13920*/  MUFU.EX2 R117, R55 ;  /* 0x0000003700757308 */ /* 0x000f220000000800 */
[----:B--2---:R-:W-:Y:S01]  /*13930*/  @!P3 FMUL R119, R119, R119 ;  /* 0x000000777777b220 */ /* 0x004fe20000400000 */
[----:B------:R-:W-:Y:S01]  /*13940*/  F2FP.F16.F32.PACK_AB R53, R115, R114 ;  /* 0x000000727335723e */ /* 0x000fe200000000ff */
[----:B-1----:R-:W-:-:S03]  /*13950*/  @!P2 FMUL R116, R116, R116 ;  /* 0x000000747474a220 */ /* 0x002fc60000400000 */
[----:B------:R-:W-:Y:S01]  /*13960*/  F2FP.F16.F32.PACK_AB R54, R119, R118 ;  /* 0x000000767736723e */ /* 0x000fe200000000ff */
[----:B----4-:R-:W-:-:S05]  /*13970*/  @!P1 FMUL R117, R117, R117 ;  /* 0x0000007575759220 */ /* 0x010fca0000400000 */
[----:B------:R-:W-:Y:S01]  /*13980*/  F2FP.F16.F32.PACK_AB R55, R117, R116 ;  /* 0x000000747537723e */ /* 0x000fe200000000ff */
[----:B---3--:R-:W-:Y:S06]  /*13990*/  @!P0 BRA `(.L_x_267) ;  /* 0x0000000000408947 */ /* 0x008fec0003800000 */
[----:B------:R-:W-:Y:S01]  /*139a0*/  MOV R14, 0x8 ;  /* 0x00000008000e7802 */ /* 0x000fe20000000f00 */
[----:B------:R-:W1:Y:S01]  /*139b0*/  LDCU.64 UR6, c[0x4][0xb0] ;  /* 0x01001600ff0677ac */ /* 0x000e620008000a00 */
[----:B------:R-:W-:Y:S02]  /*139c0*/  HFMA2 R12, -RZ, RZ, 0, 5.9604644775390625e-08 ;  /* 0x00000001ff0c7431 */ /* 0x000fe400000001ff */
[----:B------:R-:W-:Y:S01]  /*139d0*/  IMAD.MOV.U32 R8, RZ, RZ, 0x1be ;  /* 0x000001beff087424 */ /* 0x000fe200078e00ff */
[----:B------:R-:W2:Y:S01]  /*139e0*/  LDCU.64 UR4, c[0x4][0xb8] ;  /* 0x01001700ff0477ac */ /* 0x000ea20008000a00 */
[----:B------:R-:W3:Y:S01]  /*139f0*/  LDC.64 R14, c[0x4][R14] ;  /* 0x010000000e0e7b82 */ /* 0x000ee20000000a00 */
[----:B------:R-:W-:Y:S01]  /*13a00*/  IMAD.MOV.U32 R13, RZ, RZ, RZ ;  /* 0x000000ffff0d7224 */ /* 0x000fe200078e00ff */
[----:B------:R-:W4:Y:S01]  /*13a10*/  LDCU.64 UR8, c[0x4][0x20] ;  /* 0x01000400ff0877ac */ /* 0x000f220008000a00 */
[----:B-1----:R-:W-:Y:S01]  /*13a20*/  IMAD.U32 R4, RZ, RZ, UR6 ;  /* 0x00000006ff047e24 */ /* 0x002fe2000f8e00ff */
[----:B------:R-:W-:Y:S01]  /*13a30*/  MOV R5, UR7 ;  /* 0x0000000700057c02 */ /* 0x000fe20008000f00 */
[----:B--2---:R-:W-:Y:S01]  /*13a40*/  IMAD.U32 R6, RZ, RZ, UR4 ;  /* 0x00000004ff067e24 */ /* 0x004fe2000f8e00ff */
[----:B------:R-:W-:Y:S01]  /*13a50*/  MOV R7, UR5 ;  /* 0x0000000500077c02 */ /* 0x000fe20008000f00 */
[----:B----4-:R-:W-:Y:S01]  /*13a60*/  IMAD.U32 R10, RZ, RZ, UR8 ;  /* 0x00000008ff0a7e24 */ /* 0x010fe2000f8e00ff */
[----:B------:R-:W-:-:S02]  /*13a70*/  MOV R11, UR9 ;  /* 0x00000009000b7c02 */ /* 0x000fc40008000f00 */
[----:B------:R-:W-:-:S07]  /*13a80*/  LEPC R20, `(.L_x_267) ;  /* 0x000000001014794e */ /* 0x000fce0000000000 */
[----:B---3--:R-:W-:Y:S05]  /*13a90*/  CALL.ABS.NOINC R14 ;  /* 0x000000000e007343 */ /* 0x008fea0003c00000 */
.L_x_267:
[----:B------:R-:W-:Y:S01]  /*13aa0*/  MOV R0, UR45 ;  /* 0x0000002d00007c02 */ /* 0x000fe20008000f00 */
[----:B------:R-:W-:Y:S05]  /*13ab0*/  WARPSYNC.ALL ;  /* 0x0000000000007948 */ /* 0x000fea0003800000 */
[----:B------:R-:W-:Y:S01]  /*13ac0*/  ISETP.GT.U32.AND P0, PT, R0, 0x1, PT ;  /* 0x000000010000780c */ /* 0x000fe20003f04070 */
[----:B------:R1:W-:Y:S01]  /*13ad0*/  STTM.x32 tmem[UR43], R24 ;  /* 0x00000018000079ed */ /* 0x0003e200082c002b */
[----:B------:R-:W2:Y:S11]  /*13ae0*/  FENCE.VIEW.ASYNC.T ;  /* 0x00000000000073c6 */ /* 0x000eb60000000200 */
[----:B------:R-:W-:Y:S05]  /*13af0*/  @P0 BRA `(.L_x_268) ;  /* 0x0000000000080947 */ /* 0x000fea0003800000 */
[----:B------:R-:W-:Y:S05]  /*13b00*/  BPT.TRAP 0x1 ;  /* 0x000000040000795c */ /* 0x000fea0000300000 */
[----:B------:R-:W-:Y:S05]  /*13b10*/  BPT.TRAP 0x1 ;  /* 0x000000040000795c */ /* 0x000fea0000300000 */
.L_x_268:
[----:B------:R-:W-:Y:S02]  /*13b20*/  UISETP.NE.AND UP0, UPT, UR62, URZ, UPT ;  /* 0x000000ff3e00728c */ /* 0x000fe4000bf05270 */
[----:B------:R-:W-:Y:S02]  /*13b30*/  UIADD3 UR4, UPT, UPT, UR37, 0x1c068, URZ ;  /* 0x0001c06825047890 */ /* 0x000fe4000fffe0ff */
[----:B------:R-:W-:-:S04]  /*13b40*/  ULOP3.LUT UR42, UR42, 0x1, URZ, 0x3c, !UPT ;  /* 0x000000012a2a7892 */ /* 0x000fc8000f8e3cff */
[----:B------:R-:W-:Y:S02]  /*13b50*/  USEL UR57, UR42, UR57, UP0 ;  /* 0x000000392a397287 */ /* 0x000fe40008000000 */
[----:B------:R-:W-:Y:S02]  /*13b60*/  USEL UR56, UR56, UR42, UP0 ;  /* 0x0000002a38387287 */ /* 0x000fe40008000000 */
[----:B------:R-:W-:Y:S02]  /*13b70*/  @UP0 UIADD3 UR4, UPT, UPT, UR37, 0x1c058, URZ ;  /* 0x0001c05825040890 */ /* 0x000fe4000fffe0ff */
[----:B------:R-:W-:Y:S02]  /*13b80*/  UISETP.NE.AND UP0, UPT, UR49, URZ, UPT ;  /* 0x000000ff3100728c */ /* 0x000fe4000bf05270 */
[----:B------:R-:W-:-:S09]  /*13b90*/  UPRMT UR4, UR38, 0x654, UR4 ;  /* 0x0000065426047896 */ /* 0x000fd20008000004 */
[----:B--2---:R-:W-:Y:S01]  /*13ba0*/  SYNCS.ARRIVE.TRANS64.RED.A1T0 RZ, [UR4], RZ ;  /* 0x000000ffffff79a7 */ /* 0x004fe20008100404 */
[----:B------:R-:W-:Y:S05]  /*13bb0*/  BRA.U UP0, `(.L_x_269) ;  /* 0x0000000100047547 */ /* 0x000fea000b800000 */
[----:B------:R-:W-:Y:S05]  /*13bc0*/  BPT.TRAP 0x1 ;  /* 0x000000040000795c */ /* 0x000fea0000300000 */
.L_x_269:
[----:B------:R-:W-:Y:S01]  /*13bd0*/  MOV R0, UR41 ;  /* 0x0000002900007c02 */ /* 0x000fe20008000f00 */
[----:B------:R-:W-:Y:S01]  /*13be0*/  FADD2 R58, R58.F32x2.HI_LO, RZ.F32 ;  /* 0x000000ff3a3a724b */ /* 0x000fe20000200000 */
[----:B------:R-:W-:Y:S01]  /*13bf0*/  FSETP.NEU.AND P1, PT, R22, R23, PT ;  /* 0x000000171600720b */ /* 0x000fe20003f2d000 */
[----:B------:R-:W-:Y:S01]  /*13c00*/  FADD2 R60, R60.F32x2.HI_LO, RZ.F32 ;  /* 0x000000ff3c3c724b */ /* 0x000fe20000200000 */
[----:B------:R-:W-:Y:S01]  /*13c10*/  SHF.L.U32 R0, R0, 0x1f, RZ ;  /* 0x0000001f00007819 */ /* 0x000fe200000006ff */
[----:B------:R-:W-:Y:S02]  /*13c20*/  FADD2 R58, R58.F32x2.HI_LO, R66.F32x2.HI_LO ;  /* 0x000000423a3a724b */ /* 0x000fe40000000000 */
[----:B------:R-:W-:Y:S01]  /*13c30*/  FADD2 R62, R62.F32x2.HI_LO, RZ.F32 ;  /* 0x000000ff3e3e724b */ /* 0x000fe20000200000 */
[----:B------:R-:W2:Y:S01]  /*13c40*/  SYNCS.PHASECHK.TRANS64.TRYWAIT P2, [UR59], R0 ;  /* 0x00000000ff0075a7 */ /* 0x000ea2000804113b */
[----:B------:R-:W-:Y:S02]  /*13c50*/  FADD2 R60, R60.F32x2.HI_LO, R68.F32x2.HI_LO ;  /* 0x000000443c3c724b */ /* 0x000fe40000000000 */
[----:B------:R-:W-:-:S02]  /*13c60*/  FADD2 R62, R62.F32x2.HI_LO, R70.F32x2.HI_LO ;  /* 0x000000463e3e724b */ /* 0x000fc40000000000 */
[----:B------:R-:W-:Y:S02]  /*13c70*/  FADD2 R58, R58.F32x2.HI_LO, R74.F32x2.HI_LO ;  /* 0x0000004a3a3a724b */ /* 0x000fe40000000000 */
[----:B------:R-:W-:Y:S01]  /*13c80*/  FADD2 R60, R60.F32x2.HI_LO, R76.F32x2.HI_LO ;  /* 0x0000004c3c3c724b */ /* 0x000fe20000000000 */
[----:B--2---:R-:W-:Y:S06]  /*13c90*/  @!P2 BRA `(.L_x_270) ;  /* 0x0000009000dca947 */ /* 0x004fec0003800000 */
.L_x_441:
[----:B------:R-:W-:Y:S01]  /*13ca0*/  BSSY.RECONVERGENT B0, `(.L_x_271) ;  /* 0x000000a000007945 */ /* 0x000fe20003800200 */
[----:B--2---:R-:W-:-:S03]  /*13cb0*/  MOV R3, 0x3f000000 ;  /* 0x3f00000000037802 */ /* 0x004fc60000000f00 */
[----:B------:R-:W-:Y:S05]  /*13cc0*/  @!P1 BRA `(.L_x_272) ;  /* 0x00000000001c9947 */ /* 0x000fea0003800000 */
[----:B------:R-:W-:-:S04]  /*13cd0*/  FADD R0, -R23, R22 ;  /* 0x0000001617007221 */ /* 0x000fc80000000100 */
[----:B------:R-:W-:-:S05]  /*13ce0*/  FMUL R0, R0, UR36 ;  /* 0x0000002400007c20 */ /* 0x000fca0008400000 */
[----:B------:R-:W-:-:S13]  /*13cf0*/  FSETP.GEU.AND P1, PT, R0, -126, PT ;  /* 0xc2fc00000000780b */ /* 0x000fda0003f2e000 */
[----:B------:R-:W-:-:S04]  /*13d00*/  @!P1 FMUL R0, R0, 0.5 ;  /* 0x3f00000000009820 */ /* 0x000fc80000400000 */
[----:B------:R-:W2:Y:S02]  /*13d10*/  MUFU.EX2 R3, R0 ;  /* 0x0000000000037308 */ /* 0x000ea40000000800 */
[----:B--2---:R-:W-:-:S04]  /*13d20*/  @!P1 FMUL R3, R3, R3 ;  /* 0x0000000303039220 */ /* 0x004fc80000400000 */
[----:B------:R-:W-:Y:S02]  /*13d30*/  FMUL R3, R3, 0.5 ;  /* 0x3f00000003037820 */ /* 0x000fe40000400000 */
.L_x_272:
[----:B------:R-:W-:Y:S05]  /*13d40*/  BSYNC.RECONVERGENT B0 ;  /* 0x0000000000007941 */ /* 0x000fea0003800200 */
.L_x_271:
[----:B------:R-:W-:Y:S01]  /*13d50*/  FMUL R16, R3, R16 ;  /* 0x0000001003107220 */ /* 0x000fe20000400000 */
[----:B------:R-:W-:Y:S01]  /*13d60*/  FADD2 R62, R62.F32x2.HI_LO, R78.F32x2.HI_LO ;  /* 0x0000004e3e3e724b */ /* 0x000fe20000000000 */
[----:B------:R-:W-:Y:S01]  /*13d70*/  ULOP3.LUT UP0, URZ, UR53, UR39, URZ, 0xfc, !UPT ;  /* 0x0000002735ff7292 */ /* 0x000fe2000f80fcff */
[----:B------:R-:W-:Y:S02]  /*13d80*/  FADD2 R58, R58.F32x2.HI_LO, R82.F32x2.HI_LO ;  /* 0x000000523a3a724b */ /* 0x000fe40000000000 */
[----:B------:R-:W-:Y:S02]  /*13d90*/  FADD2 R56, R16.F32, R56.F32x2.HI_LO ;  /* 0x000000381038724b */ /* 0x000fe40000040000 */
[----:B------:R-:W-:Y:S02]  /*13da0*/  FADD2 R60, R60.F32x2.HI_LO, R84.F32x2.HI_LO ;  /* 0x000000543c3c724b */ /* 0x000fe40000000000 */
[----:B------:R-:W-:Y:S02]  /*13db0*/  FADD2 R56, R56.F32x2.HI_LO, R64.F32x2.HI_LO ;  /* 0x000000403838724b */ /* 0x000fe40000000000 */
[----:B------:R-:W-:-:S02]  /*13dc0*/  FADD2 R62, R62.F32x2.HI_LO, R86.F32x2.HI_LO ;  /* 0x000000563e3e724b */ /* 0x000fc40000000000 */
[----:B------:R-:W-:Y:S02]  /*13dd0*/  FADD2 R56, R56.F32x2.HI_LO, R72.F32x2.HI_LO ;  /* 0x000000483838724b */ /* 0x000fe40000000000 */
[----:B------:R-:W-:Y:S02]  /*13de0*/  FADD2 R58, R58.F32x2.HI_LO, R90.F32x2.HI_LO ;  /* 0x0000005a3a3a724b */ /* 0x000fe40000000000 */
[----:B------:R-:W-:Y:S02]  /*13df0*/  FADD2 R56, R56.F32x2.HI_LO, R80.F32x2.HI_LO ;  /* 0x000000503838724b */ /* 0x000fe40000000000 */
        /* <DEDUP_REMOVED lines=16> */
[----:B------:R-:W-:-:S04]  /*13f00*/  FADD2 R56, R56.F32x2.HI_LO, R58.F32x2.HI_LO ;  /* 0x0000003a3838724b */ /* 0x000fc80000000000 */
[----:B------:R-:W-:-:S04]  /*13f10*/  FADD2 R56, R56.F32x2.HI_LO, R60.F32x2.HI_LO ;  /* 0x0000003c3838724b */ /* 0x000fc80000000000 */
[----:B------:R-:W-:Y:S01]  /*13f20*/  FADD R16, R56, R57 ;  /* 0x0000003938107221 */ /* 0x000fe20000000000 */
[----:B------:R-:W-:Y:S06]  /*13f30*/  BRA.U UP0, `(.L_x_273) ;  /* 0x00000001006c7547 */ /* 0x000fec000b800000 */
[----:B------:R-:W-:Y:S05]  /*13f40*/  @P0 BRA `(.L_x_274) ;  /* 0x0000000000040947 */ /* 0x000fea0003800000 */
[----:B------:R-:W-:Y:S05]  /*13f50*/  BPT.TRAP 0x1 ;  /* 0x000000040000795c */ /* 0x000fea0000300000 */
.L_x_274:
[----:B------:R-:W-:Y:S01]  /*13f60*/  IMAD.U32 R3, RZ, RZ, UR42 ;  /* 0x0000002aff037e24 */ /* 0x000fe2000f8e00ff */
[----:B------:R-:W-:-:S04]  /*13f70*/  ISETP.NE.AND P0, PT, R120, R125, PT ;  /* 0x0000007d7800720c */ /* 0x000fc80003f05270 */
[----:B------:R-:W-:-:S04]  /*13f80*/  SHF.L.U32 R3, R3, 0x1f, RZ ;  /* 0x0000001f03037819 */ /* 0x000fc800000006ff */
[----:B------:R-:W2:Y:S02]  /*13f90*/  SYNCS.PHASECHK.TRANS64.TRYWAIT P1, [UR44], R3 ;  /* 0x00000003ff0075a7 */ /* 0x000ea4000802112c */
[----:B--2---:R-:W-:Y:S05]  /*13fa0*/  @!P1 BRA `(.L_x_275) ;  /* 0x0000009000309947 */ /* 0x004fea0003800000 */
.L_x_442:
        /* <DEDUP_REMOVED lines=17> */
.L_x_276:
[----:B------:R-:W-:Y:S05]  /*140c0*/  WARPSYNC.ALL ;  /* 0x0000000000007948 */ /* 0x000fea0003800000 */
[----:B------:R-:W-:-:S13]  /*140d0*/  R2UR UR4, R122 ;  /* 0x000000007a0472ca */ /* 0x000fda00000e0000 */
[----:B------:R3:W-:Y:S02]  /*140e0*/  STTM.x2 tmem[UR4], R16 ;  /* 0x00000010000079ed */ /* 0x0007e400080c0004 */
.L_x_273:
[----:B------:R-:W-:Y:S01]  /*140f0*/  UIADD3 UR4, UPT, UPT, UR53, 0x1, URZ ;  /* 0x0000000135047890 */ /* 0x000fe2000fffe0ff */
[----:B------:R-:W-:Y:S01]  /*14100*/  MOV R22, R17 ;  /* 0x0000001100167202 */ /* 0x000fe20000000f00 */
[----:B------:R-:W-:Y:S02]  /*14110*/  UIADD3 UR53, UPT, UPT, UR53, -0x1, URZ ;  /* 0xffffffff35357890 */ /* 0x000fe4000fffe0ff */
[----:B------:R-:W-:-:S09]  /*14120*/  UISETP.GT.U32.AND UP0, UPT, UR4, 0x1, UPT ;  /* 0x000000010400788c */ /* 0x000fd2000bf04070 */
[----:B------:R-:W-:Y:S05]  /*14130*/  BRA.U UP0, `(.L_x_277) ;  /* 0xffffffd900f87547 */ /* 0x000fea000b83ffff */
.L_x_259:
[----:B------:R-:W-:-:S09]  /*14140*/  UISETP.GE.AND UP0, UPT, UR39, 0x1, UPT ;  /* 0x000000012700788c */ /* 0x000fd2000bf06270 */
[----:B------:R-:W-:Y:S05]  /*14150*/  BRA.U !UP0, `(.L_x_278) ;  /* 0x0000003908707547 */ /* 0x000fea000b800000 */
[C---:B------:R-:W-:Y:S01]  /*14160*/  IMAD.U32 R120, R19.reuse, 0x10000, RZ ;  /* 0x0001000013787824 */ /* 0x040fe200078e00ff */
[----:B------:R-:W-:Y:S01]  /*14170*/  UISETP.NE.AND UP0, UPT, UR62, URZ, UPT ;  /* 0x000000ff3e00728c */ /* 0x000fe2000bf05270 */
[----:B------:R-:W-:Y:S01]  /*14180*/  IMAD.U32 R123, RZ, RZ, UR40 ;  /* 0x00000028ff7b7e24 */ /* 0x000fe2000f8e00ff */
[----:B-12---:R-:W-:Y:S01]  /*14190*/  LOP3.LUT R0, R19, 0x7f, RZ, 0xc0, !PT ;  /* 0x0000007f13007812 */ /* 0x006fe200078ec0ff */
[----:B------:R-:W-:Y:S01]  /*141a0*/  UMOV UR4, 0x20 ;  /* 0x0000002000047882 */ /* 0x000fe20000000000 */
[----:B------:R-:W-:Y:S01]  /*141b0*/  LOP3.LUT R120, R120, 0x600000, RZ, 0xc0, !PT ;  /* 0x0060000078787812 */ /* 0x000fe200078ec0ff */
[----:B------:R-:W-:Y:S01]  /*141c0*/  UIADD3 UR42, UPT, UPT, UR37, 0x1c060, URZ ;  /* 0x0001c060252a7890 */ /* 0x000fe2000fffe0ff */
[----:B------:R-:W-:Y:S01]  /*141d0*/  IADD3 R123, PT, PT, R0, UR50, R123 ;  /* 0x00000032007b7c10 */ /* 0x000fe2000fffe07b */
[----:B------:R-:W-:Y:S01]  /*141e0*/  USEL UR43, UR52, UR51, UP0 ;  /* 0x00000033342b7287 */ /* 0x000fe20008000000 */
[----:B------:R-:W-:Y:S01]  /*141f0*/  LOP3.LUT R117, R120, UR50, RZ, 0xfc, !PT ;  /* 0x0000003278757c12 */ /* 0x000fe2000f8efcff */
[----:B------:R-:W-:Y:S01]  /*14200*/  ULOP3.LUT UR41, UR48, 0x8, URZ, 0x3c, !UPT ;  /* 0x0000000830297892 */ /* 0x000fe2000f8e3cff */
[----:B------:R-:W-:Y:S01]  /*14210*/  LOP3.LUT R116, R2, 0x3, RZ, 0xc0, !PT ;  /* 0x0000000302747812 */ /* 0x000fe200078ec0ff */
[----:B------:R-:W1:Y:S01]  /*14220*/  LDCU UR36, c[0x0][0x704] ;  /* 0x0000e080ff2477ac */ /* 0x000e620008000800 */
[----:B------:R-:W-:Y:S01]  /*14230*/  SHF.R.U32.HI R19, RZ, 0x15, R120 ;  /* 0x00000015ff137819 */ /* 0x000fe20000011678 */
[----:B------:R-:W-:Y:S01]  /*14240*/  VIADD R121, R117, 0x20 ;  /* 0x0000002075797836 */ /* 0x000fe20000000000 */
[----:B------:R-:W2:Y:S04]  /*14250*/  LDCU UR39, c[0x0][0x384] ;  /* 0x00007080ff2777ac */ /* 0x000ea80008000800 */
[----:B------:R-:W-:Y:S01]  /*14260*/  SHF.R.U32.HI R121, RZ, 0x15, R121 ;  /* 0x00000015ff797819 */ /* 0x000fe20000011679 */
[----:B------:R-:W-:-:S02]  /*14270*/  UIADD3 UR60, UPT, UPT, UR60, -0x1, URZ ;  /* 0xffffffff3c3c7890 */ /* 0x000fc4000fffe0ff */
[----:B------:R-:W-:Y:S02]  /*14280*/  USEL UR40, UR4, 0xa0, UP0 ;  /* 0x000000a004287887 */ /* 0x000fe40008000000 */
[----:B------:R-:W-:-:S12]  /*14290*/  @UP0 UIADD3 UR42, UPT, UPT, UR37, 0x1c050, URZ ;  /* 0x0001c050252a0890 */ /* 0x000fd8000fffe0ff */
.L_x_297:
[----:B--2---:R-:W-:Y:S01]  /*142a0*/  IADD3 R0, PT, PT, R120, UR40, RZ ;  /* 0x0000002878007c10 */ /* 0x004fe2000fffe0ff */
[----:B------:R-:W-:-:S04]  /*142b0*/  UISETP.NE.AND UP0, UPT, UR62, URZ, UPT ;  /* 0x000000ff3e00728c */ /* 0x000fc8000bf05270 */
[----:B------:R-:W-:Y:S01]  /*142c0*/  USEL UR45, UR57, UR56, UP0 ;  /* 0x00000038392d7287 */ /* 0x000fe20008000000 */
[----:B------:R-:W4:Y:S01]  /*142d0*/  SHFL.IDX PT, R0, R0, RZ, 0x1f ;  /* 0x00001fff00007589 */ /* 0x000f2200000e0000 */
[----:B------:R-:W-:Y:S01]  /*142e0*/  UISETP.GT.U32.AND UP0, UPT, UR43, 0x1, UPT ;  /* 0x000000012b00788c */ /* 0x000fe2000bf04070 */
[----:B----4-:R-:W-:-:S08]  /*142f0*/  R2UR UR46, R0 ;  /* 0x00000000002e72ca */ /* 0x010fd000000e0000 */
[----:B-1-3--:R-:W-:Y:S07]  /*14300*/  BRA.U UP0, `(.L_x_279) ;  /* 0x0000000100047547 */ /* 0x00afee000b800000 */
[----:B-12---:R-:W-:Y:S05]  /*14310*/  BPT.TRAP 0x1 ;  /* 0x000000040000795c */ /* 0x006fea0000300000 */
.L_x_279:
[----:B------:R-:W-:Y:S01]  /*14320*/  IMAD.U32 R3, RZ, RZ, UR45 ;  /* 0x0000002dff037e24 */ /* 0x000fe2000f8e00ff */
[----:B------:R-:W-:-:S04]  /*14330*/  ISETP.NE.AND P0, PT, R116, R19, PT ;  /* 0x000000137400720c */ /* 0x000fc80003f05270 */
[----:B------:R-:W-:-:S04]  /*14340*/  SHF.L.U32 R3, R3, 0x1f, RZ ;  /* 0x0000001f03037819 */ /* 0x000fc800000006ff */
[----:B------:R-:W4:Y:S02]  /*14350*/  SYNCS.PHASECHK.TRANS64.TRYWAIT P1, [UR42], R3 ;  /* 0x00000003ff0075a7 */ /* 0x000f24000802112a */
[----:B----4-:R-:W-:Y:S05]  /*14360*/  @!P1 BRA `(.L_x_280) ;  /* 0x0000008c00589947 */ /* 0x010fea0003800000 */
.L_x_443:
[----:B------:R-:W-:Y:S05]  /*14370*/  @!P0 BRA `(.L_x_281) ;  /* 0x0000000000408947 */ /* 0x000fea0003800000 */
[----:B------:R-:W-:Y:S01]  /*14380*/  MOV R14, 0x8 ;  /* 0x00000008000e7802 */ /* 0x000fe20000000f00 */
[----:B------:R-:W5:Y:S01]  /*14390*/  LDCU.64 UR8, c[0x4][0xb0] ;  /* 0x01001600ff0877ac */ /* 0x000f620008000a00 */
[----:B------:R-:W-:Y:S02]  /*143a0*/  HFMA2 R12, -RZ, RZ, 0, 5.9604644775390625e-08 ;  /* 0x00000001ff0c7431 */ /* 0x000fe400000001ff */
[----:B------:R-:W-:Y:S01]  /*143b0*/  IMAD.MOV.U32 R8, RZ, RZ, 0x192 ;  /* 0x00000192ff087424 */ /* 0x000fe200078e00ff */
[----:B------:R-:W1:Y:S01]  /*143c0*/  LDCU.64 UR6, c[0x4][0xb8] ;  /* 0x01001700ff0677ac */ /* 0x000e620008000a00 */
[----:B------:R-:W2:Y:S01]  /*143d0*/  LDC.64 R14, c[0x4][R14] ;  /* 0x010000000e0e7b82 */ /* 0x000ea20000000a00 */
[----:B------:R-:W-:Y:S01]  /*143e0*/  IMAD.MOV.U32 R13, RZ, RZ, RZ ;  /* 0x000000ffff0d7224 */ /* 0x000fe200078e00ff */
[----:B------:R-:W3:Y:S01]  /*143f0*/  LDCU.64 UR4, c[0x4][0x10] ;  /* 0x01000200ff0477ac */ /* 0x000ee20008000a00 */
[----:B-----5:R-:W-:Y:S01]  /*14400*/  IMAD.U32 R4, RZ, RZ, UR8 ;  /* 0x00000008ff047e24 */ /* 0x020fe2000f8e00ff */
[----:B------:R-:W-:Y:S01]  /*14410*/  MOV R5, UR9 ;  /* 0x0000000900057c02 */ /* 0x000fe20008000f00 */
[----:B-1----:R-:W-:Y:S01]  /*14420*/  IMAD.U32 R6, RZ, RZ, UR6 ;  /* 0x00000006ff067e24 */ /* 0x002fe2000f8e00ff */
[----:B------:R-:W-:Y:S01]  /*14430*/  MOV R7, UR7 ;  /* 0x0000000700077c02 */ /* 0x000fe20008000f00 */
[----:B---3--:R-:W-:Y:S01]  /*14440*/  IMAD.U32 R10, RZ, RZ, UR4 ;  /* 0x00000004ff0a7e24 */ /* 0x008fe2000f8e00ff */
[----:B------:R-:W-:-:S02]  /*14450*/  MOV R11, UR5 ;  /* 0x00000005000b7c02 */ /* 0x000fc40008000f00 */
[----:B------:R-:W-:-:S07]  /*14460*/  LEPC R20, `(.L_x_281) ;  /* 0x000000001014794e */ /* 0x000fce0000000000 */
[----:B--2-4-:R-:W-:Y:S05]  /*14470*/  CALL.ABS.NOINC R14 ;  /* 0x000000000e007343 */ /* 0x014fea0003c00000 */
.L_x_281:
[----:B------:R-:W-:Y:S05]  /*14480*/  WARPSYNC.ALL ;  /* 0x0000000000007948 */ /* 0x000fea0003800000 */
[----:B------:R-:W-:Y:S01]  /*14490*/  R2UR UR4, R117 ;  /* 0x00000000750472ca */ /* 0x000fe200000e0000 */
[----:B------:R-:W-:Y:S01]  /*144a0*/  BSSY.RECONVERGENT B6, `(.L_x_282) ;  /* 0x0000014000067945 */ /* 0x000fe20003800200 */
[----:B------:R-:W-:-:S11]  /*144b0*/  ISETP.NE.AND P0, PT, R116, R121, PT ;  /* 0x000000797400720c */ /* 0x000fd60003f05270 */
[----:B------:R-:W5:Y:S02]  /*144c0*/  LDTM.x32 R24, tmem[UR4] ;  /* 0x00000004001879ee */ /* 0x000f6400082c0000 */
[----:B-----5:R-:W-:Y:S05]  /*144d0*/  @!P0 BRA `(.L_x_283) ;  /* 0x0000000000408947 */ /* 0x020fea0003800000 */
        /* <DEDUP_REMOVED lines=16> */
.L_x_283:
[----:B-12---:R-:W-:Y:S05]  /*145e0*/  BSYNC.RECONVERGENT B6 ;  /* 0x0000000000067941 */ /* 0x006fea0003800200 */
.L_x_282:
[C---:B----4-:R-:W-:Y:S01]  /*145f0*/  VIADD R0, R18.reuse, 0x2 ;  /* 0x0000000212007836 */ /* 0x050fe20000000000 */
[----:B------:R-:W-:Y:S05]  /*14600*/  WARPSYNC.ALL ;  /* 0x0000000000007948 */ /* 0x000fea0003800000 */
[----:B------:R-:W-:Y:S01]  /*14610*/  VIADD R4, R18, 0x5 ;  /* 0x0000000512047836 */ /* 0x000fe20000000000 */
[----:B------:R-:W-:Y:S01]  /*14620*/  ISETP.GE.AND P1, PT, R0, UR39, PT ;  /* 0x0000002700007c0c */ /* 0x000fe2000bf26270 */
[C---:B------:R-:W-:Y:S01]  /*14630*/  VIADD R6, R18.reuse, 0x4 ;  /* 0x0000000412067836 */ /* 0x040fe20000000000 */
[C---:B------:R-:W-:Y:S01]  /*14640*/  ISETP.GE.U32.AND P3, PT, R123.reuse, R0, PT ;  /* 0x000000007b00720c */ /* 0x040fe20003f66070 */
[C---:B------:R-:W-:Y:S01]  /*14650*/  VIADD R0, R18.reuse, 0x6 ;  /* 0x0000000612007836 */ /* 0x040fe20000000000 */
[C---:B------:R-:W-:Y:S01]  /*14660*/  ISETP.GE.U32.AND P6, PT, R123.reuse, R4, PT ;  /* 0x000000047b00720c */ /* 0x040fe20003fc6070 */
[----:B------:R-:W-:Y:S01]  /*14670*/  VIADD R10, R18, 0x39 ;  /* 0x00000039120a7836 */ /* 0x000fe20000000000 */
[----:B------:R-:W-:Y:S01]  /*14680*/  ISETP.GE.AND P0, PT, R4, UR39, PT ;  /* 0x0000002704007c0c */ /* 0x000fe2000bf06270 */
[----:B------:R-:W-:Y:S01]  /*14690*/  VIADD R4, R18, 0x8 ;  /* 0x0000000812047836 */ /* 0x000fe20000000000 */
[----:B------:R-:W-:Y:S01]  /*146a0*/  ISETP.GE.AND P2, PT, R6, UR39, PT ;  /* 0x0000002706007c0c */ /* 0x000fe2000bf46270 */
[----:B------:R-:W-:Y:S01]  /*146b0*/  VIADD R8, R18, 0x3a ;  /* 0x0000003a12087836 */ /* 0x000fe20000000000 */
[----:B------:R-:W-:Y:S01]  /*146c0*/  FSEL R26, R26, -INF , !P1 ;  /* 0xff8000001a1a7808 */ /* 0x000fe20004800000 */
[C---:B------:R-:W-:Y:S01]  /*146d0*/  VIADD R3, R18.reuse, 0x1 ;  /* 0x0000000112037836 */ /* 0x040fe20000000000 */
[C---:B------:R-:W-:Y:S01]  /*146e0*/  ISETP.GE.U32.AND P4, PT, R123.reuse, R0, PT ;  /* 0x000000007b00720c */ /* 0x040fe20003f86070 */
[----:B------:R-:W-:Y:S01]  /*146f0*/  VIADD R12, R18, 0x38 ;  /* 0x00000038120c7836 */ /* 0x000fe20000000000 */
[----:B------:R-:W-:Y:S01]  /*14700*/  ISETP.GE.AND P1, PT, R0, UR39, PT ;  /* 0x0000002700007c0c */ /* 0x000fe2000bf26270 */
[C---:B------:R-:W-:Y:S01]  /*14710*/  VIADD R0, R18.reuse, 0x9 ;  /* 0x0000000912007836 */ /* 0x040fe20000000000 */
[----:B------:R-:W-:Y:S01]  /*14720*/  ISETP.GE.U32.AND P5, PT, R123, R6, PT ;  /* 0x000000067b00720c */ /* 0x000fe20003fa6070 */
[----:B------:R-:W-:Y:S01]  /*14730*/  VIADD R6, R18, 0x3c ;  /* 0x0000003c12067836 */ /* 0x000fe20000000000 */
[----:B------:R-:W-:-:S02]  /*14740*/  FSEL R22, R28, -INF , !P2 ;  /* 0xff8000001c167808 */ /* 0x000fc40005000000 */
[----:B------:R-:W-:Y:S02]  /*14750*/  FSEL R26, R26, -INF , P3 ;  /* 0xff8000001a1a7808 */ /* 0x000fe40001800000 */
[----:B------:R-:W-:Y:S02]  /*14760*/  ISETP.GE.U32.AND P3, PT, R123, R4, PT ;  /* 0x000000047b00720c */ /* 0x000fe40003f66070 */
[----:B------:R-:W-:Y:S01]  /*14770*/  ISETP.GE.AND P2, PT, R4, UR39, PT ;  /* 0x0000002704007c0c */ /* 0x000fe2000bf46270 */
[----:B------:R-:W-:Y:S01]  /*14780*/  VIADD R4, R18, 0xa ;  /* 0x0000000a12047836 */ /* 0x000fe20000000000 */
[----:B------:R-:W-:Y:S02]  /*14790*/  FSEL R23, R29, -INF , !P0 ;  /* 0xff8000001d177808 */ /* 0x000fe40004000000 */
[----:B------:R-:W-:Y:S02]  /*147a0*/  FSEL R22, R22, -INF , P5 ;  /* 0xff80000016167808 */ /* 0x000fe40002800000 */
[----:B------:R-:W-:-:S02]  /*147b0*/  ISETP.GE.U32.AND P5, PT, R123, R0, PT ;  /* 0x000000007b00720c */ /* 0x000fc40003fa6070 */
[----:B------:R-:W-:Y:S01]  /*147c0*/  ISETP.GE.AND P0, PT, R0, UR39, PT ;  /* 0x0000002700007c0c */ /* 0x000fe2000bf06270 */
[----:B------:R-:W-:Y:S01]  /*147d0*/  VIADD R0, R18, 0xc ;  /* 0x0000000c12007836 */ /* 0x000fe20000000000 */
[----:B------:R-:W-:Y:S02]  /*147e0*/  FSEL R30, R30, -INF , !P1 ;  /* 0xff8000001e1e7808 */ /* 0x000fe40004800000 */
[----:B------:R-:W-:Y:S02]  /*147f0*/  FSEL R23, R23, -INF , P6 ;  /* 0xff80000017177808 */ /* 0x000fe40003000000 */
[----:B------:R-:W-:Y:S02]  /*14800*/  ISETP.GE.U32.AND P6, PT, R123, R4, PT ;  /* 0x000000047b00720c */ /* 0x000fe40003fc6070 */
[----:B------:R-:W-:Y:S01]  /*14810*/  ISETP.GE.AND P1, PT, R4, UR39, PT ;  /* 0x0000002704007c0c */ /* 0x000fe2000bf26270 */
        /* <DEDUP_REMOVED lines=31> */
[----:B------:R-:W-:-:S02]  /*14a10*/  R2UR UR4, R117 ;  /* 0x00000000750472ca */ /* 0x000fc400000e0000 */
[----:B------:R-:W-:Y:S02]  /*14a20*/  FSEL R36, R40, -INF , !P2 ;  /* 0xff80000028247808 */ /* 0x000fe40005000000 */
[----:B------:R-:W-:Y:S02]  /*14a30*/  FSEL R38, R38, -INF , P5 ;  /* 0xff80000026267808 */ /* 0x000fe40002800000 */
[----:B------:R-:W-:Y:S02]  /*14a40*/  ISETP.GE.U32.AND P5, PT, R123, R0, PT ;  /* 0x000000007b00720c */ /* 0x000fe40003fa6070 */
[----:B------:R-:W-:Y:S01]  /*14a50*/  ISETP.GE.AND P2, PT, R0, UR39, PT ;  /* 0x0000002700007c0c */ /* 0x000fe2000bf46270 */
[----:B------:R-:W-:Y:S01]  /*14a60*/  VIADD R0, R18, 0x16 ;  /* 0x0000001612007836 */ /* 0x000fe20000000000 */
[----:B------:R-:W-:Y:S02]  /*14a70*/  FSEL R37, R41, -INF , !P0 ;  /* 0xff80000029257808 */ /* 0x000fe40004000000 */
[----:B------:R-:W-:Y:S01]  /*14a80*/  FSEL R36, R36, -INF , P6 ;  /* 0xff80000024247808 */ /* 0x000fe20003000000 */
[----:B------:R-:W1:Y:S01]  /*14a90*/  LDTM.x32 R56, tmem[UR4+0x20] ;  /* 0x00002004003879ee */ /* 0x000e6200082c0000 */
        /* <DEDUP_REMOVED lines=53> */
[----:B-1----:R-:W-:-:S02]  /*14df0*/  FSEL R52, R56, -INF , !P2 ;  /* 0xff80000038347808 */ /* 0x002fc40005000000 */
        /* <DEDUP_REMOVED lines=59> */
[----:B------:R-:W-:-:S02]  /*151b0*/  FSEL R94, R70, -INF , P5 ;  /* 0xff800000465e7808 */ /* 0x000fc40002800000 */
[----:B------:R-:W-:Y:S02]  /*151c0*/  FSEL R68, R72, -INF , !P6 ;  /* 0xff80000048447808 */ /* 0x000fe40007000000 */
[----:B------:R-:W-:Y:S02]  /*151d0*/  ISETP.GE.U32.AND P5, PT, R123, R0, PT ;  /* 0x000000007b00720c */ /* 0x000fe40003fa6070 */
[----:B------:R-:W-:Y:S01]  /*151e0*/  ISETP.GE.AND P6, PT, R0, UR39, PT ;  /* 0x0000002700007c0c */ /* 0x000fe2000bfc6270 */
[----:B------:R-:W-:Y:S01]  /*151f0*/  VIADD R0, R18, 0x36 ;  /* 0x0000003612007836 */ /* 0x000fe20000000000 */
[----:B------:R-:W-:Y:S02]  /*15200*/  FSEL R69, R73, -INF , !P0 ;  /* 0xff80000049457808 */ /* 0x000fe40004000000 */
[----:B------:R-:W-:Y:S02]  /*15210*/  ISETP.GE.AND P0, PT, R4, UR39, PT ;  /* 0x0000002704007c0c */ /* 0x000fe4000bf06270 */
[----:B------:R-:W-:-:S02]  /*15220*/  FSEL R68, R68, -INF , P3 ;  /* 0xff80000044447808 */ /* 0x000fc40001800000 */
[----:B------:R-:W-:Y:S02]  /*15230*/  FSEL R74, R74, -INF , !P1 ;  /* 0xff8000004a4a7808 */ /* 0x000fe40004800000 */
[----:B------:R-:W-:Y:S01]  /*15240*/  ISETP.GE.U32.AND P3, PT, R123, R4, PT ;  /* 0x000000047b00720c */ /* 0x000fe20003f66070 */
[----:B------:R-:W-:Y:S01]  /*15250*/  VIADD R4, R18, 0x3d ;  /* 0x0000003d12047836 */ /* 0x000fe20000000000 */
[----:B------:R-:W-:Y:S02]  /*15260*/  ISETP.GE.AND P1, PT, R0, UR39, PT ;  /* 0x0000002700007c0c */ /* 0x000fe4000bf26270 */
[----:B------:R-:W-:Y:S02]  /*15270*/  FSEL R77, R77, -INF , !P0 ;  /* 0xff8000004d4d7808 */ /* 0x000fe40004000000 */
[----:B------:R-:W-:Y:S02]  /*15280*/  ISETP.GE.AND P0, PT, R10, UR39, PT ;  /* 0x000000270a007c0c */ /* 0x000fe4000bf06270 */
[----:B------:R-:W-:-:S02]  /*15290*/  FSEL R69, R69, -INF , P4 ;  /* 0xff80000045457808 */ /* 0x000fc40002000000 */
[----:B------:R-:W-:Y:S01]  /*152a0*/  ISETP.GE.U32.AND P4, PT, R123, R0, PT ;  /* 0x000000007b00720c */ /* 0x000fe20003f86070 */
[----:B------:R-:W-:Y:S01]  /*152b0*/  VIADD R0, R18, 0x3e ;  /* 0x0000003e12007836 */ /* 0x000fe20000000000 */
[----:B------:R-:W-:Y:S02]  /*152c0*/  FSEL R78, R78, -INF , !P1 ;  /* 0xff8000004e4e7808 */ /* 0x000fe40004800000 */
[----:B------:R-:W-:Y:S02]  /*152d0*/  ISETP.GE.AND P1, PT, R8, UR39, PT ;  /* 0x0000002708007c0c */ /* 0x000fe4000bf26270 */
[----:B------:R-:W-:Y:S02]  /*152e0*/  FSEL R81, R81, -INF , !P0 ;  /* 0xff80000051517808 */ /* 0x000fe40004000000 */
[----:B------:R-:W-:Y:S02]  /*152f0*/  ISETP.GE.AND P0, PT, R4, UR39, PT ;  /* 0x0000002704007c0c */ /* 0x000fe4000bf06270 */
[----:B------:R-:W-:-:S02]  /*15300*/  FSEL R82, R82, -INF , !P1 ;  /* 0xff80000052527808 */ /* 0x000fc40004800000 */
[----:B------:R-:W-:Y:S02]  /*15310*/  ISETP.GE.AND P1, PT, R0, UR39, PT ;  /* 0x0000002700007c0c */ /* 0x000fe4000bf26270 */
[----:B------:R-:W-:Y:S02]  /*15320*/  FSEL R85, R85, -INF , !P0 ;  /* 0xff80000055557808 */ /* 0x000fe40004000000 */
[----:B------:R-:W-:Y:S02]  /*15330*/  ISETP.GE.AND P0, PT, R18, UR39, PT ;  /* 0x0000002712007c0c */ /* 0x000fe4000bf06270 */
[----:B------:R-:W-:Y:S02]  /*15340*/  FSEL R86, R86, -INF , !P1 ;  /* 0xff80000056567808 */ /* 0x000fe40004800000 */
[----:B------:R-:W-:Y:S02]  /*15350*/  ISETP.GE.U32.AND P1, PT, R123, R18, PT ;  /* 0x000000127b00720c */ /* 0x000fe40003f26070 */
[----:B------:R-:W-:-:S02]  /*15360*/  FSEL R24, R24, -INF , !P0 ;  /* 0xff80000018187808 */ /* 0x000fc40004000000 */
[----:B------:R-:W-:Y:S02]  /*15370*/  FSEL R96, R74, -INF , P2 ;  /* 0xff8000004a607808 */ /* 0x000fe40001000000 */
[----:B------:R-:W-:Y:S02]  /*15380*/  FSEL R76, R76, -INF , !P6 ;  /* 0xff8000004c4c7808 */ /* 0x000fe40007000000 */
[----:B------:R-:W-:Y:S01]  /*15390*/  ISETP.GE.U32.AND P2, PT, R123, R10, PT ;  /* 0x0000000a7b00720c */ /* 0x000fe20003f46070 */
[----:B------:R-:W-:Y:S01]  /*153a0*/  VIADD R10, R18, 0x3 ;  /* 0x00000003120a7836 */ /* 0x000fe20000000000 */
[----:B------:R-:W-:Y:S02]  /*153b0*/  ISETP.GE.AND P0, PT, R3, UR39, PT ;  /* 0x0000002703007c0c */ /* 0x000fe4000bf06270 */
[----:B------:R-:W-:Y:S02]  /*153c0*/  FSEL R72, R24, -INF , P1 ;  /* 0xff80000018487808 */ /* 0x000fe40000800000 */
[----:B------:R-:W-:-:S02]  /*153d0*/  ISETP.GT.U32.AND P1, PT, R123, R18, PT ;  /* 0x000000127b00720c */ /* 0x000fc40003f24070 */
[----:B------:R-:W-:Y:S02]  /*153e0*/  FSEL R25, R25, -INF , !P0 ;  /* 0xff80000019197808 */ /* 0x000fe40004000000 */
[----:B------:R-:W-:Y:S02]  /*153f0*/  FSEL R24, R76, -INF , P5 ;  /* 0xff8000004c187808 */ /* 0x000fe40002800000 */
[----:B------:R-:W-:Y:S02]  /*15400*/  ISETP.GE.AND P6, PT, R12, UR39, PT ;  /* 0x000000270c007c0c */ /* 0x000fe4000bfc6270 */
[----:B------:R-:W-:Y:S01]  /*15410*/  ISETP.GE.U32.AND P5, PT, R123, R8, PT ;  /* 0x000000087b00720c */ /* 0x000fe20003fa6070 */
[----:B------:R-:W-:Y:S01]  /*15420*/  VIADD R8, R18, 0x7 ;  /* 0x0000000712087836 */ /* 0x000fe20000000000 */
[----:B------:R-:W-:Y:S02]  /*15430*/  ISETP.GE.AND P0, PT, R10, UR39, PT ;  /* 0x000000270a007c0c */ /* 0x000fe4000bf06270 */
[----:B------:R-:W-:-:S02]  /*15440*/  FSEL R73, R25, -INF , P1 ;  /* 0xff80000019497808 */ /* 0x000fc40000800000 */
[----:B------:R-:W-:Y:S02]  /*15450*/  FSEL R80, R80, -INF , !P6 ;  /* 0xff80000050507808 */ /* 0x000fe40007000000 */
[----:B------:R-:W-:Y:S02]  /*15460*/  FSEL R25, R77, -INF , P3 ;  /* 0xff8000004d197808 */ /* 0x000fe40001800000 */
[----:B------:R-:W-:Y:S02]  /*15470*/  ISETP.GE.AND P6, PT, R6, UR39, PT ;  /* 0x0000002706007c0c */ /* 0x000fe4000bfc6270 */
[----:B------:R-:W-:Y:S02]  /*15480*/  ISETP.GE.U32.AND P1, PT, R123, R10, PT ;  /* 0x0000000a7b00720c */ /* 0x000fe40003f26070 */
[----:B------:R-:W-:Y:S02]  /*15490*/  FSEL R27, R27, -INF , !P0 ;  /* 0xff8000001b1b7808 */ /* 0x000fe40004000000 */
[----:B------:R-:W-:Y:S01]  /*154a0*/  ISETP.GE.U32.AND P3, PT, R123, R6, PT ;  /* 0x000000067b00720c */ /* 0x000fe20003f66070 */
[----:B------:R-:W-:Y:S01]  /*154b0*/  VIADD R6, R18, 0xb ;  /* 0x0000000b12067836 */ /* 0x000fe20000000000 */
[----:B------:R-:W-:-:S02]  /*154c0*/  ISETP.GE.AND P0, PT, R8, UR39, PT ;  /* 0x0000002708007c0c */ /* 0x000fc4000bf06270 */
[----:B------:R-:W-:Y:S02]  /*154d0*/  FSEL R27, R27, -INF , P1 ;  /* 0xff8000001b1b7808 */ /* 0x000fe40000800000 */
[----:B------:R-:W-:Y:S02]  /*154e0*/  ISETP.GE.U32.AND P1, PT, R123, R8, PT ;  /* 0x000000087b00720c */ /* 0x000fe40003f26070 */
[----:B------:R-:W-:Y:S02]  /*154f0*/  FSEL R31, R31, -INF , !P0 ;  /* 0xff8000001f1f7808 */ /* 0x000fe40004000000 */
[----:B------:R-:W-:Y:S02]  /*15500*/  ISETP.GE.AND P0, PT, R6, UR39, PT ;  /* 0x0000002706007c0c */ /* 0x000fe4000bf06270 */
[----:B------:R-:W-:Y:S02]  /*15510*/  FSEL R98, R78, -INF , P4 ;  /* 0xff8000004e627808 */ /* 0x000fe40002000000 */
[----:B------:R-:W-:Y:S01]  /*15520*/  ISETP.GE.U32.AND P4, PT, R123, R4, PT ;  /* 0x000000047b00720c */ /* 0x000fe20003f86070 */
[----:B------:R-:W-:Y:S01]  /*15530*/  VIADD R4, R18, 0xf ;  /* 0x0000000f12047836 */ /* 0x000fe20000000000 */
[----:B------:R-:W-:-:S02]  /*15540*/  FSEL R31, R31, -INF , P1 ;  /* 0xff8000001f1f7808 */ /* 0x000fc40000800000 */
[----:B------:R-:W-:Y:S02]  /*15550*/  ISETP.GE.U32.AND P1, PT, R123, R6, PT ;  /* 0x000000067b00720c */ /* 0x000fe40003f26070 */
[----:B------:R-:W-:Y:S02]  /*15560*/  FSEL R35, R35, -INF , !P0 ;  /* 0xff80000023237808 */ /* 0x000fe40004000000 */
[----:B------:R-:W-:Y:S02]  /*15570*/  ISETP.GE.AND P0, PT, R4, UR39, PT ;  /* 0x0000002704007c0c */ /* 0x000fe4000bf06270 */
[----:B------:R-:W-:Y:S02]  /*15580*/  FSEL R35, R35, -INF , P1 ;  /* 0xff80000023237808 */ /* 0x000fe40000800000 */
[----:B------:R-:W-:Y:S01]  /*15590*/  ISETP.GE.U32.AND P1, PT, R123, R4, PT ;  /* 0x000000047b00720c */ /* 0x000fe20003f26070 */
[----:B------:R-:W-:Y:S01]  /*155a0*/  VIADD R4, R18, 0x13 ;  /* 0x0000001312047836 */ /* 0x000fe20000000000 */
[----:B------:R-:W-:-:S02]  /*155b0*/  FSEL R84, R84, -INF , !P6 ;  /* 0xff80000054547808 */ /* 0x000fc40007000000 */
[----:B------:R-:W-:Y:S02]  /*155c0*/  ISETP.GE.U32.AND P6, PT, R123, R12, PT ;  /* 0x0000000c7b00720c */ /* 0x000fe40003fc6070 */
[----:B------:R-:W-:Y:S02]  /*155d0*/  FSEL R39, R39, -INF , !P0 ;  /* 0xff80000027277808 */ /* 0x000fe40004000000 */
[----:B------:R-:W-:Y:S02]  /*155e0*/  ISETP.GE.AND P0, PT, R4, UR39, PT ;  /* 0x0000002704007c0c */ /* 0x000fe4000bf06270 */
[----:B------:R-:W-:Y:S02]  /*155f0*/  FSEL R81, R81, -INF , P2 ;  /* 0xff80000051517808 */ /* 0x000fe40001000000 */
[----:B------:R-:W-:Y:S02]  /*15600*/  FSEL R80, R80, -INF , P6 ;  /* 0xff80000050507808 */ /* 0x000fe40003000000 */
[C---:B------:R-:W-:Y:S01]  /*15610*/  ISETP.GE.U32.AND P2, PT, R123.reuse, R4, PT ;  /* 0x000000047b00720c */ /* 0x040fe20003f46070 */
[C---:B------:R-:W-:Y:S01]  /*15620*/  VIADD R4, R18.reuse, 0x1b ;  /* 0x0000001b12047836 */ /* 0x040fe20000000000 */
[----:B------:R-:W-:Y:S01]  /*15630*/  ISETP.GE.U32.AND P6, PT, R123, R0, PT ;  /* 0x000000007b00720c */ /* 0x000fe20003fc6070 */
[----:B------:R-:W-:Y:S01]  /*15640*/  VIADD R0, R18, 0x17 ;  /* 0x0000001712007836 */ /* 0x000fe20000000000 */
[----:B------:R-:W-:-:S02]  /*15650*/  FSEL R43, R43, -INF , !P0 ;  /* 0xff8000002b2b7808 */ /* 0x000fc40004000000 */
[----:B------:R-:W-:Y:S02]  /*15660*/  FSEL R39, R39, -INF , P1 ;  /* 0xff80000027277808 */ /* 0x000fe40000800000 */
[----:B------:R-:W-:Y:S02]  /*15670*/  FSEL R43, R43, -INF , P2 ;  /* 0xff8000002b2b7808 */ /* 0x000fe40001000000 */
[----:B------:R-:W-:Y:S02]  /*15680*/  ISETP.GE.AND P0, PT, R4, UR39, PT ;  /* 0x0000002704007c0c */ /* 0x000fe4000bf06270 */
[----:B------:R-:W-:Y:S01]  /*15690*/  ISETP.GE.U32.AND P2, PT, R123, R4, PT ;  /* 0x000000047b00720c */ /* 0x000fe20003f46070 */
[----:B------:R-:W-:Y:S01]  /*156a0*/  VIADD R4, R18, 0x1f ;  /* 0x0000001f12047836 */ /* 0x000fe20000000000 */
[----:B------:R-:W-:Y:S02]  /*156b0*/  ISETP.GE.AND P1, PT, R0, UR39, PT ;  /* 0x0000002700007c0c */ /* 0x000fe4000bf26270 */
[----:B------:R-:W-:-:S02]  /*156c0*/  FSEL R84, R84, -INF , P3 ;  /* 0xff80000054547808 */ /* 0x000fc40001800000 */
[----:B------:R-:W-:Y:S02]  /*156d0*/  FSEL R47, R47, -INF , !P1 ;  /* 0xff8000002f2f7808 */ /* 0x000fe40004800000 */
[----:B------:R-:W-:Y:S02]  /*156e0*/  ISETP.GE.AND P3, PT, R4, UR39, PT ;  /* 0x0000002704007c0c */ /* 0x000fe4000bf66270 */
[----:B------:R-:W-:Y:S01]  /*156f0*/  ISETP.GE.U32.AND P1, PT, R123, R4, PT ;  /* 0x000000047b00720c */ /* 0x000fe20003f26070 */
[----:B------:R-:W-:Y:S01]  /*15700*/  VIADD R4, R18, 0x27 ;  /* 0x0000002712047836 */ /* 0x000fe20000000000 */
[----:B------:R-:W-:Y:S02]  /*15710*/  FSEL R102, R82, -INF , P5 ;  /* 0xff80000052667808 */ /* 0x000fe40002800000 */
[----:B------:R-:W-:Y:S02]  /*15720*/  FSEL R51, R51, -INF , !P0 ;  /* 0xff80000033337808 */ /* 0x000fe40004000000 */
[----:B------:R-:W-:Y:S01]  /*15730*/  ISETP.GE.U32.AND P5, PT, R123, R0, PT ;  /* 0x000000007b00720c */ /* 0x000fe20003fa6070 */
[----:B------:R-:W-:Y:S01]  /*15740*/  VIADD R0, R18, 0x23 ;  /* 0x0000002312007836 */ /* 0x000fe20000000000 */
[----:B------:R-:W-:-:S02]  /*15750*/  FSEL R51, R51, -INF , P2 ;  /* 0xff80000033337808 */ /* 0x000fc40001000000 */
[----:B------:R-:W-:Y:S02]  /*15760*/  ISETP.GE.AND P0, PT, R4, UR39, PT ;  /* 0x0000002704007c0c */ /* 0x000fe4000bf06270 */
[----:B------:R-:W-:Y:S01]  /*15770*/  ISETP.GE.U32.AND P2, PT, R123, R4, PT ;  /* 0x000000047b00720c */ /* 0x000fe20003f46070 */
[----:B------:R-:W-:Y:S01]  /*15780*/  VIADD R4, R18, 0x2b ;  /* 0x0000002b12047836 */ /* 0x000fe20000000000 */
[----:B------:R-:W-:Y:S02]  /*15790*/  FSEL R47, R47, -INF , P5 ;  /* 0xff8000002f2f7808 */ /* 0x000fe40002800000 */
[----:B------:R-:W-:Y:S02]  /*157a0*/  FSEL R85, R85, -INF , P4 ;  /* 0xff80000055557808 */ /* 0x000fe40002000000 */
[----:B------:R-:W-:Y:S02]  /*157b0*/  ISETP.GE.AND P5, PT, R0, UR39, PT ;  /* 0x0000002700007c0c */ /* 0x000fe4000bfa6270 */
[----:B------:R-:W-:Y:S01]  /*157c0*/  ISETP.GE.U32.AND P4, PT, R123, R0, PT ;  /* 0x000000007b00720c */ /* 0x000fe20003f86070 */
[----:B------:R-:W-:Y:S01]  /*157d0*/  VIADD R0, R18, 0x2f ;  /* 0x0000002f12007836 */ /* 0x000fe20000000000 */
[----:B------:R-:W-:-:S02]  /*157e0*/  FSEL R55, R55, -INF , !P3 ;  /* 0xff80000037377808 */ /* 0x000fc40005800000 */
[----:B------:R-:W-:Y:S02]  /*157f0*/  FSEL R106, R86, -INF , P6 ;  /* 0xff800000566a7808 */ /* 0x000fe40003000000 */
[----:B------:R-:W-:Y:S02]  /*15800*/  ISETP.GE.AND P3, PT, R4, UR39, PT ;  /* 0x0000002704007c0c */ /* 0x000fe4000bf66270 */
[----:B------:R-:W-:Y:S01]  /*15810*/  ISETP.GE.U32.AND P6, PT, R123, R4, PT ;  /* 0x000000047b00720c */ /* 0x000fe20003fc6070 */
[----:B------:R-:W-:Y:S01]  /*15820*/  VIADD R4, R18, 0x33 ;  /* 0x0000003312047836 */ /* 0x000fe20000000000 */
[----:B------:R-:W-:Y:S02]  /*15830*/  FSEL R55, R55, -INF , P1 ;  /* 0xff80000037377808 */ /* 0x000fe40000800000 */
[----:B------:R-:W-:Y:S02]  /*15840*/  FSEL R59, R59, -INF , !P5 ;  /* 0xff8000003b3b7808 */ /* 0x000fe40006800000 */
[----:B------:R-:W-:-:S02]  /*15850*/  ISETP.GE.AND P1, PT, R0, UR39, PT ;  /* 0x0000002700007c0c */ /* 0x000fc4000bf26270 */
[----:B------:R-:W-:Y:S01]  /*15860*/  ISETP.GE.U32.AND P5, PT, R123, R0, PT ;  /* 0x000000007b00720c */ /* 0x000fe20003fa6070 */
[----:B------:R-:W-:Y:S01]  /*15870*/  VIADD R0, R18, 0x37 ;  /* 0x0000003712007836 */ /* 0x000fe20000000000 */
[----:B------:R-:W-:Y:S02]  /*15880*/  FSEL R63, R63, -INF , !P0 ;  /* 0xff8000003f3f7808 */ /* 0x000fe40004000000 */
[----:B------:R-:W-:Y:S02]  /*15890*/  FSEL R89, R59, -INF , P4 ;  /* 0xff8000003b597808 */ /* 0x000fe40002000000 */
[----:B------:R-:W-:Y:S02]  /*158a0*/  ISETP.GE.AND P0, PT, R4, UR39, PT ;  /* 0x0000002704007c0c */ /* 0x000fe4000bf06270 */
[----:B------:R-:W-:Y:S01]  /*158b0*/  ISETP.GE.U32.AND P4, PT, R123, R4, PT ;  /* 0x000000047b00720c */ /* 0x000fe20003f86070 */
[----:B------:R-:W-:Y:S01]  /*158c0*/  VIADD R4, R18, 0x3b ;  /* 0x0000003b12047836 */ /* 0x000fe20000000000 */
[----:B------:R-:W-:-:S02]  /*158d0*/  FSEL R91, R63, -INF , P2 ;  /* 0xff8000003f5b7808 */ /* 0x000fc40001000000 */
[----:B------:R-:W-:Y:S02]  /*158e0*/  ISETP.GE.AND P2, PT, R0, UR39, PT ;  /* 0x0000002700007c0c */ /* 0x000fe4000bf46270 */
[----:B------:R-:W-:Y:S02]  /*158f0*/  FSEL R67, R67, -INF , !P3 ;  /* 0xff80000043437808 */ /* 0x000fe40005800000 */
[----:B------:R-:W-:Y:S01]  /*15900*/  ISETP.GE.U32.AND P3, PT, R123, R0, PT ;  /* 0x000000007b00720c */ /* 0x000fe20003f66070 */
[----:B------:R-:W-:Y:S01]  /*15910*/  VIADD R0, R18, 0x3f ;  /* 0x0000003f12007836 */ /* 0x000fe20000000000 */
[----:B------:R-:W-:Y:S02]  /*15920*/  FSEL R71, R71, -INF , !P1 ;  /* 0xff80000047477808 */ /* 0x000fe40004800000 */
[----:B------:R-:W-:Y:S02]  /*15930*/  ISETP.GE.AND P1, PT, R4, UR39, PT ;  /* 0x0000002704007c0c */ /* 0x000fe4000bf26270 */
[----:B------:R-:W-:-:S02]  /*15940*/  FSEL R79, R79, -INF , !P2 ;  /* 0xff8000004f4f7808 */ /* 0x000fc40005000000 */
[----:B------:R-:W-:Y:S02]  /*15950*/  ISETP.GE.U32.AND P2, PT, R123, R4, PT ;  /* 0x000000047b00720c */ /* 0x000fe40003f46070 */
[C---:B------:R-:W-:Y:S02]  /*15960*/  FMNMX3 R5, R17.reuse, R72, R22, !PT ;  /* 0x0000004811057276 */ /* 0x040fe40007800016 */
[C---:B------:R-:W-:Y:S02]  /*15970*/  FMNMX3 R4, R17.reuse, R73, R23, !PT ;  /* 0x0000004911047276 */ /* 0x040fe40007800017 */
[----:B------:R-:W-:Y:S02]  /*15980*/  FMNMX3 R3, R17, R26, R30, !PT ;  /* 0x0000001a11037276 */ /* 0x000fe4000780001e */
[----:B------:R-:W-:Y:S02]  /*15990*/  FSEL R75, R75, -INF , !P0 ;  /* 0xff8000004b4b7808 */ /* 0x000fe40004000000 */
[----:B------:R-:W-:-:S02]  /*159a0*/  FSEL R83, R83, -INF , !P1 ;  /* 0xff80000053537808 */ /* 0x000fc40004800000 */
[----:B------:R-:W-:Y:S02]  /*159b0*/  ISETP.GE.AND P0, PT, R0, UR39, PT ;  /* 0x0000002700007c0c */ /* 0x000fe4000bf06270 */
[----:B------:R-:W-:Y:S02]  /*159c0*/  ISETP.GE.U32.AND P1, PT, R123, R0, PT ;  /* 0x000000007b00720c */ /* 0x000fe40003f26070 */
        /* <DEDUP_REMOVED lines=16> */
[----:B------:R-:W-:Y:S02]  /*15ad0*/  FSEL R93, R67, -INF , P6 ;  /* 0xff800000435d7808 */ /* 0x000fe40003000000 */
[----:B------:R-:W-:Y:S02]  /*15ae0*/  FSEL R95, R71, -INF , P5 ;  /* 0xff800000475f7808 */ /* 0x000fe40002800000 */
[----:B------:R-:W-:Y:S02]  /*15af0*/  FMNMX3 R0, R0, R89, R91, !PT ;  /* 0x0000005900007276 */ /* 0x000fe4000780005b */
[----:B------:R-:W-:Y:S02]  /*15b00*/  FMNMX3 R5, R5, R60, R64, !PT ;  /* 0x0000003c05057276 */ /* 0x000fe40007800040 */
[----:B------:R-:W-:Y:S02]  /*15b10*/  FMNMX3 R4, R4, R61, R65, !PT ;  /* 0x0000003d04047276 */ /* 0x000fe40007800041 */
[----:B------:R-:W-:-:S02]  /*15b20*/  FMNMX3 R3, R3, R92, R94, !PT ;  /* 0x0000005c03037276 */ /* 0x000fc4000780005e */
[----:B------:R-:W-:Y:S02]  /*15b30*/  FSEL R87, R87, -INF , !P0 ;  /* 0xff80000057577808 */ /* 0x000fe40004000000 */
[----:B------:R-:W-:Y:S02]  /*15b40*/  FSEL R97, R75, -INF , P4 ;  /* 0xff8000004b617808 */ /* 0x000fe40002000000 */
[----:B------:R-:W-:Y:S02]  /*15b50*/  FSEL R99, R79, -INF , P3 ;  /* 0xff8000004f637808 */ /* 0x000fe40001800000 */
[----:B------:R-:W-:Y:S02]  /*15b60*/  FMNMX3 R0, R0, R93, R95, !PT ;  /* 0x0000005d00007276 */ /* 0x000fe4000780005f */
[----:B------:R-:W-:Y:S02]  /*15b70*/  FMNMX3 R5, R5, R68, R24, !PT ;  /* 0x0000004405057276 */ /* 0x000fe40007800018 */
[----:B------:R-:W-:-:S02]  /*15b80*/  FMNMX3 R4, R4, R69, R25, !PT ;  /* 0x0000004504047276 */ /* 0x000fc40007800019 */
[----:B------:R-:W-:Y:S02]  /*15b90*/  FMNMX3 R3, R3, R96, R98, !PT ;  /* 0x0000006003037276 */ /* 0x000fe40007800062 */
[----:B------:R-:W-:Y:S02]  /*15ba0*/  FSEL R103, R83, -INF , P2 ;  /* 0xff80000053677808 */ /* 0x000fe40001000000 */
[----:B------:R-:W-:Y:S02]  /*15bb0*/  FSEL R107, R87, -INF , P1 ;  /* 0xff800000576b7808 */ /* 0x000fe40000800000 */
[----:B------:R-:W-:Y:S02]  /*15bc0*/  FMNMX3 R0, R0, R97, R99, !PT ;  /* 0x0000006100007276 */ /* 0x000fe40007800063 */
[----:B------:R-:W-:Y:S02]  /*15bd0*/  FMNMX3 R5, R5, R80, R84, !PT ;  /* 0x0000005005057276 */ /* 0x000fe40007800054 */
[----:B------:R-:W-:-:S02]  /*15be0*/  FMNMX3 R4, R4, R81, R85, !PT ;  /* 0x0000005104047276 */ /* 0x000fc40007800055 */
[----:B------:R-:W-:Y:S02]  /*15bf0*/  FMNMX3 R3, R3, R102, R106, !PT ;  /* 0x0000006603037276 */ /* 0x000fe4000780006a */
[----:B------:R-:W-:Y:S02]  /*15c00*/  ISETP.NE.AND P0, PT, R116, R19, PT ;  /* 0x000000137400720c */ /* 0x000fe40003f05270 */
[----:B------:R-:W-:Y:S02]  /*15c10*/  FMNMX3 R0, R0, R103, R107, !PT ;  /* 0x0000006700007276 */ /* 0x000fe4000780006b */
        /* <DEDUP_REMOVED lines=9> */
[----:B------:R-:W2:Y:S01]  /*15cb0*/  LDCU.64 UR6, c[0x4][0xb8] ;  /* 0x01001700ff0677ac */ /* 0x000ea20008000a00 */
[----:B------:R-:W4:Y:S01]  /*15cc0*/  LDC.64 R14, c[0x4][R14] ;  /* 0x010000000e0e7b82 */ /* 0x000f220000000a00 */
[----:B------:R-:W-:Y:S01]  /*15cd0*/  IMAD.MOV.U32 R13, RZ, RZ, RZ ;  /* 0x000000ffff0d7224 */ /* 0x000fe200078e00ff */
[----:B------:R-:W5:Y:S01]  /*15ce0*/  LDCU.64 UR4, c[0x4][0x18] ;  /* 0x01000300ff0477ac */ /* 0x000f620008000a00 */
[----:B-1----:R-:W-:Y:S01]  /*15cf0*/  IMAD.U32 R4, RZ, RZ, UR8 ;  /* 0x00000008ff047e24 */ /* 0x002fe2000f8e00ff */
[----:B------:R-:W-:Y:S01]  /*15d00*/  MOV R5, UR9 ;  /* 0x0000000900057c02 */ /* 0x000fe20008000f00 */
[----:B--2---:R-:W-:Y:S01]  /*15d10*/  IMAD.U32 R6, RZ, RZ, UR6 ;  /* 0x00000006ff067e24 */ /* 0x004fe2000f8e00ff */
[----:B------:R-:W-:Y:S01]  /*15d20*/  MOV R7, UR7 ;  /* 0x0000000700077c02 */ /* 0x000fe20008000f00 */
[----:B-----5:R-:W-:Y:S01]  /*15d30*/  IMAD.U32 R10, RZ, RZ, UR4 ;  /* 0x00000004ff0a7e24 */ /* 0x020fe2000f8e00ff */
[----:B------:R-:W-:-:S02]  /*15d40*/  MOV R11, UR5 ;  /* 0x00000005000b7c02 */ /* 0x000fc40008000f00 */
[----:B------:R-:W-:-:S07]  /*15d50*/  LEPC R20, `(.L_x_284) ;  /* 0x000000001014794e */ /* 0x000fce0000000000 */
[----:B---34-:R-:W-:Y:S05]  /*15d60*/  CALL.ABS.NOINC R14 ;  /* 0x000000000e007343 */ /* 0x018fea0003c00000 */
.L_x_284:
[----:B------:R-:W-:Y:S05]  /*15d70*/  WARPSYNC.ALL ;  /* 0x0000000000007948 */ /* 0x000fea0003800000 */
[----:B------:R-:W-:Y:S01]  /*15d80*/  R2UR UR4, R117 ;  /* 0x00000000750472ca */ /* 0x000fe200000e0000 */
[----:B------:R-:W-:Y:S01]  /*15d90*/  IMAD.MOV.U32 R114, RZ, RZ, R17 ;  /* 0x000000ffff727224 */ /* 0x000fe200078e0011 */
[----:B------:R-:W-:-:S11]  /*15da0*/  ISETP.NE.AND P0, PT, RZ, UR49, PT ;  /* 0x00000031ff007c0c */ /* 0x000fd6000bf05270 */
[----:B------:R1:W-:Y:S02]  /*15db0*/  STTM.x2 tmem[UR4], R114 ;  /* 0x00000072000079ed */ /* 0x0003e400080c0004 */
[----:B------:R-:W-:Y:S05]  /*15dc0*/  @P0 BRA `(.L_x_285) ;  /* 0x0000000000040947 */ /* 0x000fea0003800000 */
[----:B------:R-:W-:Y:S05]  /*15dd0*/  BPT.TRAP 0x1 ;  /* 0x000000040000795c */ /* 0x000fea0000300000 */
.L_x_285:
[----:B------:R-:W-:Y:S01]  /*15de0*/  UISETP.NE.AND UP0, UPT, UR62, URZ, UPT ;  /* 0x000000ff3e00728c */ /* 0x000fe2000bf05270 */
[----:B------:R-:W-:Y:S01]  /*15df0*/  MOV R3, UR61 ;  /* 0x0000003d00037c02 */ /* 0x000fe20008000f00 */
[----:B------:R-:W-:Y:S01]  /*15e00*/  UIADD3 UR4, UPT, UPT, UR37, 0x1c080, URZ ;  /* 0x0001c08025047890 */ /* 0x000fe2000fffe0ff */
[----:B------:R-:W-:Y:S01]  /*15e10*/  MOV R4, UR48 ;  /* 0x0000003000047c02 */ /* 0x000fe20008000f00 */
[----:B------:R-:W-:Y:S01]  /*15e20*/  FMUL R0, R115, -UR36 ;  /* 0x8000002473007c20 */ /* 0x000fe20008400000 */
        /* <DEDUP_REMOVED lines=20> */
[----:B------:R-:W4:Y:S08]  /*15f70*/  MUFU.EX2 R58, R58 ;  /* 0x0000003a003a7308 */ /* 0x000f300000000800 */
[----:B------:R-:W5:Y:S08]  /*15f80*/  MUFU.EX2 R59, R59 ;  /* 0x0000003b003b7308 */ /* 0x000f700000000800 */
[----:B------:R1:W1:Y:S08]  /*15f90*/  MUFU.EX2 R62, R26 ;  /* 0x0000001a003e7308 */ /* 0x0002700000000800 */
[----:B------:R1:W1:Y:S02]  /*15fa0*/  MUFU.EX2 R63, R27 ;  /* 0x0000001b003f7308 */ /* 0x0002640000000800 */
[----:B-12-45:R-:W-:Y:S05]  /*15fb0*/  @!P2 BRA `(.L_x_286) ;  /* 0x00000070005ca947 */ /* 0x036fea0003800000 */
.L_x_444:
        /* <DEDUP_REMOVED lines=19> */
[----:B------:R-:W-:Y:S01]  /*160f0*/  FSETP.GEU.AND P6, PT, R29, -126, PT ;  /* 0xc2fc00001d00780b */ /* 0x000fe20003fce000 */
[----:B------:R-:W-:Y:S01]  /*16100*/  @!P5 FMUL R63, R63, R63 ;  /* 0x0000003f3f3fd220 */ /* 0x000fe20000400000 */
[----:B------:R-:W-:Y:S01]  /*16110*/  FSETP.GEU.AND P5, PT, R34, -126, PT ;  /* 0xc2fc00002200780b */ /* 0x000fe20003fae000 */
[--C-:B------:R-:W-:Y:S01]  /*16120*/  FFMA2 R36, R36.F32x2.HI_LO, UR36.F32, R0.reuse.F32 ;  /* 0x0000002424247c49 */ /* 0x100fe20009200000 */
[----:B------:R-:W-:Y:S01]  /*16130*/  USEL UR58, UR44, UR58, UP0 ;  /* 0x0000003a2c3a7287 */ /* 0x000fe20008000000 */
[----:B------:R-:W-:Y:S01]  /*16140*/  @!P0 FMUL R28, R28, 0.5 ;  /* 0x3f0000001c1c8820 */ /* 0x000fe20000400000 */
[----:B------:R-:W4:Y:S01]  /*16150*/  MUFU.EX2 R66, R30 ;  /* 0x0000001e00427308 */ /* 0x000f220000000800 */
[----:B--2---:R-:W-:Y:S01]  /*16160*/  @!P4 FMUL R22, R22, R22 ;  /* 0x000000161616c220 */ /* 0x004fe20000400000 */
[----:B------:R-:W-:Y:S01]  /*16170*/  FSETP.GEU.AND P4, PT, R35, -126, PT ;  /* 0xc2fc00002300780b */ /* 0x000fe20003f8e000 */
[--C-:B------:R-:W-:Y:S01]  /*16180*/  FFMA2 R42, R42.F32x2.HI_LO, UR36.F32, R0.reuse.F32 ;  /* 0x000000242a2a7c49 */ /* 0x100fe20009200000 */
[----:B------:R-:W-:Y:S01]  /*16190*/  USEL UR55, UR55, UR44, UP0 ;  /* 0x0000002c37377287 */ /* 0x000fe20008000000 */
[----:B------:R-:W-:-:S02]  /*161a0*/  FFMA2 R40, R40.F32x2.HI_LO, UR36.F32, R0.F32 ;  /* 0x0000002428287c49 */ /* 0x000fc40009200000 */
[----:B------:R-:W-:Y:S01]  /*161b0*/  @!P6 FMUL R29, R29, 0.5 ;  /* 0x3f0000001d1de820 */ /* 0x000fe20000400000 */
[----:B------:R-:W2:Y:S01]  /*161c0*/  MUFU.EX2 R67, R31 ;  /* 0x0000001f00437308 */ /* 0x000ea20000000800 */
[----:B-1----:R-:W-:Y:S01]  /*161d0*/  @!P3 FMUL R23, R23, R23 ;  /* 0x000000171717b220 */ /* 0x002fe20000400000 */
[----:B------:R-:W-:Y:S01]  /*161e0*/  FSETP.GEU.AND P3, PT, R32, -126, PT ;  /* 0xc2fc00002000780b */ /* 0x000fe20003f6e000 */
[----:B------:R-:W-:Y:S01]  /*161f0*/  @!P5 FMUL R34, R34, 0.5 ;  /* 0x3f0000002222d820 */ /* 0x000fe20000400000 */
[--C-:B------:R-:W-:Y:S02]  /*16200*/  FFMA2 R46, R46.F32x2.HI_LO, UR36.F32, R0.reuse.F32 ;  /* 0x000000242e2e7c49 */ /* 0x100fe40009200000 */
[--C-:B------:R-:W-:Y:S01]  /*16210*/  FFMA2 R44, R44.F32x2.HI_LO, UR36.F32, R0.reuse.F32 ;  /* 0x000000242c2c7c49 */ /* 0x100fe20009200000 */
[----:B------:R-:W-:Y:S01]  /*16220*/  F2FP.F16.F32.PACK_AB R26, R23, R22 ;  /* 0x00000016171a723e */ /* 0x000fe200000000ff */
[----:B------:R-:W1:Y:S01]  /*16230*/  MUFU.EX2 R70, R28 ;  /* 0x0000001c00467308 */ /* 0x000e620000000800 */
[----:B----4-:R-:W-:Y:S01]  /*16240*/  @!P2 FMUL R66, R66, R66 ;  /* 0x000000424242a220 */ /* 0x010fe20000400000 */
[----:B------:R-:W-:Y:S01]  /*16250*/  FSETP.GEU.AND P2, PT, R33, -126, PT ;  /* 0xc2fc00002100780b */ /* 0x000fe20003f4e000 */
[----:B------:R-:W-:Y:S01]  /*16260*/  @!P4 FMUL R35, R35, 0.5 ;  /* 0x3f0000002323c820 */ /* 0x000fe20000400000 */
[----:B------:R-:W-:-:S02]  /*16270*/  FFMA2 R50, R50.F32x2.HI_LO, UR36.F32, R0.F32 ;  /* 0x0000002432327c49 */ /* 0x000fc40009200000 */
[--C-:B------:R-:W-:Y:S02]  /*16280*/  FFMA2 R48, R48.F32x2.HI_LO, UR36.F32, R0.reuse.F32 ;  /* 0x0000002430307c49 */ /* 0x100fe40009200000 */
[----:B------:R-:W-:Y:S01]  /*16290*/  @!P3 FMUL R32, R32, 0.5 ;  /* 0x3f0000002020b820 */ /* 0x000fe20000400000 */
[----:B--2---:R-:W-:Y:S01]  /*162a0*/  @!P1 FMUL R67, R67, R67 ;  /* 0x0000004343439220 */ /* 0x004fe20000400000 */
[----:B------:R-:W-:Y:S01]  /*162b0*/  FSETP.GEU.AND P1, PT, R38, -126, PT ;  /* 0xc2fc00002600780b */ /* 0x000fe20003f2e000 */
[----:B------:R-:W2:Y:S01]  /*162c0*/  MUFU.EX2 R71, R29 ;  /* 0x0000001d00477308 */ /* 0x000ea20000000800 */
[--C-:B------:R-:W-:Y:S02]  /*162d0*/  FFMA2 R54, R54.F32x2.HI_LO, UR36.F32, R0.reuse.F32 ;  /* 0x0000002436367c49 */ /* 0x100fe40009200000 */
[--C-:B------:R-:W-:Y:S01]  /*162e0*/  FFMA2 R52, R52.F32x2.HI_LO, UR36.F32, R0.reuse.F32 ;  /* 0x0000002434347c49 */ /* 0x100fe20009200000 */
[----:B------:R-:W-:Y:S01]  /*162f0*/  F2FP.F16.F32.PACK_AB R27, R67, R66 ;  /* 0x00000042431b723e */ /* 0x000fe200000000ff */
[----:B------:R-:W-:Y:S01]  /*16300*/  @!P2 FMUL R33, R33, 0.5 ;  /* 0x3f0000002121a820 */ /* 0x000fe20000400000 */
[----:B-1----:R-:W-:Y:S01]  /*16310*/  @!P0 FMUL R70, R70, R70 ;  /* 0x0000004646468220 */ /* 0x002fe20000400000 */
[----:B------:R-:W-:Y:S01]  /*16320*/  FSETP.GEU.AND P0, PT, R39, -126, PT ;  /* 0xc2fc00002700780b */ /* 0x000fe20003f0e000 */
[----:B------:R-:W1:Y:S01]  /*16330*/  MUFU.EX2 R73, R35 ;  /* 0x0000002300497308 */ /* 0x000e620000000800 */
[----:B------:R-:W-:-:S02]  /*16340*/  FFMA2 R10, R88.F32x2.HI_LO, UR36.F32, R0.F32 ;  /* 0x00000024580a7c49 */ /* 0x000fc40009200000 */
[--C-:B------:R-:W-:Y:S02]  /*16350*/  FFMA2 R8, R56.F32x2.HI_LO, UR36.F32, R0.reuse.F32 ;  /* 0x0000002438087c49 */ /* 0x100fe40009200000 */
[----:B------:R-:W-:Y:S01]  /*16360*/  @!P1 FMUL R38, R38, 0.5 ;  /* 0x3f00000026269820 */ /* 0x000fe20000400000 */
[--C-:B------:R-:W-:Y:S02]  /*16370*/  FFMA2 R6, R90.F32x2.HI_LO, UR36.F32, R0.reuse.F32 ;  /* 0x000000245a067c49 */ /* 0x100fe40009200000 */
[----:B------:R-:W4:Y:S01]  /*16380*/  MUFU.EX2 R74, R32 ;  /* 0x00000020004a7308 */ /* 0x000f220000000800 */
[----:B--2---:R-:W-:Y:S01]  /*16390*/  @!P6 FMUL R71, R71, R71 ;  /* 0x000000474747e220 */ /* 0x004fe20000400000 */
[----:B------:R-:W-:Y:S01]  /*163a0*/  FSETP.GEU.AND P6, PT, R36, -126, PT ;  /* 0xc2fc00002400780b */ /* 0x000fe20003fce000 */
[--C-:B------:R-:W-:Y:S02]  /*163b0*/  FFMA2 R4, R60.F32x2.HI_LO, UR36.F32, R0.reuse.F32 ;  /* 0x000000243c047c49 */ /* 0x100fe40009200000 */
[----:B------:R-:W-:Y:S01]  /*163c0*/  @!P0 FMUL R39, R39, 0.5 ;  /* 0x3f00000027278820 */ /* 0x000fe20000400000 */
[--C-:B------:R-:W-:Y:S01]  /*163d0*/  FFMA2 R118, R96.F32x2.HI_LO, UR36.F32, R0.reuse.F32 ;  /* 0x0000002460767c49 */ /* 0x100fe20009200000 */
[----:B------:R-:W-:Y:S01]  /*163e0*/  F2FP.F16.F32.PACK_AB R28, R71, R70 ;  /* 0x00000046471c723e */ /* 0x000fe200000000ff */
[----:B------:R-:W2:Y:S01]  /*163f0*/  MUFU.EX2 R75, R33 ;  /* 0x00000021004b7308 */ /* 0x000ea20000000800 */
[----:B-1----:R-:W-:Y:S01]  /*16400*/  @!P4 FMUL R73, R73, R73 ;  /* 0x000000494949c220 */ /* 0x002fe20000400000 */
[----:B------:R-:W-:Y:S01]  /*16410*/  FSETP.GEU.AND P4, PT, R42, -126, PT ;  /* 0xc2fc00002a00780b */ /* 0x000fe20003f8e000 */
[----:B------:R-:W-:-:S02]  /*16420*/  FFMA2 R24, R24.F32x2.HI_LO, UR36.F32, R0.F32 ;  /* 0x0000002418187c49 */ /* 0x000fc40009200000 */
[--C-:B------:R-:W-:Y:S02]  /*16430*/  FFMA2 R124, R84.F32x2.HI_LO, UR36.F32, R0.reuse.F32 ;  /* 0x00000024547c7c49 */ /* 0x100fe40009200000 */
[----:B------:R-:W-:Y:S01]  /*16440*/  @!P6 FMUL R36, R36, 0.5 ;  /* 0x3f0000002424e820 */ /* 0x000fe20000400000 */
[----:B------:R-:W1:Y:S01]  /*16450*/  MUFU.EX2 R76, R38 ;  /* 0x00000026004c7308 */ /* 0x000e620000000800 */
[----:B----4-:R-:W-:Y:S01]  /*16460*/  @!P3 FMUL R74, R74, R74 ;  /* 0x0000004a4a4ab220 */ /* 0x010fe20000400000 */
[----:B------:R-:W-:Y:S01]  /*16470*/  FSETP.GEU.AND P3, PT, R43, -126, PT ;  /* 0xc2fc00002b00780b */ /* 0x000fe20003f6e000 */
[----:B------:R-:W-:-:S04]  /*16480*/  FFMA2 R106, R106.F32x2.HI_LO, UR36.F32, R0.F32 ;  /* 0x000000246a6a7c49 */ /* 0x000fc80009200000 */
[----:B------:R-:W-:Y:S01]  /*16490*/  @!P4 FMUL R42, R42, 0.5 ;  /* 0x3f0000002a2ac820 */ /* 0x000fe20000400000 */
[----:B------:R-:W4:Y:S01]  /*164a0*/  MUFU.EX2 R72, R34 ;  /* 0x0000002200487308 */ /* 0x000f220000000800 */
[----:B--2---:R-:W-:Y:S01]  /*164b0*/  @!P2 FMUL R75, R75, R75 ;  /* 0x0000004b4b4ba220 */ /* 0x004fe20000400000 */
[----:B------:R-:W-:-:S04]  /*164c0*/  FSETP.GEU.AND P2, PT, R40, -126, PT ;  /* 0xc2fc00002800780b */ /* 0x000fc80003f4e000 */
[----:B------:R-:W-:Y:S01]  /*164d0*/  F2FP.F16.F32.PACK_AB R30, R75, R74 ;  /* 0x0000004a4b1e723e */ /* 0x000fe200000000ff */
[----:B------:R-:W-:Y:S01]  /*164e0*/  @!P3 FMUL R43, R43, 0.5 ;  /* 0x3f0000002b2bb820 */ /* 0x000fe20000400000 */
[----:B------:R-:W2:Y:S01]  /*164f0*/  MUFU.EX2 R77, R39 ;  /* 0x00000027004d7308 */ /* 0x000ea20000000800 */
[----:B-1----:R-:W-:Y:S01]  /*16500*/  @!P1 FMUL R76, R76, R76 ;  /* 0x0000004c4c4c9220 */ /* 0x002fe20000400000 */
[----:B------:R-:W-:-:S05]  /*16510*/  FSETP.GEU.AND P1, PT, R41, -126, PT ;  /* 0xc2fc00002900780b */ /* 0x000fca0003f2e000 */
[----:B------:R-:W-:Y:S01]  /*16520*/  @!P2 FMUL R40, R40, 0.5 ;  /* 0x3f0000002828a820 */ /* 0x000fe20000400000 */
[----:B------:R-:W1:Y:S01]  /*16530*/  MUFU.EX2 R78, R36 ;  /* 0x00000024004e7308 */ /* 0x000e620000000800 */
[----:B----4-:R-:W-:Y:S01]  /*16540*/  @!P5 FMUL R72, R72, R72 ;  /* 0x000000484848d220 */ /* 0x010fe20000400000 */
[----:B------:R-:W-:-:S04]  /*16550*/  FSETP.GEU.AND P5, PT, R37, -126, PT ;  /* 0xc2fc00002500780b */ /* 0x000fc80003fae000 */
[----:B------:R-:W-:Y:S01]  /*16560*/  F2FP.F16.F32.PACK_AB R29, R73, R72 ;  /* 0x00000048491d723e */ /* 0x000fe200000000ff */
        /* <DEDUP_REMOVED lines=61> */
[----:B------:R-:W-:-:S04]  /*16940*/  FSETP.GEU.AND P5, PT, R55, -126, PT ;  /* 0xc2fc00003700780b */ /* 0x000fc80003fae000 */
[----:B------:R-:W-:Y:S01]  /*16950*/  F2FP.F16.F32.PACK_AB R36, R105, R104 ;  /* 0x000000686924723e */ /* 0x000fe200000000ff */
        /* <DEDUP_REMOVED lines=14> */
[----:B------:R1:W5:Y:S01]  /*16a40*/  MUFU.EX2 R57, R11 ;  /* 0x0000000b00397308 */ /* 0x0003620000000800 */
        /* <DEDUP_REMOVED lines=9> */
[----:B-1----:R-:W-:Y:S02]  /*16ae0*/  FFMA2 R10, R92.F32x2.HI_LO, UR36.F32, R0.F32 ;  /* 0x000000245c0a7c49 */ /* 0x002fe40009200000 */
[----:B-----5:R-:W-:-:S03]  /*16af0*/  @!P1 FMUL R57, R57, R57 ;  /* 0x0000003939399220 */ /* 0x020fc60000400000 */
[----:B------:R-:W-:Y:S01]  /*16b00*/  FSETP.GEU.AND P1, PT, R10, -126, PT ;  /* 0xc2fc00000a00780b */ /* 0x000fe20003f2e000 */
[----:B------:R-:W-:Y:S01]  /*16b10*/  @!P2 FMUL R5, R5, 0.5 ;  /* 0x3f0000000505a820 */ /* 0x000fe20000400000 */
[----:B------:R1:W5:Y:S01]  /*16b20*/  MUFU.EX2 R91, R9 ;  /* 0x00000009005b7308 */ /* 0x0003620000000800 */
[----:B----4-:R-:W-:Y:S01]  /*16b30*/  @!P5 FMUL R113, R113, R113 ;  /* 0x000000717171d220 */ /* 0x010fe20000400000 */
[----:B------:R-:W-:Y:S02]  /*16b40*/  FSETP.GEU.AND P5, PT, R6, -126, PT ;  /* 0xc2fc00000600780b */ /* 0x000fe40003fae000 */
[----:B------:R-:W-:Y:S02]  /*16b50*/  F2FP.F16.F32.PACK_AB R41, R57, R56 ;  /* 0x000000383929723e */ /* 0x000fe400000000ff */
[----:B------:R-:W-:Y:S02]  /*16b60*/  F2FP.F16.F32.PACK_AB R39, R113, R112 ;  /* 0x000000707127723e */ /* 0x000fe400000000ff */
[----:B------:R-:W4:Y:S01]  /*16b70*/  MUFU.EX2 R61, R7 ;  /* 0x00000007003d7308 */ /* 0x000f220000000800 */
[----:B--2---:R-:W-:Y:S01]  /*16b80*/  @!P0 FMUL R90, R90, R90 ;  /* 0x0000005a5a5a8220 */ /* 0x004fe20000400000 */
[----:B------:R-:W-:Y:S01]  /*16b90*/  FSETP.GEU.AND P0, PT, R11, -126, PT ;  /* 0xc2fc00000b00780b */ /* 0x000fe20003f0e000 */
[----:B------:R-:W-:-:S04]  /*16ba0*/  @!P1 FMUL R10, R10, 0.5 ;  /* 0x3f0000000a0a9820 */ /* 0x000fc80000400000 */
        /* <DEDUP_REMOVED lines=8> */
[----:B------:R-:W-:-:S06]  /*16c30*/  F2FP.F16.F32.PACK_AB R42, R91, R90 ;  /* 0x0000005a5b2a723e */ /* 0x000fcc00000000ff */
[----:B------:R-:W4:Y:S01]  /*16c40*/  MUFU.EX2 R64, R10 ;  /* 0x0000000a00407308 */ /* 0x000f220000000800 */
[----:B--2---:R-:W-:Y:S02]  /*16c50*/  @!P3 FMUL R92, R92, R92 ;  /* 0x0000005c5c5cb220 */ /* 0x004fe40000400000 */
[----:B------:R-:W-:-:S05]  /*16c60*/  @!P6 FMUL R8, R8, 0.5 ;  /* 0x3f0000000808e820 */ /* 0x000fca0000400000 */
[----:B------:R2:W3:Y:S01]  /*16c70*/  MUFU.EX2 R60, R6 ;  /* 0x00000006003c7308 */ /* 0x0004e20000000800 */
[----:B-1----:R-:W-:Y:S02]  /*16c80*/  FFMA2 R4, R68.F32x2.HI_LO, UR36.F32, R0.F32 ;  /* 0x0000002444047c49 */ /* 0x002fe40009200000 */
[----:B-----5:R-:W-:-:S03]  /*16c90*/  @!P2 FMUL R93, R93, R93 ;  /* 0x0000005d5d5da220 */ /* 0x020fc60000400000 */
[----:B------:R-:W-:Y:S02]  /*16ca0*/  FSETP.GEU.AND P2, PT, R4, -126, PT ;  /* 0xc2fc00000400780b */ /* 0x000fe40003f4e000 */
[----:B------:R-:W1:Y:S01]  /*16cb0*/  MUFU.EX2 R65, R11 ;  /* 0x0000000b00417308 */ /* 0x000e620000000800 */
[----:B----4-:R-:W-:Y:S01]  /*16cc0*/  @!P1 FMUL R64, R64, R64 ;  /* 0x0000004040409220 */ /* 0x010fe20000400000 */
[----:B------:R-:W-:Y:S02]  /*16cd0*/  FSETP.GEU.AND P1, PT, R5, -126, PT ;  /* 0xc2fc00000500780b */ /* 0x000fe40003f2e000 */
[----:B------:R-:W-:Y:S01]  /*16ce0*/  F2FP.F16.F32.PACK_AB R44, R93, R92 ;  /* 0x0000005c5d2c723e */ /* 0x000fe200000000ff */
[----:B--2---:R-:W-:Y:S02]  /*16cf0*/  FFMA2 R6, R94.F32x2.HI_LO, UR36.F32, R0.F32 ;  /* 0x000000245e067c49 */ /* 0x004fe40009200000 */
[----:B---3--:R-:W-:Y:S01]  /*16d00*/  @!P5 FMUL R60, R60, R60 ;  /* 0x0000003c3c3cd220 */ /* 0x008fe20000400000 */
[----:B------:R-:W-:-:S03]  /*16d10*/  FSETP.GEU.AND P5, PT, R9, -126, PT ;  /* 0xc2fc00000900780b */ /* 0x000fc60003fae000 */
[----:B------:R-:W-:Y:S01]  /*16d20*/  @!P2 FMUL R4, R4, 0.5 ;  /* 0x3f0000000404a820 */ /* 0x000fe20000400000 */
[----:B------:R-:W-:-:S03]  /*16d30*/  FSETP.GEU.AND P4, PT, R6, -126, PT ;  /* 0xc2fc00000600780b */ /* 0x000fc60003f8e000 */
[----:B------:R-:W-:Y:S01]  /*16d40*/  @!P1 FMUL R5, R5, 0.5 ;  /* 0x3f00000005059820 */ /* 0x000fe20000400000 */
[----:B------:R-:W-:Y:S01]  /*16d50*/  FSETP.GEU.AND P3, PT, R7, -126, PT ;  /* 0xc2fc00000700780b */ /* 0x000fe20003f6e000 */
[----:B------:R-:W2:Y:S01]  /*16d60*/  MUFU.EX2 R94, R8 ;  /* 0x00000008005e7308 */ /* 0x000ea20000000800 */
[----:B-1----:R-:W-:Y:S01]  /*16d70*/  @!P0 FMUL R65, R65, R65 ;  /* 0x0000004141418220 */ /* 0x002fe20000400000 */
[----:B------:R-:W-:Y:S02]  /*16d80*/  FSETP.GEU.AND P0, PT, R118, -126, PT ;  /* 0xc2fc00007600780b */ /* 0x000fe40003f0e000 */
[----:B------:R-:W-:Y:S02]  /*16d90*/  F2FP.F16.F32.PACK_AB R43, R61, R60 ;  /* 0x0000003c3d2b723e */ /* 0x000fe400000000ff */
[----:B------:R-:W-:Y:S01]  /*16da0*/  F2FP.F16.F32.PACK_AB R45, R65, R64 ;  /* 0x00000040412d723e */ /* 0x000fe200000000ff */
[----:B------:R-:W-:Y:S01]  /*16db0*/  @!P5 FMUL R9, R9, 0.5 ;  /* 0x3f0000000909d820 */ /* 0x000fe20000400000 */
[----:B------:R-:W1:Y:S01]  /*16dc0*/  MUFU.EX2 R96, R4 ;  /* 0x0000000400607308 */ /* 0x000e620000000800 */
[----:B------:R-:W-:-:S03]  /*16dd0*/  @!P4 FMUL R6, R6, 0.5 ;  /* 0x3f0000000606c820 */ /* 0x000fc60000400000 */
[----:B------:R-:W-:-:S03]  /*16de0*/  @!P3 FMUL R7, R7, 0.5 ;  /* 0x3f0000000707b820 */ /* 0x000fc60000400000 */
[----:B------:R-:W-:Y:S01]  /*16df0*/  @!P0 FMUL R118, R118, 0.5 ;  /* 0x3f00000076768820 */ /* 0x000fe20000400000 */
[----:B------:R-:W3:Y:S01]  /*16e00*/  MUFU.EX2 R68, R6 ;  /* 0x0000000600447308 */ /* 0x000ee20000000800 */
[----:B--2---:R-:W-:Y:S01]  /*16e10*/  @!P6 FMUL R94, R94, R94 ;  /* 0x0000005e5e5ee220 */ /* 0x004fe20000400000 */
[----:B------:R-:W-:-:S06]  /*16e20*/  FSETP.GEU.AND P6, PT, R119, -126, PT ;  /* 0xc2fc00007700780b */ /* 0x000fcc0003fce000 */
[----:B------:R2:W4:Y:S01]  /*16e30*/  MUFU.EX2 R69, R7 ;  /* 0x0000000700457308 */ /* 0x0005220000000800 */
[----:B-1----:R-:W-:-:S06]  /*16e40*/  @!P2 FMUL R96, R96, R96 ;  /* 0x000000606060a220 */ /* 0x002fcc0000400000 */
[----:B------:R-:W-:Y:S01]  /*16e50*/  @!P6 FMUL R119, R119, 0.5 ;  /* 0x3f0000007777e820 */ /* 0x000fe20000400000 */
[----:B------:R-:W1:Y:S01]  /*16e60*/  MUFU.EX2 R97, R5 ;  /* 0x0000000500617308 */ /* 0x000e620000000800 */
[----:B---3--:R-:W-:Y:S01]  /*16e70*/  @!P4 FMUL R68, R68, R68 ;  /* 0x000000444444c220 */ /* 0x008fe20000400000 */
[----:B------:R-:W-:-:S06]  /*16e80*/  FSETP.GEU.AND P4, PT, R25, -126, PT ;  /* 0xc2fc00001900780b */ /* 0x000fcc0003f8e000 */
[----:B------:R3:W5:Y:S01]  /*16e90*/  MUFU.EX2 R95, R9 ;  /* 0x00000009005f7308 */ /* 0x0007620000000800 */
[----:B--2---:R-:W-:Y:S02]  /*16ea0*/  FFMA2 R6, R80.F32x2.HI_LO, UR36.F32, R0.F32 ;  /* 0x0000002450067c49 */ /* 0x004fe40009200000 */
[----:B----4-:R-:W-:-:S04]  /*16eb0*/  @!P3 FMUL R69, R69, R69 ;  /* 0x000000454545b220 */ /* 0x010fc80000400000 */
[----:B------:R-:W-:Y:S01]  /*16ec0*/  @!P4 FMUL R25, R25, 0.5 ;  /* 0x3f0000001919c820 */ /* 0x000fe20000400000 */
[----:B------:R-:W2:Y:S01]  /*16ed0*/  MUFU.EX2 R118, R118 ;  /* 0x0000007600767308 */ /* 0x000ea20000000800 */
[----:B-1----:R-:W-:Y:S01]  /*16ee0*/  @!P1 FMUL R97, R97, R97 ;  /* 0x0000006161619220 */ /* 0x002fe20000400000 */
[----:B------:R-:W-:Y:S01]  /*16ef0*/  FSETP.GEU.AND P1, PT, R6, -126, PT ;  /* 0xc2fc00000600780b */ /* 0x000fe20003f2e000 */
[--C-:B------:R-:W-:Y:S01]  /*16f00*/  FFMA2 R4, R102.F32x2.HI_LO, UR36.F32, R0.reuse.F32 ;  /* 0x0000002466047c49 */ /* 0x100fe20009200000 */
[----:B------:R-:W-:Y:S02]  /*16f10*/  F2FP.F16.F32.PACK_AB R47, R69, R68 ;  /* 0x00000044452f723e */ /* 0x000fe400000000ff */
[----:B------:R-:W-:Y:S02]  /*16f20*/  F2FP.F16.F32.PACK_AB R48, R97, R96 ;  /* 0x000000606130723e */ /* 0x000fe400000000ff */
[----:B------:R-:W1:Y:S01]  /*16f30*/  MUFU.EX2 R119, R119 ;  /* 0x0000007700777308 */ /* 0x000e620000000800 */
[----:B---3--:R-:W-:Y:S01]  /*16f40*/  FFMA2 R8, R98.F32x2.HI_LO, UR36.F32, R0.F32 ;  /* 0x0000002462087c49 */ /* 0x008fe20009200000 */
[----:B------:R-:W-:Y:S01]  /*16f50*/  MOV R0, UR41 ;  /* 0x0000002900007c02 */ /* 0x000fe20008000f00 */
[----:B-----5:R-:W-:Y:S01]  /*16f60*/  @!P5 FMUL R95, R95, R95 ;  /* 0x0000005f5f5fd220 */ /* 0x020fe20000400000 */
[----:B------:R-:W-:-:S02]  /*16f70*/  FSETP.GEU.AND P5, PT, R24, -126, PT ;  /* 0xc2fc00001800780b */ /* 0x000fc40003fae000 */
[----:B------:R-:W-:Y:S01]  /*16f80*/  FSETP.GEU.AND P3, PT, R8, -126, PT ;  /* 0xc2fc00000800780b */ /* 0x000fe20003f6e000 */
[----:B------:R-:W-:Y:S01]  /*16f90*/  @!P1 FMUL R6, R6, 0.5 ;  /* 0x3f00000006069820 */ /* 0x000fe20000400000 */
[----:B------:R-:W-:Y:S01]  /*16fa0*/  FSETP.GEU.AND P2, PT, R9, -126, PT ;  /* 0xc2fc00000900780b */ /* 0x000fe20003f4e000 */
[----:B------:R-:W3:Y:S01]  /*16fb0*/  MUFU.EX2 R99, R25 ;  /* 0x0000001900637308 */ /* 0x000ee20000000800 */
[----:B--2---:R-:W-:Y:S01]  /*16fc0*/  @!P0 FMUL R118, R118, R118 ;  /* 0x0000007676768220 */ /* 0x004fe20000400000 */
[----:B------:R-:W-:Y:S01]  /*16fd0*/  FSETP.GEU.AND P0, PT, R7, -126, PT ;  /* 0xc2fc00000700780b */ /* 0x000fe20003f0e000 */
[----:B------:R2:W-:Y:S01]  /*16fe0*/  SYNCS.ARRIVE.TRANS64.A1T0 RZ, [R0+UR37+0x1c0d0], RZ ;  /* 0x01c0d0ff00ff79a7 */ /* 0x0005e20008100025 */
[----:B------:R-:W-:-:S04]  /*16ff0*/  F2FP.F16.F32.PACK_AB R46, R95, R94 ;  /* 0x0000005e5f2e723e */ /* 0x000fc800000000ff */
[----:B------:R-:W-:Y:S01]  /*17000*/  @!P5 FMUL R24, R24, 0.5 ;  /* 0x3f0000001818d820 */ /* 0x000fe20000400000 */
[----:B------:R-:W4:Y:S01]  /*17010*/  MUFU.EX2 R102, R6 ;  /* 0x0000000600667308 */ /* 0x000f220000000800 */
[----:B------:R-:W-:Y:S01]  /*17020*/  @!P3 FMUL R8, R8, 0.5 ;  /* 0x3f0000000808b820 */ /* 0x000fe20000400000 */
[----:B-1----:R-:W-:Y:S01]  /*17030*/  @!P6 FMUL R119, R119, R119 ;  /* 0x000000777777e220 */ /* 0x002fe20000400000 */
[----:B------:R-:W-:Y:S01]  /*17040*/  @!P2 FMUL R9, R9, 0.5 ;  /* 0x3f0000000909a820 */ /* 0x000fe20000400000 */
[----:B------:R-:W-:Y:S02]  /*17050*/  FSETP.GEU.AND P6, PT, R4, -126, PT ;  /* 0xc2fc00000400780b */ /* 0x000fe40003fce000 */
[----:B------:R-:W-:Y:S01]  /*17060*/  @!P0 FMUL R7, R7, 0.5 ;  /* 0x3f00000007078820 */ /* 0x000fe20000400000 */
[----:B------:R-:W-:Y:S01]  /*17070*/  F2FP.F16.F32.PACK_AB R49, R119, R118 ;  /* 0x000000767731723e */ /* 0x000fe200000000ff */
[----:B------:R-:W1:Y:S01]  /*17080*/  MUFU.EX2 R80, R8 ;  /* 0x0000000800507308 */ /* 0x000e620000000800 */
[----:B---3--:R-:W-:Y:S01]  /*17090*/  @!P4 FMUL R99, R99, R99 ;  /* 0x000000636363c220 */ /* 0x008fe20000400000 */
[----:B------:R-:W-:-:S02]  /*170a0*/  FSETP.GEU.AND P4, PT, R124, -126, PT ;  /* 0xc2fc00007c00780b */ /* 0x000fc40003f8e000 */
[----:B------:R-:W-:-:S04]  /*170b0*/  F2FP.F16.F32.PACK_AB R25, R63, R62 ;  /* 0x0000003e3f19723e */ /* 0x000fc800000000ff */
[----:B------:R-:W3:Y:S01]  /*170c0*/  MUFU.EX2 R81, R9 ;  /* 0x0000000900517308 */ /* 0x000ee20000000800 */
[----:B----4-:R-:W-:Y:S01]  /*170d0*/  @!P1 FMUL R102, R102, R102 ;  /* 0x0000006666669220 */ /* 0x010fe20000400000 */
[----:B------:R-:W-:Y:S01]  /*170e0*/  FSETP.GEU.AND P1, PT, R107, -126, PT ;  /* 0xc2fc00006b00780b */ /* 0x000fe20003f2e000 */
[----:B------:R-:W-:-:S04]  /*170f0*/  @!P6 FMUL R4, R4, 0.5 ;  /* 0x3f0000000404e820 */ /* 0x000fc80000400000 */
[----:B------:R-:W-:Y:S01]  /*17100*/  @!P4 FMUL R124, R124, 0.5 ;  /* 0x3f0000007c7cc820 */ /* 0x000fe20000400000 */
[----:B------:R-:W4:Y:S01]  /*17110*/  MUFU.EX2 R98, R24 ;  /* 0x0000001800627308 */ /* 0x000f220000000800 */
[----:B-1----:R-:W-:Y:S01]  /*17120*/  @!P3 FMUL R80, R80, R80 ;  /* 0x000000505050b220 */ /* 0x002fe20000400000 */
[----:B------:R-:W-:-:S05]  /*17130*/  FSETP.GEU.AND P3, PT, R125, -126, PT ;  /* 0xc2fc00007d00780b */ /* 0x000fca0003f6e000 */
[----:B------:R-:W-:Y:S01]  /*17140*/  @!P1 FMUL R107, R107, 0.5 ;  /* 0x3f0000006b6b9820 */ /* 0x000fe20000400000 */
[----:B------:R-:W1:Y:S01]  /*17150*/  MUFU.EX2 R103, R7 ;  /* 0x0000000700677308 */ /* 0x000e620000000800 */
[----:B---3--:R-:W-:Y:S01]  /*17160*/  @!P2 FMUL R81, R81, R81 ;  /* 0x000000515151a220 */ /* 0x008fe20000400000 */
[----:B------:R-:W-:-:S04]  /*17170*/  FSETP.GEU.AND P2, PT, R106, -126, PT ;  /* 0xc2fc00006a00780b */ /* 0x000fc80003f4e000 */
[----:B------:R-:W-:Y:S01]  /*17180*/  F2FP.F16.F32.PACK_AB R51, R81, R80 ;  /* 0x000000505133723e */ /* 0x000fe200000000ff */
[----:B------:R-:W-:Y:S01]  /*17190*/  @!P3 FMUL R125, R125, 0.5 ;  /* 0x3f0000007d7db820 */ /* 0x000fe20000400000 */
[----:B------:R-:W3:Y:S01]  /*171a0*/  MUFU.EX2 R84, R4 ;  /* 0x0000000400547308 */ /* 0x000ee20000000800 */
[----:B----4-:R-:W-:Y:S01]  /*171b0*/  @!P5 FMUL R98, R98, R98 ;  /* 0x000000626262d220 */ /* 0x010fe20000400000 */
[----:B------:R-:W-:Y:S02]  /*171c0*/  FSETP.GEU.AND P5, PT, R5, -126, PT ;  /* 0xc2fc00000500780b */ /* 0x000fe40003fae000 */
[----:B------:R-:W-:Y:S02]  /*171d0*/  F2FP.F16.F32.PACK_AB R24, R59, R58 ;  /* 0x0000003a3b18723e */ /* 0x000fe400000000ff */
[----:B------:R-:W-:Y:S01]  /*171e0*/  F2FP.F16.F32.PACK_AB R50, R99, R98 ;  /* 0x000000626332723e */ /* 0x000fe200000000ff */
[----:B------:R-:W-:Y:S01]  /*171f0*/  @!P2 FMUL R106, R106, 0.5 ;  /* 0x3f0000006a6aa820 */ /* 0x000fe20000400000 */
[----:B------:R-:W4:Y:S01]  /*17200*/  MUFU.EX2 R124, R124 ;  /* 0x0000007c007c7308 */ /* 0x000f220000000800 */
[----:B-1----:R-:W-:Y:S01]  /*17210*/  @!P0 FMUL R103, R103, R103 ;  /* 0x0000006767678220 */ /* 0x002fe20000400000 */
[----:B------:R-:W-:-:S04]  /*17220*/  LOP3.LUT P0, RZ, R3, 0x3, R2, 0x48, !PT ;  /* 0x0000000303ff7812 */ /* 0x000fc80007804802 */
[----:B------:R-:W-:Y:S01]  /*17230*/  F2FP.F16.F32.PACK_AB R52, R103, R102 ;  /* 0x000000666734723e */ /* 0x000fe200000000ff */
[----:B------:R-:W-:Y:S01]  /*17240*/  @!P5 FMUL R5, R5, 0.5 ;  /* 0x3f0000000505d820 */ /* 0x000fe20000400000 */
[----:B------:R-:W1:Y:S01]  /*17250*/  MUFU.EX2 R125, R125 ;  /* 0x0000007d007d7308 */ /* 0x000e620000000800 */
[----:B---3--:R-:W-:-:S07]  /*17260*/  @!P6 FMUL R84, R84, R84 ;  /* 0x000000545454e220 */ /* 0x008fce0000400000 */
[----:B------:R-:W3:Y:S01]  /*17270*/  MUFU.EX2 R85, R5 ;  /* 0x0000000500557308 */ /* 0x000ee20000000800 */
[----:B----4-:R-:W-:-:S07]  /*17280*/  @!P4 FMUL R124, R124, R124 ;  /* 0x0000007c7c7cc220 */ /* 0x010fce0000400000 */
[----:B------:R-:W4:Y:S01]  /*17290*/  MUFU.EX2 R106, R106 ;  /* 0x0000006a006a7308 */ /* 0x000f220000000800 */
[----:B-1----:R-:W-:-:S05]  /*172a0*/  @!P3 FMUL R125, R125, R125 ;  /* 0x0000007d7d7db220 */ /* 0x002fca0000400000 */
[----:B------:R-:W-:Y:S02]  /*172b0*/  F2FP.F16.F32.PACK_AB R54, R125, R124 ;  /* 0x0000007c7d36723e */ /* 0x000fe400000000ff */
[----:B------:R-:W1:Y:S01]  /*172c0*/  MUFU.EX2 R107, R107 ;  /* 0x0000006b006b7308 */ /* 0x000e620000000800 */
[----:B---3--:R-:W-:-:S05]  /*172d0*/  @!P5 FMUL R85, R85, R85 ;  /* 0x000000555555d220 */ /* 0x008fca0000400000 */
[----:B------:R-:W-:Y:S01]  /*172e0*/  F2FP.F16.F32.PACK_AB R53, R85, R84 ;  /* 0x000000545535723e */ /* 0x000fe200000000ff */
[----:B----4-:R-:W-:Y:S01]  /*172f0*/  @!P2 FMUL R106, R106, R106 ;  /* 0x0000006a6a6aa220 */ /* 0x010fe20000400000 */
[----:B-1----:R-:W-:-:S05]  /*17300*/  @!P1 FMUL R107, R107, R107 ;  /* 0x0000006b6b6b9220 */ /* 0x002fca0000400000 */
[----:B------:R-:W-:Y:S01]  /*17310*/  F2FP.F16.F32.PACK_AB R55, R107, R106 ;  /* 0x0000006a6b37723e */ /* 0x000fe200000000ff */
[----:B--2---:R-:W-:Y:S06]  /*17320*/  @!P0 BRA `(.L_x_287) ;  /* 0x0000000000408947 */ /* 0x004fec0003800000 */
        /* <DEDUP_REMOVED lines=16> */
.L_x_287:
        /* <DEDUP_REMOVED lines=8> */
.L_x_288:
[----:B------:R-:W-:Y:S02]  /*174b0*/  UISETP.NE.AND UP0, UPT, UR62, URZ, UPT ;  /* 0x000000ff3e00728c */ /* 0x000fe4000bf05270 */
[----:B------:R-:W-:Y:S02]  /*174c0*/  UIADD3 UR4, UPT, UPT, UR37, 0x1c058, URZ ;  /* 0x0001c05825047890 */ /* 0x000fe4000fffe0ff */
[----:B------:R-:W-:-:S07]  /*174d0*/  ULOP3.LUT UR45, UR45, 0x1, URZ, 0x3c, !UPT ;  /* 0x000000012d2d7892 */ /* 0x000fce000f8e3cff */
[----:B------:R-:W-:Y:S02]  /*174e0*/  @!UP0 UIADD3 UR4, UPT, UPT, UR37, 0x1c068, URZ ;  /* 0x0001c06825048890 */ /* 0x000fe4000fffe0ff */
[----:B------:R-:W-:Y:S02]  /*174f0*/  UISETP.NE.AND UP0, UPT, UR49, URZ, UPT ;  /* 0x000000ff3100728c */ /* 0x000fe4000bf05270 */
[----:B------:R-:W-:-:S09]  /*17500*/  UPRMT UR4, UR38, 0x654, UR4 ;  /* 0x0000065426047896 */ /* 0x000fd20008000004 */
[----:B--2---:R-:W-:Y:S01]  /*17510*/  SYNCS.ARRIVE.TRANS64.RED.A1T0 RZ, [UR4], RZ ;  /* 0x000000ffffff79a7 */ /* 0x004fe20008100404 */
[----:B------:R-:W-:Y:S05]  /*17520*/  BRA.U UP0, `(.L_x_289) ;  /* 0x0000000100047547 */ /* 0x000fea000b800000 */
[----:B------:R-:W-:Y:S05]  /*17530*/  BPT.TRAP 0x1 ;  /* 0x000000040000795c */ /* 0x000fea0000300000 */
.L_x_289:
        /* <DEDUP_REMOVED lines=13> */
.L_x_445:
        /* <DEDUP_REMOVED lines=10> */
.L_x_292:
[----:B------:R-:W-:Y:S05]  /*176b0*/  BSYNC.RECONVERGENT B0 ;  /* 0x0000000000007941 */ /* 0x000fea0003800200 */
.L_x_291:
[----:B------:R-:W-:Y:S01]  /*176c0*/  FMUL R16, R3, R16 ;  /* 0x0000001003107220 */ /* 0x000fe20000400000 */
[----:B------:R-:W-:Y:S01]  /*176d0*/  FADD2 R66, R66.F32x2.HI_LO, R100.F32x2.HI_LO ;  /* 0x000000644242724b */ /* 0x000fe20000000000 */
[----:B------:R-:W-:Y:S01]  /*176e0*/  UISETP.NE.AND UP0, UPT, UR60, URZ, UPT ;  /* 0x000000ff3c00728c */ /* 0x000fe2000bf05270 */
        /* <DEDUP_REMOVED lines=30> */
.L_x_294:
[----:B------:R-:W-:Y:S01]  /*178d0*/  IMAD.U32 R3, RZ, RZ, UR45 ;  /* 0x0000002dff037e24 */ /* 0x000fe2000f8e00ff */
[----:B------:R-:W-:-:S04]  /*178e0*/  ISETP.NE.AND P0, PT, R116, R19, PT ;  /* 0x000000137400720c */ /* 0x000fc80003f05270 */
[----:B------:R-:W-:-:S04]  /*178f0*/  SHF.L.U32 R3, R3, 0x1f, RZ ;  /* 0x0000001f03037819 */ /* 0x000fc800000006ff */
[----:B------:R-:W2:Y:S02]  /*17900*/  SYNCS.PHASECHK.TRANS64.TRYWAIT P1, [UR42], R3 ;  /* 0x00000003ff0075a7 */ /* 0x000ea4000802112a */
[----:B--2---:R-:W-:Y:S05]  /*17910*/  @!P1 BRA `(.L_x_295) ;  /* 0x0000005800349947 */ /* 0x004fea0003800000 */
.L_x_446:
        /* <DEDUP_REMOVED lines=17> */
.L_x_296:
[----:B------:R-:W-:Y:S05]  /*17a30*/  WARPSYNC.ALL ;  /* 0x0000000000007948 */ /* 0x000fea0003800000 */
[----:B------:R-:W-:Y:S02]  /*17a40*/  R2UR UR4, R117 ;  /* 0x00000000750472ca */ /* 0x000fe400000e0000 */
[----:B------:R-:W-:-:S11]  /*17a50*/  MOV R126, R16 ;  /* 0x00000010007e7202 */ /* 0x000fd60000000f00 */
[----:B------:R3:W-:Y:S02]  /*17a60*/  STTM.x2 tmem[UR4], R126 ;  /* 0x0000007e000079ed */ /* 0x0007e400080c0004 */
.L_x_293:
[----:B------:R-:W-:Y:S01]  /*17a70*/  UISETP.NE.AND UP0, UPT, UR62, URZ, UPT ;  /* 0x000000ff3e00728c */ /* 0x000fe2000bf05270 */
[----:B------:R-:W-:Y:S01]  /*17a80*/  IADD3 R18, PT, PT, R18, 0x40, RZ ;  /* 0x0000004012127810 */ /* 0x000fe20007ffe0ff */
[----:B------:R-:W-:Y:S01]  /*17a90*/  UIADD3 UR5, UPT, UPT, UR60, 0x1, URZ ;  /* 0x000000013c057890 */ /* 0x000fe2000fffe0ff */
[----:B------:R-:W-:Y:S01]  /*17aa0*/  MOV R17, R127 ;  /* 0x0000007f00117202 */ /* 0x000fe20000000f00 */
[----:B------:R-:W-:Y:S02]  /*17ab0*/  USEL UR56, UR56, UR45, UP0 ;  /* 0x0000002d38387287 */ /* 0x000fe40008000000 */
[----:B------:R-:W-:Y:S02]  /*17ac0*/  USEL UR57, UR45, UR57, UP0 ;  /* 0x000000392d397287 */ /* 0x000fe40008000000 */
[----:B------:R-:W-:Y:S02]  /*17ad0*/  UISETP.GT.AND UP0, UPT, UR5, 0x1, UPT ;  /* 0x000000010500788c */ /* 0x000fe4000bf04270 */
[----:B------:R-:W-:-:S02]  /*17ae0*/  UIADD3 UR4, UPT, UPT, UR60, -0x1, URZ ;  /* 0xffffffff3c047890 */ /* 0x000fc4000fffe0ff */
[----:B------:R-:W-:-:S05]  /*17af0*/  ULOP3.LUT UR61, UR61, 0x1, URZ, 0x3c, !UPT ;  /* 0x000000013d3d7892 */ /* 0x000fca000f8e3cff */
[----:B------:R-:W-:Y:S01]  /*17b00*/  UMOV UR60, UR4 ;  /* 0x00000004003c7c82 */ /* 0x000fe20008000000 */
[----:B------:R-:W-:Y:S06]  /*17b10*/  BRA.U UP0, `(.L_x_297) ;  /* 0xffffffc500e07547 */ /* 0x000fec000b83ffff */
.L_x_278:
[----:B------:R-:W-:-:S09]  /*17b20*/  UISETP.NE.AND UP0, UPT, UR49, URZ, UPT ;  /* 0x000000ff3100728c */ /* 0x000fd2000bf05270 */
[----:B------:R-:W-:Y:S05]  /*17b30*/  BRA.U UP0, `(.L_x_298) ;  /* 0x0000000100047547 */ /* 0x000fea000b800000 */
[----:B------:R-:W-:Y:S05]  /*17b40*/  BPT.TRAP 0x1 ;  /* 0x000000040000795c */ /* 0x000fea0000300000 */
.L_x_298:
[----:B------:R-:W-:Y:S02]  /*17b50*/  UISETP.NE.AND UP1, UPT, UR62, URZ, UPT ;  /* 0x000000ff3e00728c */ /* 0x000fe4000bf25270 */
[----:B------:R-:W-:-:S09]  /*17b60*/  UIADD3 UR4, UPT, UPT, UR37, 0x1c080, URZ ;  /* 0x0001c08025047890 */ /* 0x000fd2000fffe0ff */
[----:B------:R-:W-:-:S09]  /*17b70*/  @UP1 UIADD3 UR4, UPT, UPT, UR37, 0x1c070, URZ ;  /* 0x0001c07025041890 */ /* 0x000fd2000fffe0ff */
[----:B------:R-:W-:Y:S01]  /*17b80*/  SYNCS.ARRIVE.TRANS64.A1T0 RZ, [UR4], RZ ;  /* 0x000000ffffff79a7 */ /* 0x000fe20008100004 */
[----:B------:R-:W-:Y:S01]  /*17b90*/  USEL UR4, UR58, UR55, UP1 ;  /* 0x000000373a047287 */ /* 0x000fe20008800000 */
[----:B------:R-:W-:Y:S11]  /*17ba0*/  BRA.U UP0, `(.L_x_299) ;  /* 0x0000000100047547 */ /* 0x000ff6000b800000 */
[----:B------:R-:W-:Y:S05]  /*17bb0*/  BPT.TRAP 0x1 ;  /* 0x000000040000795c */ /* 0x000fea0000300000 */
.L_x_299:
[----:B------:R-:W-:-:S06]  /*17bc0*/  ULOP3.LUT UR4, UR4, 0x1, URZ, 0x3c, !UPT ;  /* 0x0000000104047892 */ /* 0x000fcc000f8e3cff */
[----:B-12---:R-:W-:-:S04]  /*17bd0*/  MOV R3, UR4 ;  /* 0x0000000400037c02 */ /* 0x006fc80008000f00 */
[----:B------:R-:W-:-:S04]  /*17be0*/  SHF.L.U32 R3, R3, 0x1f, RZ ;  /* 0x0000001f03037819 */ /* 0x000fc800000006ff */
[----:B------:R-:W1:Y:S02]  /*17bf0*/  SYNCS.PHASECHK.TRANS64.TRYWAIT P0, [UR59], R3 ;  /* 0x00000003ff0075a7 */ /* 0x000e64000800113b */
[----:B-1----:R-:W-:Y:S05]  /*17c00*/  @!P0 BRA `(.L_x_300) ;  /* 0x0000005400908947 */ /* 0x002fea0003800000 */
.L_x_447:
[----:B------:R-:W-:-:S04]  /*17c10*/  UISETP.NE.AND UP0, UPT, UR62, URZ, UPT ;  /* 0x000000ff3e00728c */ /* 0x000fc8000bf05270 */
[----:B------:R-:W-:-:S04]  /*17c20*/  USEL UR51, UR52, UR51, UP0 ;  /* 0x0000003334337287 */ /* 0x000fc80008000000 */
[----:B------:R-:W-:-:S09]  /*17c30*/  UISETP.GT.U32.AND UP0, UPT, UR51, 0x1, UPT ;  /* 0x000000013300788c */ /* 0x000fd2000bf04070 */
[----:B------:R-:W-:Y:S05]  /*17c40*/  BRA.U UP0, `(.L_x_301) ;  /* 0x0000000100087547 */ /* 0x000fea000b800000 */
[----:B------:R-:W-:Y:S05]  /*17c50*/  BPT.TRAP 0x1 ;  /* 0x000000040000795c */ /* 0x000fea0000300000 */
[----:B------:R-:W-:Y:S05]  /*17c60*/  BPT.TRAP 0x1 ;  /* 0x000000040000795c */ /* 0x000fea0000300000 */
.L_x_301:
[----:B------:R-:W-:Y:S02]  /*17c70*/  UISETP.NE.AND UP0, UPT, UR62, URZ, UPT ;  /* 0x000000ff3e00728c */ /* 0x000fe4000bf05270 */
[----:B------:R-:W-:-:S09]  /*17c80*/  UIADD3 UR4, UPT, UPT, UR37, 0x1c068, URZ ;  /* 0x0001c06825047890 */ /* 0x000fd2000fffe0ff */
[----:B------:R-:W-:-:S04]  /*17c90*/  @UP0 UIADD3 UR4, UPT, UPT, UR37, 0x1c058, URZ ;  /* 0x0001c05825040890 */ /* 0x000fc8000fffe0ff */
[----:B------:R-:W-:-:S09]  /*17ca0*/  UPRMT UR4, UR38, 0x654, UR4 ;  /* 0x0000065426047896 */ /* 0x000fd20008000004 */
[----:B------:R-:W-:Y:S01]  /*17cb0*/  SYNCS.ARRIVE.TRANS64.RED.A1T0 RZ, [UR4], RZ ;  /* 0x000000ffffff79a7 */ /* 0x000fe20008100404 */
[----:B------:R-:W-:Y:S05]  /*17cc0*/  EXIT ;  /* 0x000000000000794d */ /* 0x000fea0003800000 */
.L_x_26:
[----:B------:R-:W-:-:S05]  /*17cd0*/  IMAD.MOV.U32 R0, RZ, RZ, -0x4 ;  /* 0xfffffffcff007424 */ /* 0x000fca00078e00ff */
[----:B------:R-:W-:-:S05]  /*17ce0*/  VIADDMNMX.U32 R0, R3, R0, 0x2, PT ;  /* 0x0000000203007446 */ /* 0x000fca0003800000 */
[----:B------:R-:W-:-:S04]  /*17cf0*/  IMAD.SHL.U32 R0, R0, 0x4, RZ ;  /* 0x0000000400007824 */ /* 0x000fc800078e00ff */
[----:B------:R-:W1:Y:S02]  /*17d00*/  LDC R4, c[0x2][R0] ;  /* 0x0080000000047b82 */ /* 0x000e640000000800 */
[----:B-1----:R-:W-:-:S04]  /*17d10*/  SHF.R.S32.HI R5, RZ, 0x1f, R4 ;  /* 0x0000001fff057819 */ /* 0x002fc80000011404 */
.L_x_492:
[----:B------:R-:W-:Y:S05]  /*17d20*/  BRX R4 -0x17d30                                                                                                                                                                                                                                                                                                                                                                                                                                                                                                                                                                                     (*"BRANCH_TARGETS .L_x_493,.L_x_494,.L_x_495"*) ;  /* 0xfffffe8004b47949 */ /* 0x000fea000383ffff */
.L_x_495:
[----:B------:R-:W-:-:S08]  /*17d30*/  NOP ;  /* 0x0000000000007918 */ /* 0x000fd00000000000 */
[----:B------:R-:W-:-:S00]  /*17d40*/  USETMAXREG.DEALLOC.CTAPOOL 0x18 ;  /* 0x00000018000079c8 */ /* 0x000fc000080e0500 */
[----:B------:R-:W-:Y:S05]  /*17d50*/  EXIT ;  /* 0x000000000000794d */ /* 0x000fea0003800000 */
.L_x_493:
[----:B------:R-:W-:-:S08]  /*17d60*/  NOP ;  /* 0x0000000000007918 */ /* 0x000fd00000000000 */
[----:B------:R-:W1:-:S00]  /*17d70*/  USETMAXREG.DEALLOC.CTAPOOL 0x20 ;  /* 0x00000020000079c8 */ /* 0x000e4000080e0500 */
[----:B------:R-:W2:Y:S01]  /*17d80*/  S2UR UR7, SR_CTAID.X ;  /* 0x00000000000779c3 */ /* 0x000ea20000002500 */
[----:B------:R-:W3:Y:S07]  /*17d90*/  LDCU.64 UR4, c[0x0][0x380] ;  /* 0x00007000ff0477ac */ /* 0x000eee0008000a00 */
[----:B------:R-:W4:Y:S01]  /*17da0*/  S2UR UR45, SR_CTAID.Z ;  /* 0x00000000002d79c3 */ /* 0x000f220000002700 */
[----:B---3--:R-:W-:Y:S02]  /*17db0*/  UISETP.NE.AND UP1, UPT, UR5, URZ, UPT ;  /* 0x000000ff0500728c */ /* 0x008fe4000bf25270 */
[----:B--2---:R-:W-:-:S04]  /*17dc0*/  USHF.L.U32 UR11, UR7, 0x8, URZ ;  /* 0x00000008070b7899 */ /* 0x004fc800080006ff */
[----:B------:R-:W-:-:S06]  /*17dd0*/  UISETP.GE.U32.OR UP1, UPT, UR11, UR4, !UP1 ;  /* 0x000000040b00728c */ /* 0x000fcc000cf26470 */
[----:B------:R-:W-:-:S13]  /*17de0*/  PLOP3.LUT P1, PT, PT, PT, UP1, 0x80, 0x8 ;  /* 0x000000000008781c */ /* 0x000fda0003f2f018 */
[----:B-1--4-:R-:W-:Y:S05]  /*17df0*/  @P1 EXIT ;  /* 0x000000000000194d */ /* 0x012fea0003800000 */
[----:B------:R-:W1:Y:S01]  /*17e00*/  LDCU UR4, c[0x0][0x38c] ;  /* 0x00007180ff0477ac */ /* 0x000e620008000800 */
[----:B------:R-:W2:Y:S01]  /*17e10*/  S2UR UR8, SR_CTAID.Y ;  /* 0x00000000000879c3 */ /* 0x000ea20000002600 */
[----:B------:R-:W-:Y:S01]  /*17e20*/  BSSY.RECONVERGENT B0, `(.L_x_302) ;  /* 0x0000021000007945 */ /* 0x000fe20003800200 */
[----:B------:R-:W-:Y:S01]  /*17e30*/  UMOV UR12, URZ ;  /* 0x000000ff000c7c82 */ /* 0x000fe20008000000 */
[----:B------:R-:W-:-:S04]  /*17e40*/  UIADD3 UR10, UPT, UPT, UR5, 0x3f, URZ ;  /* 0x0000003f050a7890 */ /* 0x000fc8000fffe0ff */
[----:B------:R-:W-:-:S04]  /*17e50*/  USHF.R.S32.HI UR9, URZ, 0x1f, UR10 ;  /* 0x0000001fff097899 */ /* 0x000fc8000801140a */
[----:B------:R-:W-:-:S04]  /*17e60*/  ULEA.HI UR9, UR9, UR10, URZ, 0x6 ;  /* 0x0000000a09097291 */ /* 0x000fc8000f8f30ff */
[----:B------:R-:W-:Y:S01]  /*17e70*/  USHF.R.S32.HI UR9, URZ, 0x6, UR9 ;  /* 0x00000006ff097899 */ /* 0x000fe20008011409 */
[----:B-1----:R-:W1:Y:S01]  /*17e80*/  I2F.U32.RP R3, UR4 ;  /* 0x0000000400037d06 */ /* 0x002e620008209000 */
[----:B------:R-:W-:-:S07]  /*17e90*/  UISETP.NE.U32.AND UP1, UPT, UR4, URZ, UPT ;  /* 0x000000ff0400728c */ /* 0x000fce000bf25070 */
[----:B-1----:R-:W1:Y:S02]  /*17ea0*/  MUFU.RCP R0, R3 ;  /* 0x0000000300007308 */ /* 0x002e640000001000 */
[----:B-1----:R-:W-:-:S06]  /*17eb0*/  IADD3 R0, PT, PT, R0, 0xffffffe, RZ ;  /* 0x0ffffffe00007810 */ /* 0x002fcc0007ffe0ff */
[----:B------:R-:W1:Y:S02]  /*17ec0*/  F2I.FTZ.U32.TRUNC.NTZ R0, R0 ;  /* 0x0000000000007305 */ /* 0x000e64000021f000 */
[----:B-1----:R-:W-:-:S13]  /*17ed0*/  R2UR UR13, R0 ;  /* 0x00000000000d72ca */ /* 0x002fda00000e0000 */
[----:B------:R-:W-:-:S04]  /*17ee0*/  UIADD3 UR6, UPT, UPT, URZ, -UR13, URZ ;  /* 0x8000000dff067290 */ /* 0x000fc8000fffe0ff */
[----:B------:R-:W-:-:S04]  /*17ef0*/  UIMAD UR6, UR6, UR4, URZ ;  /* 0x00000004060672a4 */ /* 0x000fc8000f8e02ff */
[----:B------:R-:W-:-:S04]  /*17f00*/  UIMAD.WIDE.U32 UR12, UR13, UR6, UR12 ;  /* 0x000000060d0c72a5 */ /* 0x000fc8000f8e000c */
[----:B--2---:R-:W-:-:S07]  /*17f10*/  UIMAD.WIDE.U32 UR12, UR13, UR8, URZ ;  /* 0x000000080d0c72a5 */ /* 0x004fce000f8e00ff */
[----:B------:R-:W-:Y:S02]  /*17f20*/  UMOV UR44, UR13 ;  /* 0x0000000d002c7c82 */ /* 0x000fe40008000000 */
[----:B------:R-:W-:-:S04]  /*17f30*/  UIADD3 UR6, UPT, UPT, -UR44, URZ, URZ ;  /* 0x000000ff2c067290 */ /* 0x000fc8000fffe1ff */
[----:B------:R-:W-:-:S04]  /*17f40*/  UIMAD UR6, UR4, UR6, UR8 ;  /* 0x00000006040672a4 */ /* 0x000fc8000f8e0208 */
[----:B------:R-:W-:-:S11]  /*17f50*/  UISETP.GE.U32.AND UP5, UPT, UR6, UR4, UPT ;  /* 0x000000040600728c */ /* 0x000fd6000bfa6070 */
[----:B------:R-:W-:Y:S02]  /*17f60*/  @UP5 UIADD3 UR6, UPT, UPT, UR6, -UR4, URZ ;  /* 0x8000000406065290 */ /* 0x000fe4000fffe0ff */
[----:B------:R-:W-:Y:S02]  /*17f70*/  @UP5 UIADD3 UR44, UPT, UPT, UR44, 0x1, URZ ;  /* 0x000000012c2c5890 */ /* 0x000fe4000fffe0ff */
[----:B------:R-:W-:Y:S02]  /*17f80*/  UISETP.GE.U32.AND UP4, UPT, UR6, UR4, UPT ;  /* 0x000000040600728c */ /* 0x000fe4000bf86070 */
[----:B------:R-:W-:-:S04]  /*17f90*/  ULEA UR6, UR7, 0x4, 0x2 ;  /* 0x0000000407067891 */ /* 0x000fc8000f8e10ff */
[----:B------:R-:W-:-:S05]  /*17fa0*/  ULOP3.LUT UR6, UR6, 0x3fffffc, URZ, 0xc0, !UPT ;  /* 0x03fffffc06067892 */ /* 0x000fca000f8ec0ff */
[----:B------:R-:W-:Y:S02]  /*17fb0*/  @UP4 UIADD3 UR44, UPT, UPT, UR44, 0x1, URZ ;  /* 0x000000012c2c4890 */ /* 0x000fe4000fffe0ff */
[----:B------:R-:W-:Y:S02]  /*17fc0*/  @!UP1 ULOP3.LUT UR44, URZ, UR4, URZ, 0x33, !UPT ;  /* 0x00000004ff2c9292 */ /* 0x000fe4000f8e33ff */
[----:B------:R-:W-:Y:S02]  /*17fd0*/  UISETP.LT.AND UP1, UPT, UR9, UR6, UPT ;  /* 0x000000060900728c */ /* 0x000fe4000bf21270 */
[----:B------:R-:W-:Y:S02]  /*17fe0*/  UIADD3 UR12, UPT, UPT, -UR44, URZ, URZ ;  /* 0x000000ff2c0c7290 */ /* 0x000fe4000fffe1ff */
[----:B------:R-:W-:Y:S02]  /*17ff0*/  USEL UR6, UR9, UR6, UP1 ;  /* 0x0000000609067287 */ /* 0x000fe40008800000 */
[----:B------:R-:W-:Y:S01]  /*18000*/  UIMAD UR12, UR4, UR12, UR8 ;  /* 0x0000000c040c72a4 */ /* 0x000fe2000f8e0208 */
[----:B------:R-:W-:Y:S11]  /*18010*/  @!P3 BRA `(.L_x_303) ;  /* 0x000000000004b947 */ /* 0x000ff60003800000 */
[----:B------:R-:W-:Y:S05]  /*18020*/  BPT.TRAP 0x1 ;  /* 0x000000040000795c */ /* 0x000fea0000300000 */
.L_x_303:
[----:B------:R-:W-:Y:S05]  /*18030*/  BSYNC.RECONVERGENT B0 ;  /* 0x0000000000007941 */ /* 0x000fea0003800200 */
.L_x_302:
[----:B------:R-:W1:Y:S01]  /*18040*/  S2UR UR8, SR_CgaCtaId ;  /* 0x00000000000879c3 */ /* 0x000e620000008800 */
[----:B------:R-:W-:Y:S01]  /*18050*/  HFMA2 R3, -RZ, RZ, 0, 5.9604644775390625e-08 ;  /* 0x00000001ff037431 */ /* 0x000fe200000001ff */
[----:B------:R-:W-:-:S04]  /*18060*/  UMOV UR4, 0x400 ;  /* 0x0000040000047882 */ /* 0x000fc80000000000 */
[----:B------:R-:W-:Y:S01]  /*18070*/  SHF.L.U32 R3, R3, 0x1f, RZ ;  /* 0x0000001f03037819 */ /* 0x000fe200000006ff */
[----:B-1----:R-:W-:-:S09]  /*18080*/  ULEA UR8, UR8, UR4, 0x18 ;  /* 0x0000000408087291 */ /* 0x002fd2000f8ec0ff */
[----:B------:R-:W1:Y:S02]  /*18090*/  SYNCS.PHASECHK.TRANS64.TRYWAIT P1, [UR8+0x1c010], R3 ;  /* 0x01c01003ff0075a7 */ /* 0x000e640008021108 */
[----:B-1----:R-:W-:Y:S05]  /*180a0*/  @!P1 BRA `(.L_x_304) ;  /* 0x0000005000809947 */ /* 0x002fea0003800000 */
.L_x_449:
[----:B------:R-:W-:Y:S01]  /*180b0*/  PLOP3.LUT P5, PT, P5, P6, PT, 0xf8, 0x8f ;  /* 0x00000000008f781c */ /* 0x000fe20002fadf70 */
[----:B------:R-:W-:Y:S01]  /*180c0*/  BSSY.RECONVERGENT B0, `(.L_x_305) ;  /* 0x0000005000007945 */ /* 0x000fe20003800200 */
[----:B-1----:R-:W-:-:S04]  /*180d0*/  @!P0 MOV R0, 0x8000 ;  /* 0x0000800000008802 */ /* 0x002fc80000000f00 */
[----:B------:R1:W-:Y:S07]  /*180e0*/  @!P0 SYNCS.ARRIVE.TRANS64 RZ, [UR8+0x1c000], R0 ;  /* 0x01c00000ffff89a7 */ /* 0x0003ee0008000008 */
[----:B------:R-:W-:Y:S05]  /*180f0*/  @!P5 BRA `(.L_x_306) ;  /* 0x000000000004d947 */ /* 0x000fea0003800000 */
[----:B------:R-:W-:Y:S05]  /*18100*/  BPT.TRAP 0x1 ;  /* 0x000000040000795c */ /* 0x000fea0000300000 */
.L_x_306:
[----:B------:R-:W-:Y:S05]  /*18110*/  BSYNC.RECONVERGENT B0 ;  /* 0x0000000000007941 */ /* 0x000fea0003800200 */
.L_x_305:
[----:B------:R-:W-:Y:S01]  /*18120*/  LOP3.LUT P1, RZ, R2, 0x1f, RZ, 0xc0, !PT ;  /* 0x0000001f02ff7812 */ /* 0x000fe2000782c0ff */
[----:B------:R-:W-:Y:S03]  /*18130*/  BSSY.RECONVERGENT B0, `(.L_x_307) ;  /* 0x0000004000007945 */ /* 0x000fe60003800200 */
[----:B------:R-:W-:-:S13]  /*18140*/  PLOP3.LUT P1, PT, P1, P0, PT, 0x8f, 0xf8 ;  /* 0x0000000000f8781c */ /* 0x000fda0000f21177 */
[----:B------:R-:W-:Y:S05]  /*18150*/  @P1 BRA `(.L_x_308) ;  /* 0x0000000000041947 */ /* 0x000fea0003800000 */
[----:B------:R-:W-:Y:S05]  /*18160*/  BPT.TRAP 0x1 ;  /* 0x000000040000795c */ /* 0x000fea0000300000 */
.L_x_308:
[----:B------:R-:W-:Y:S05]  /*18170*/  BSYNC.RECONVERGENT B0 ;  /* 0x0000000000007941 */ /* 0x000fea0003800200 */
.L_x_307:
[----:B------:R-:W2:Y:S01]  /*18180*/  LDCU.64 UR16, c[0x0][0x348] ;  /* 0x00006900ff1077ac */ /* 0x000ea20008000a00 */
[----:B------:R-:W-:Y:S01]  /*18190*/  UIADD3 UR9, UPT, UPT, UR8, 0x1c000, URZ ;  /* 0x0001c00008097890 */ /* 0x000fe2000fffe0ff */
[----:B------:R-:W-:Y:S01]  /*181a0*/  UMOV UR4, 0x0 ;  /* 0x0000000000047882 */ /* 0x000fe20000000000 */
[----:B------:R-:W-:Y:S01]  /*181b0*/  UMOV UR5, 0x10000000 ;  /* 0x1000000000057882 */ /* 0x000fe20000000000 */
[----:B------:R-:W-:Y:S01]  /*181c0*/  UMOV UR10, URZ ;  /* 0x000000ff000a7c82 */ /* 0x000fe20008000000 */
[----:B------:R-:W-:Y:S01]  /*181d0*/  UMOV UR13, UR44 ;  /* 0x0000002c000d7c82 */ /* 0x000fe20008000000 */
[----:B------:R-:W-:Y:S01]  /*181e0*/  UMOV UR14, UR45 ;  /* 0x0000002d000e7c82 */ /* 0x000fe20008000000 */
[----:B------:R-:W-:Y:S01]  /*181f0*/  UMOV UR18, 0x40 ;  /* 0x0000004000127882 */ /* 0x000fe20000000000 */
[----:B------:R-:W-:Y:S01]  /*18200*/  UMOV UR19, UR11 ;  /* 0x0000000b00137c82 */ /* 0x000fe20008000000 */
[----:B------:R-:W-:Y:S01]  /*18210*/  UMOV UR20, UR12 ;  /* 0x0000000c00147c82 */ /* 0x000fe20008000000 */
[----:B------:R-:W-:Y:S01]  /*18220*/  UMOV UR21, UR44 ;  /* 0x0000002c00157c82 */ /* 0x000fe20008000000 */
[----:B------:R-:W-:Y:S01]  /*18230*/  UMOV UR22, UR45 ;  /* 0x0000002d00167c82 */ /* 0x000fe20008000000 */
[----:B--2---:R-:W-:-:S02]  /*18240*/  UIADD3 UR24, UP1, UPT, UR16, 0x80, URZ ;  /* 0x0000008010187890 */ /* 0x004fc4000ff3e0ff */
[----:B------:R-:W-:Y:S02]  /*18250*/  UIADD3 UR16, UPT, UPT, UR8, 0x4000, URZ ;  /* 0x0000400008107890 */ /* 0x000fe4000fffe0ff */
[----:B------:R-:W-:-:S03]  /*18260*/  UIADD3.X UR25, UPT, UPT, URZ, UR17, URZ, UP1, !UPT ;  /* 0x00000011ff197290 */ /* 0x000fc60008ffe4ff */
[----:B------:R-:W-:-:S06]  /*18270*/  UMOV UR17, UR9 ;  /* 0x0000000900117c82 */ /* 0x000fcc0008000000 */
[----:B------:R2:W-:Y:S01]  /*18280*/  UTMALDG.5D [UR8], [UR24], desc[UR4] ;  /* 0x00000408180075b4 */ /* 0x0005e20008021000 */
[----:B------:R2:W-:Y:S02]  /*18290*/  UTMALDG.5D [UR16], [UR24], desc[UR4] ;  /* 0x00000410180075b4 */ /* 0x0005e40008021000 */
[----:B--2---:R-:W-:Y:S05]  /*182a0*/  BRA.U !UP0, `(.L_x_309) ;  /* 0x0000000108047547 */ /* 0x004fea000b800000 */
[----:B------:R-:W-:Y:S05]  /*182b0*/  BPT.TRAP 0x1 ;  /* 0x000000040000795c */ /* 0x000fea0000300000 */
.L_x_309:
[----:B------:R-:W2:Y:S02]  /*182c0*/  SYNCS.PHASECHK.TRANS64.TRYWAIT P1, [UR8+0x1c038], R3 ;  /* 0x01c03803ff0075a7 */ /* 0x000ea40008021108 */
[----:B--2---:R-:W-:Y:S05]  /*182d0*/  @!P1 BRA `(.L_x_310) ;  /* 0x00000050000c9947 */ /* 0x004fea0003800000 */
.L_x_451:
[----:B-1----:R-:W-:Y:S01]  /*182e0*/  @!P0 MOV R0, 0x4000 ;  /* 0x0000400000008802 */ /* 0x002fe20000000f00 */
[----:B------:R-:W-:-:S03]  /*182f0*/  UPLOP3.LUT UP2, UPT, UP2, UP3, UPT, 0xf8, 0x8f ;  /* 0x00000000008f789c */ /* 0x000fc60001747f70 */
[----:B------:R1:W-:Y:S06]  /*18300*/  @!P0 SYNCS.ARRIVE.TRANS64 RZ, [UR8+0x1c020], R0 ;  /* 0x01c02000ffff89a7 */ /* 0x0003ec0008000008 */
[----:B------:R-:W-:Y:S05]  /*18310*/  BRA.U !UP2, `(.L_x_311) ;  /* 0x000000010a047547 */ /* 0x000fea000b800000 */
[----:B------:R-:W-:Y:S05]  /*18320*/  BPT.TRAP 0x1 ;  /* 0x000000040000795c */ /* 0x000fea0000300000 */
.L_x_311:
[----:B------:R-:W-:Y:S01]  /*18330*/  LOP3.LUT P1, R2, R2, 0x1f, RZ, 0xc0, !PT ;  /* 0x0000001f02027812 */ /* 0x000fe2000782c0ff */
[----:B------:R-:W-:Y:S03]  /*18340*/  BSSY.RECONVERGENT B0, `(.L_x_312) ;  /* 0x0000004000007945 */ /* 0x000fe60003800200 */
[----:B------:R-:W-:-:S13]  /*18350*/  PLOP3.LUT P1, PT, P1, P0, PT, 0x8f, 0xf8 ;  /* 0x0000000000f8781c */ /* 0x000fda0000f21177 */
[----:B------:R-:W-:Y:S05]  /*18360*/  @P1 BRA `(.L_x_313) ;  /* 0x0000000000041947 */ /* 0x000fea0003800000 */
[----:B------:R-:W-:Y:S05]  /*18370*/  BPT.TRAP 0x1 ;  /* 0x000000040000795c */ /* 0x000fea0000300000 */
.L_x_313:
[----:B------:R-:W-:Y:S05]  /*18380*/  BSYNC.RECONVERGENT B0 ;  /* 0x0000000000007941 */ /* 0x000fea0003800200 */
.L_x_312:
[----:B------:R-:W2:Y:S01]  /*18390*/  LDCU.64 UR14, c[0x0][0x348] ;  /* 0x00006900ff0e77ac */ /* 0x000ea20008000a00 */
[----:B------:R-:W-:Y:S01]  /*183a0*/  BSSY.RECONVERGENT B0, `(.L_x_314) ;  /* 0x0000013000007945 */ /* 0x000fe20003800200 */
[----:B------:R-:W-:Y:S02]  /*183b0*/  UIADD3 UR16, UPT, UPT, UR8, 0x10000, URZ ;  /* 0x0001000008107890 */ /* 0x000fe4000fffe0ff */
[----:B------:R-:W-:Y:S02]  /*183c0*/  UIADD3 UR17, UPT, UPT, UR8, 0x1c020, URZ ;  /* 0x0001c02008117890 */ /* 0x000fe4000fffe0ff */
[----:B------:R-:W-:Y:S01]  /*183d0*/  UIADD3 UR40, UPT, UPT, UR8, 0x12000, URZ ;  /* 0x0001200008287890 */ /* 0x000fe2000fffe0ff */
[----:B------:R-:W-:Y:S01]  /*183e0*/  UMOV UR19, URZ ;  /* 0x000000ff00137c82 */ /* 0x000fe20008000000 */
[----:B------:R-:W-:Y:S01]  /*183f0*/  UMOV UR4, 0x0 ;  /* 0x0000000000047882 */ /* 0x000fe20000000000 */
[----:B------:R-:W-:Y:S01]  /*18400*/  UMOV UR5, 0x10000000 ;  /* 0x1000000000057882 */ /* 0x000fe20000000000 */
[----:B------:R-:W-:Y:S01]  /*18410*/  UMOV UR18, URZ ;  /* 0x000000ff00127c82 */ /* 0x000fe20008000000 */
[----:B------:R-:W-:Y:S01]  /*18420*/  UMOV UR20, UR44 ;  /* 0x0000002c00147c82 */ /* 0x000fe20008000000 */
[----:B------:R-:W-:Y:S01]  /*18430*/  UMOV UR21, UR45 ;  /* 0x0000002d00157c82 */ /* 0x000fe20008000000 */
[----:B------:R-:W-:Y:S01]  /*18440*/  UMOV UR42, 0x40 ;  /* 0x00000040002a7882 */ /* 0x000fe20000000000 */
[----:B------:R-:W-:Y:S01]  /*18450*/  UMOV UR41, UR17 ;  /* 0x0000001100297c82 */ /* 0x000fe20008000000 */
[----:B--2---:R-:W-:Y:S01]  /*18460*/  UIADD3 UR14, UP1, UPT, UR14, 0x180, URZ ;  /* 0x000001800e0e7890 */ /* 0x004fe2000ff3e0ff */
[----:B------:R-:W-:-:S03]  /*18470*/  UMOV UR43, UR19 ;  /* 0x00000013002b7c82 */ /* 0x000fc60008000000 */
[----:B------:R-:W-:-:S09]  /*18480*/  UIADD3.X UR15, UPT, UPT, URZ, UR15, URZ, UP1, !UPT ;  /* 0x0000000fff0f7290 */ /* 0x000fd20008ffe4ff */
[----:B------:R2:W-:Y:S01]  /*18490*/  UTMALDG.4D [UR16], [UR14], desc[UR4] ;  /* 0x000004100e0075b4 */ /* 0x0005e20008019000 */
[----:B------:R2:W-:Y:S02]  /*184a0*/  UTMALDG.4D [UR40], [UR14], desc[UR4] ;  /* 0x000004280e0075b4 */ /* 0x0005e40008019000 */
[----:B--2---:R-:W-:Y:S05]  /*184b0*/  @!P3 BRA `(.L_x_315) ;  /* 0x000000000004b947 */ /* 0x004fea0003800000 */
[----:B------:R-:W-:Y:S05]  /*184c0*/  BPT.TRAP 0x1 ;  /* 0x000000040000795c */ /* 0x000fea0000300000 */
.L_x_315:
[----:B------:R-:W-:Y:S05]  /*184d0*/  BSYNC.RECONVERGENT B0 ;  /* 0x0000000000007941 */ /* 0x000fea0003800200 */
.L_x_314:
[----:B------:R-:W2:Y:S02]  /*184e0*/  SYNCS.PHASECHK.TRANS64.TRYWAIT P1, [UR8+0x1c018], R3 ;  /* 0x01c01803ff0075a7 */ /* 0x000ea40008021108 */
[----:B--2---:R-:W-:Y:S05]  /*184f0*/  @!P1 BRA `(.L_x_316) ;  /* 0x0000004c009c9947 */ /* 0x004fea0003800000 */
.L_x_453:
[----:B-1----:R-:W-:Y:S01]  /*18500*/  @!P0 MOV R0, 0x8000 ;  /* 0x0000800000008802 */ /* 0x002fe20000000f00 */
[----:B------:R-:W-:Y:S03]  /*18510*/  BSSY.RECONVERGENT B0, `(.L_x_317) ;  /* 0x0000004000007945 */ /* 0x000fe60003800200 */
[----:B------:R1:W-:Y:S01]  /*18520*/  @!P0 SYNCS.ARRIVE.TRANS64 RZ, [UR8+0x1c008], R0 ;  /* 0x01c00800ffff89a7 */ /* 0x0003e20008000008 */
[----:B------:R-:W-:Y:S05]  /*18530*/  @!P5 BRA `(.L_x_318) ;  /* 0x000000000004d947 */ /* 0x000fea0003800000 */
[----:B------:R-:W-:Y:S05]  /*18540*/  BPT.TRAP 0x1 ;  /* 0x000000040000795c */ /* 0x000fea0000300000 */
.L_x_318:
[----:B------:R-:W-:Y:S05]  /*18550*/  BSYNC.RECONVERGENT B0 ;  /* 0x0000000000007941 */ /* 0x000fea0003800200 */
.L_x_317:
[----:B------:R-:W-:Y:S01]  /*18560*/  ISETP.EQ.OR P2, PT, R2, RZ, P0 ;  /* 0x000000ff0200720c */ /* 0x000fe20000742670 */
[----:B------:R-:W-:-:S12]  /*18570*/  BSSY.RECONVERGENT B0, `(.L_x_319) ;  /* 0x0000003000007945 */ /* 0x000fd80003800200 */
[----:B------:R-:W-:Y:S05]  /*18580*/  @P2 BRA `(.L_x_320) ;  /* 0x0000000000042947 */ /* 0x000fea0003800000 */
[----:B------:R-:W-:Y:S05]  /*18590*/  BPT.TRAP 0x1 ;  /* 0x000000040000795c */ /* 0x000fea0000300000 */
.L_x_320:
[----:B------:R-:W-:Y:S05]  /*185a0*/  BSYNC.RECONVERGENT B0 ;  /* 0x0000000000007941 */ /* 0x000fea0003800200 */
.L_x_319:
[----:B------:R-:W2:Y:S01]  /*185b0*/  LDCU.64 UR14, c[0x0][0x348] ;  /* 0x00006900ff0e77ac */ /* 0x000ea20008000a00 */
[----:B------:R-:W-:Y:S02]  /*185c0*/  UIADD3 UR27, UPT, UPT, UR11, 0x80, URZ ;  /* 0x000000800b1b7890 */ /* 0x000fe4000fffe0ff */
[----:B------:R-:W-:Y:S02]  /*185d0*/  UIADD3 UR24, UPT, UPT, UR8, 0x8000, URZ ;  /* 0x0000800008187890 */ /* 0x000fe4000fffe0ff */
[----:B------:R-:W-:Y:S02]  /*185e0*/  UIADD3 UR25, UPT, UPT, UR8, 0x1c008, URZ ;  /* 0x0001c00808197890 */ /* 0x000fe4000fffe0ff */
[----:B------:R-:W-:Y:S01]  /*185f0*/  UIADD3 UR16, UPT, UPT, UR8, 0xc000, URZ ;  /* 0x0000c00008107890 */ /* 0x000fe2000fffe0ff */
[----:B------:R-:W-:Y:S01]  /*18600*/  UMOV UR4, 0x0 ;  /* 0x0000000000047882 */ /* 0x000fe20000000000 */
[----:B------:R-:W-:Y:S01]  /*18610*/  UMOV UR5, 0x10000000 ;  /* 0x1000000000057882 */ /* 0x000fe20000000000 */
[----:B------:R-:W-:Y:S01]  /*18620*/  UMOV UR26, URZ ;  /* 0x000000ff001a7c82 */ /* 0x000fe20008000000 */
[----:B------:R-:W-:Y:S01]  /*18630*/  UMOV UR28, UR12 ;  /* 0x0000000c001c7c82 */ /* 0x000fe20008000000 */
[----:B------:R-:W-:Y:S01]  /*18640*/  UMOV UR29, UR44 ;  /* 0x0000002c001d7c82 */ /* 0x000fe20008000000 */
[----:B------:R-:W-:Y:S01]  /*18650*/  UMOV UR30, UR45 ;  /* 0x0000002d001e7c82 */ /* 0x000fe20008000000 */
[----:B--2---:R-:W-:Y:S01]  /*18660*/  UIADD3 UR10, UP1, UPT, UR14, 0x80, URZ ;  /* 0x000000800e0a7890 */ /* 0x004fe2000ff3e0ff */
[----:B------:R-:W-:Y:S01]  /*18670*/  UMOV UR18, 0x40 ;  /* 0x0000004000127882 */ /* 0x000fe20000000000 */
[----:B------:R-:W-:-:S02]  /*18680*/  UMOV UR20, UR12 ;  /* 0x0000000c00147c82 */ /* 0x000fc40008000000 */
[----:B------:R-:W-:Y:S01]  /*18690*/  UIADD3.X UR11, UPT, UPT, URZ, UR15, URZ, UP1, !UPT ;  /* 0x0000000fff0b7290 */ /* 0x000fe20008ffe4ff */
[----:B------:R-:W-:Y:S01]  /*186a0*/  UMOV UR21, UR44 ;  /* 0x0000002c00157c82 */ /* 0x000fe20008000000 */
[----:B------:R-:W-:Y:S01]  /*186b0*/  UMOV UR22, UR45 ;  /* 0x0000002d00167c82 */ /* 0x000fe20008000000 */
[----:B------:R-:W-:Y:S01]  /*186c0*/  UMOV UR17, UR25 ;  /* 0x0000001900117c82 */ /* 0x000fe20008000000 */
[----:B------:R-:W-:-:S05]  /*186d0*/  UMOV UR19, UR27 ;  /* 0x0000001b00137c82 */ /* 0x000fca0008000000 */
[----:B------:R2:W-:Y:S01]  /*186e0*/  UTMALDG.5D [UR24], [UR10], desc[UR4] ;  /* 0x000004180a0075b4 */ /* 0x0005e20008021000 */
[----:B------:R2:W-:Y:S02]  /*186f0*/  UTMALDG.5D [UR16], [UR10], desc[UR4] ;  /* 0x000004100a0075b4 */ /* 0x0005e40008021000 */
[----:B--2---:R-:W-:Y:S05]  /*18700*/  BRA.U !UP0, `(.L_x_321) ;  /* 0x0000000108047547 */ /* 0x004fea000b800000 */
[----:B------:R-:W-:Y:S05]  /*18710*/  BPT.TRAP 0x1 ;  /* 0x000000040000795c */ /* 0x000fea0000300000 */
.L_x_321:
[----:B------:R-:W2:Y:S02]  /*18720*/  SYNCS.PHASECHK.TRANS64.TRYWAIT P1, [UR8+0x1c040], R3 ;  /* 0x01c04003ff0075a7 */ /* 0x000ea40008021108 */
[----:B--2---:R-:W-:Y:S05]  /*18730*/  @!P1 BRA `(.L_x_322) ;  /* 0x0000004c00249947 */ /* 0x004fea0003800000 */
.L_x_455:
[----:B-1----:R-:W-:-:S04]  /*18740*/  @!P0 MOV R0, 0x4000 ;  /* 0x0000400000008802 */ /* 0x002fc80000000f00 */
[----:B------:R1:W-:Y:S01]  /*18750*/  @!P0 SYNCS.ARRIVE.TRANS64 RZ, [UR8+0x1c028], R0 ;  /* 0x01c02800ffff89a7 */ /* 0x0003e20008000008 */
[----:B------:R-:W-:Y:S05]  /*18760*/  BRA.U !UP2, `(.L_x_323) ;  /* 0x000000010a047547 */ /* 0x000fea000b800000 */
[----:B------:R-:W-:Y:S05]  /*18770*/  BPT.TRAP 0x1 ;  /* 0x000000040000795c */ /* 0x000fea0000300000 */
.L_x_323:
[----:B------:R-:W-:Y:S04]  /*18780*/  BSSY.RECONVERGENT B0, `(.L_x_324) ;  /* 0x0000003000007945 */ /* 0x000fe80003800200 */
[----:B------:R-:W-:Y:S05]  /*18790*/  @P2 BRA `(.L_x_325) ;  /* 0x0000000000042947 */ /* 0x000fea0003800000 */
[----:B------:R-:W-:Y:S05]  /*187a0*/  BPT.TRAP 0x1 ;  /* 0x000000040000795c */ /* 0x000fea0000300000 */
.L_x_325:
[----:B------:R-:W-:Y:S05]  /*187b0*/  BSYNC.RECONVERGENT B0 ;  /* 0x0000000000007941 */ /* 0x000fea0003800200 */
.L_x_324:
[----:B------:R-:W2:Y:S01]  /*187c0*/  LDCU.64 UR10, c[0x0][0x348] ;  /* 0x00006900ff0a77ac */ /* 0x000ea20008000a00 */
        /* <DEDUP_REMOVED lines=15> */
[----:B------:R2:W-:Y:S01]  /*188c0*/  UTMALDG.4D [UR40], [UR10], desc[UR4] ;  /* 0x000004280a0075b4 */ /* 0x0005e20008019000 */
[----:B------:R-:W-:Y:S01]  /*188d0*/  NOP ;  /* 0x0000000000007918 */ /* 0x000fe20000000000 */
[----:B------:R-:W-:-:S06]  /*188e0*/  UISETP.GE.AND UP1, UPT, UR6, 0x2, UPT ;  /* 0x000000020600788c */ /* 0x000fcc000bf26270 */
[----:B------:R-:W-:-:S13]  /*188f0*/  PLOP3.LUT P1, PT, PT, PT, UP1, 0x80, 0x8 ;  /* 0x000000000008781c */ /* 0x000fda0003f2f018 */
[----:B--2---:R-:W-:Y:S05]  /*18900*/  @!P1 EXIT ;  /* 0x000000000000994d */ /* 0x004fea0003800000 */
[----:B------:R-:W-:Y:S01]  /*18910*/  UIADD3 UR9, UPT, UPT, UR6, -0x2, URZ ;  /* 0xfffffffe06097890 */ /* 0x000fe2000fffe0ff */
[----:B------:R-:W-:Y:S01]  /*18920*/  HFMA2 R2, -RZ, RZ, 0, 5.9604644775390625e-08 ;  /* 0x00000001ff027431 */ /* 0x000fe200000001ff */
[----:B------:R-:W-:Y:S02]  /*18930*/  UIADD3 UR7, UPT, UPT, UR6, -0x1, URZ ;  /* 0xffffffff06077890 */ /* 0x000fe4000fffe0ff */
[----:B------:R-:W-:Y:S01]  /*18940*/  UISETP.GE.U32.AND UP1, UPT, UR9, 0x3, UPT ;  /* 0x000000030900788c */ /* 0x000fe2000bf26070 */
[----:B------:R-:W2:Y:S01]  /*18950*/  LDCU.64 UR4, c[0x0][0x348] ;  /* 0x00006900ff0477ac */ /* 0x000ea20008000a00 */
[----:B------:R-:W-:Y:S01]  /*18960*/  ULOP3.LUT UR6, UR7, 0x3, URZ, 0xc0, !UPT ;  /* 0x0000000307067892 */ /* 0x000fe2000f8ec0ff */
[----:B------:R-:W-:Y:S01]  /*18970*/  UMOV UR10, 0x2 ;  /* 0x00000002000a7882 */ /* 0x000fe20000000000 */
[----:B------:R-:W-:-:S05]  /*18980*/  UMOV UR9, 0x1 ;  /* 0x0000000100097882 */ /* 0x000fca0000000000 */
[----:B------:R-:W-:Y:S05]  /*18990*/  BRA.U !UP1, `(.L_x_326) ;  /* 0x0000001109f07547 */ /* 0x000fea000b800000 */
[----:B------:R-:W-:Y:S01]  /*189a0*/  ULOP3.LUT UR7, UR7, 0xfffffffc, URZ, 0xc0, !UPT ;  /* 0xfffffffc07077892 */ /* 0x000fe2000f8ec0ff */
[----:B------:R-:W-:Y:S01]  /*189b0*/  MOV R2, 0x1 ;  /* 0x0000000100027802 */ /* 0x000fe20000000f00 */
[----:B------:R-:W-:Y:S01]  /*189c0*/  UMOV UR10, 0x2 ;  /* 0x00000002000a7882 */ /* 0x000fe20000000000 */
[----:B------:R-:W-:Y:S01]  /*189d0*/  UMOV UR35, 0x80 ;  /* 0x0000008000237882 */ /* 0x000fe20000000000 */
[----:B------:R-:W-:-:S03]  /*189e0*/  UIADD3 UR9, UPT, UPT, -UR7, URZ, URZ ;  /* 0x000000ff07097290 */ /* 0x000fc6000fffe1ff */
[----:B------:R-:W-:-:S09]  /*189f0*/  UMOV UR7, URZ ;  /* 0x000000ff00077c82 */ /* 0x000fd20008000000 */
.L_x_367:
[----:B------:R-:W-:Y:S05]  /*18a00*/  BRA.U !UP0, `(.L_x_327) ;  /* 0x0000000108047547 */ /* 0x000fea000b800000 */
[----:B--2---:R-:W-:Y:S05]  /*18a10*/  BPT.TRAP 0x1 ;  /* 0x000000040000795c */ /* 0x004fea0000300000 */
.L_x_327:
[----:B------:R-:W3:Y:S01]  /*18a20*/  S2UR UR8, SR_CgaCtaId ;  /* 0x00000000000879c3 */ /* 0x000ee20000008800 */
[----:B------:R-:W-:Y:S01]  /*18a30*/  UMOV UR11, 0x400 ;  /* 0x00000400000b7882 */ /* 0x000fe20000000000 */
[----:B------:R-:W-:Y:S01]  /*18a40*/  SHF.L.U32 R3, R2, 0x1f, RZ ;  /* 0x0000001f02037819 */ /* 0x000fe200000006ff */
[----:B---3--:R-:W-:-:S04]  /*18a50*/  ULEA UR8, UR8, UR11, 0x18 ;  /* 0x0000000b08087291 */ /* 0x008fc8000f8ec0ff */
[----:B------:R-:W-:-:S09]  /*18a60*/  ULEA UR41, UR10, UR8, 0x3 ;  /* 0x000000080a297291 */ /* 0x000fd2000f8e18ff */
[----:B------:R-:W3:Y:S02]  /*18a70*/  SYNCS.PHASECHK.TRANS64.TRYWAIT P1, [UR41+0x1c038], R3 ;  /* 0x01c03803ff0075a7 */ /* 0x000ee40008021129 */
[----:B---3--:R-:W-:Y:S05]  /*18a80*/  @!P1 BRA `(.L_x_328) ;  /* 0x0000004800689947 */ /* 0x008fea0003800000 */
.L_x_457:
[----:B-1----:R-:W-:-:S04]  /*18a90*/  @!P0 MOV R0, 0x4000 ;  /* 0x0000400000008802 */ /* 0x002fc80000000f00 */
[----:B------:R1:W-:Y:S01]  /*18aa0*/  @!P0 SYNCS.ARRIVE.TRANS64 RZ, [UR41+0x1c020], R0 ;  /* 0x01c02000ffff89a7 */ /* 0x0003e20008000029 */
[----:B------:R-:W-:Y:S05]  /*18ab0*/  BRA.U !UP2, `(.L_x_329) ;  /* 0x000000010a047547 */ /* 0x000fea000b800000 */
[----:B--2---:R-:W-:Y:S05]  /*18ac0*/  BPT.TRAP 0x1 ;  /* 0x000000040000795c */ /* 0x004fea0000300000 */
.L_x_329:
[----:B------:R-:W-:Y:S04]  /*18ad0*/  BSSY.RECONVERGENT B0, `(.L_x_330) ;  /* 0x0000003000007945 */ /* 0x000fe80003800200 */
[----:B------:R-:W-:Y:S05]  /*18ae0*/  @P2 BRA `(.L_x_331) ;  /* 0x0000000000042947 */ /* 0x000fea0003800000 */
[----:B--2---:R-:W-:Y:S05]  /*18af0*/  BPT.TRAP 0x1 ;  /* 0x000000040000795c */ /* 0x004fea0000300000 */
.L_x_331:
[----:B--2---:R-:W-:Y:S05]  /*18b00*/  BSYNC.RECONVERGENT B0 ;  /* 0x0000000000007941 */ /* 0x004fea0003800200 */
.L_x_330:
[----:B------:R-:W-:Y:S02]  /*18b10*/  ULEA UR16, UR10, UR8, 0xe ;  /* 0x000000080a107291 */ /* 0x000fe4000f8e70ff */
[----:B------:R-:W-:Y:S02]  /*18b20*/  UIADD3 UR14, UP1, UPT, UR4, 0x180, URZ ;  /* 0x00000180040e7890 */ /* 0x000fe4000ff3e0ff */
[----:B------:R-:W-:Y:S02]  /*18b30*/  UIADD3 UR43, UPT, UPT, UR35, -0x40, URZ ;  /* 0xffffffc0232b7890 */ /* 0x000fe4000fffe0ff */
[----:B------:R-:W-:Y:S02]  /*18b40*/  UIADD3 UR41, UPT, UPT, UR41, 0x1c020, URZ ;  /* 0x0001c02029297890 */ /* 0x000fe4000fffe0ff */
[----:B------:R-:W-:Y:S02]  /*18b50*/  UIADD3 UR40, UPT, UPT, UR16, 0x10000, URZ ;  /* 0x0001000010287890 */ /* 0x000fe4000fffe0ff */
[----:B------:R-:W-:-:S02]  /*18b60*/  UIADD3.X UR15, UPT, UPT, URZ, UR5, URZ, UP1, !UPT ;  /* 0x00000005ff0f7290 */ /* 0x000fc40008ffe4ff */
[----:B------:R-:W-:Y:S01]  /*18b70*/  UIADD3 UR16, UPT, UPT, UR16, 0x12000, URZ ;  /* 0x0001200010107890 */ /* 0x000fe2000fffe0ff */
[----:B------:R-:W-:Y:S01]  /*18b80*/  UMOV UR12, 0x0 ;  /* 0x00000000000c7882 */ /* 0x000fe20000000000 */
[----:B------:R-:W-:Y:S01]  /*18b90*/  UMOV UR13, 0x10000000 ;  /* 0x10000000000d7882 */ /* 0x000fe20000000000 */
[----:B------:R-:W-:Y:S01]  /*18ba0*/  UMOV UR42, URZ ;  /* 0x000000ff002a7c82 */ /* 0x000fe20008000000 */
[----:B------:R-:W-:Y:S01]  /*18bb0*/  UMOV UR18, 0x40 ;  /* 0x0000004000127882 */ /* 0x000fe20000000000 */
[----:B------:R-:W-:Y:S01]  /*18bc0*/  UMOV UR20, UR44 ;  /* 0x0000002c00147c82 */ /* 0x000fe20008000000 */
[----:B------:R-:W-:Y:S01]  /*18bd0*/  UMOV UR21, UR45 ;  /* 0x0000002d00157c82 */ /* 0x000fe20008000000 */
[----:B------:R-:W-:Y:S01]  /*18be0*/  UMOV UR17, UR41 ;  /* 0x0000002900117c82 */ /* 0x000fe20008000000 */
[----:B------:R-:W-:Y:S01]  /*18bf0*/  UMOV UR19, UR43 ;  /* 0x0000002b00137c82 */ /* 0x000fe20008000000 */
[----:B------:R2:W-:Y:S01]  /*18c00*/  UTMALDG.4D [UR40], [UR14], desc[UR12] ;  /* 0x00000c280e0075b4 */ /* 0x0005e20008019000 */
[----:B------:R-:W-:-:S04]  /*18c10*/  UIADD3 UR10, UPT, UPT, UR10, 0x1, URZ ;  /* 0x000000010a0a7890 */ /* 0x000fc8000fffe0ff */
[----:B------:R-:W-:Y:S01]  /*18c20*/  UISETP.NE.AND UP1, UPT, UR10, 0x3, UPT ;  /* 0x000000030a00788c */ /* 0x000fe2000bf25270 */
[----:B------:R2:W-:Y:S03]  /*18c30*/  UTMALDG.4D [UR16], [UR14], desc[UR12] ;  /* 0x00000c100e0075b4 */ /* 0x0005e60008019000 */
[----:B------:R-:W-:Y:S02]  /*18c40*/  USEL UR11, URZ, 0x1, UP1 ;  /* 0x00000001ff0b7887 */ /* 0x000fe40008800000 */
[----:B------:R-:W-:-:S04]  /*18c50*/  USEL UR10, UR10, URZ, UP1 ;  /* 0x000000ff0a0a7287 */ /* 0x000fc80008800000 */
[----:B------:R-:W-:Y:S01]  /*18c60*/  LOP3.LUT R2, R2, UR11, RZ, 0x3c, !PT ;  /* 0x0000000b02027c12 */ /* 0x000fe2000f8e3cff */
[----:B--2---:R-:W-:Y:S07]  /*18c70*/  BRA.U !UP0, `(.L_x_332) ;  /* 0x0000000108047547 */ /* 0x004fee000b800000 */
[----:B------:R-:W-:Y:S05]  /*18c80*/  BPT.TRAP 0x1 ;  /* 0x000000040000795c */ /* 0x000fea0000300000 */
.L_x_332:
[----:B------:R-:W-:Y:S01]  /*18c90*/  ULEA UR25, UR10, UR8, 0x3 ;  /* 0x000000080a197291 */ /* 0x000fe2000f8e18ff */
[----:B------:R-:W-:-:S08]  /*18ca0*/  SHF.L.U32 R3, R2, 0x1f, RZ ;  /* 0x0000001f02037819 */ /* 0x000fd000000006ff */
[----:B------:R-:W2:Y:S02]  /*18cb0*/  SYNCS.PHASECHK.TRANS64.TRYWAIT P1, [UR25+0x1c038], R3 ;  /* 0x01c03803ff0075a7 */ /* 0x000ea40008021119 */
[----:B--2---:R-:W-:Y:S05]  /*18cc0*/  @!P1 BRA `(.L_x_333) ;  /* 0x0000004400f09947 */ /* 0x004fea0003800000 */
.L_x_459:
[----:B-1----:R-:W-:-:S04]  /*18cd0*/  @!P0 MOV R0, 0x4000 ;  /* 0x0000400000008802 */ /* 0x002fc80000000f00 */
[----:B------:R1:W-:Y:S01]  /*18ce0*/  @!P0 SYNCS.ARRIVE.TRANS64 RZ, [UR25+0x1c020], R0 ;  /* 0x01c02000ffff89a7 */ /* 0x0003e20008000019 */
[----:B------:R-:W-:Y:S05]  /*18cf0*/  BRA.U !UP2, `(.L_x_334) ;  /* 0x000000010a047547 */ /* 0x000fea000b800000 */
[----:B------:R-:W-:Y:S05]  /*18d00*/  BPT.TRAP 0x1 ;  /* 0x000000040000795c */ /* 0x000fea0000300000 */
.L_x_334:
[----:B------:R-:W-:Y:S04]  /*18d10*/  BSSY.RECONVERGENT B0, `(.L_x_335) ;  /* 0x0000003000007945 */ /* 0x000fe80003800200 */
[----:B------:R-:W-:Y:S05]  /*18d20*/  @P2 BRA `(.L_x_336) ;  /* 0x0000000000042947 */ /* 0x000fea0003800000 */
[----:B------:R-:W-:Y:S05]  /*18d30*/  BPT.TRAP 0x1 ;  /* 0x000000040000795c */ /* 0x000fea0000300000 */
.L_x_336:
[----:B------:R-:W-:Y:S05]  /*18d40*/  BSYNC.RECONVERGENT B0 ;  /* 0x0000000000007941 */ /* 0x000fea0003800200 */
.L_x_335:
        /* <DEDUP_REMOVED lines=26> */
.L_x_337:
[----:B------:R-:W-:Y:S01]  /*18ef0*/  ULEA UR33, UR10, UR8, 0x3 ;  /* 0x000000080a217291 */ /* 0x000fe2000f8e18ff */
[----:B------:R-:W-:-:S08]  /*18f00*/  SHF.L.U32 R3, R2, 0x1f, RZ ;  /* 0x0000001f02037819 */ /* 0x000fd000000006ff */
[----:B------:R-:W2:Y:S02]  /*18f10*/  SYNCS.PHASECHK.TRANS64.TRYWAIT P1, [UR33+0x1c038], R3 ;  /* 0x01c03803ff0075a7 */ /* 0x000ea40008021121 */
[----:B--2---:R-:W-:Y:S05]  /*18f20*/  @!P1 BRA `(.L_x_338) ;  /* 0x0000004400709947 */ /* 0x004fea0003800000 */
.L_x_461:
[----:B-1----:R-:W-:-:S04]  /*18f30*/  @!P0 MOV R0, 0x4000 ;  /* 0x0000400000008802 */ /* 0x002fc80000000f00 */
[----:B------:R1:W-:Y:S01]  /*18f40*/  @!P0 SYNCS.ARRIVE.TRANS64 RZ, [UR33+0x1c020], R0 ;  /* 0x01c02000ffff89a7 */ /* 0x0003e20008000021 */
[----:B------:R-:W-:Y:S05]  /*18f50*/  BRA.U !UP2, `(.L_x_339) ;  /* 0x000000010a047547 */ /* 0x000fea000b800000 */
[----:B------:R-:W-:Y:S05]  /*18f60*/  BPT.TRAP 0x1 ;  /* 0x000000040000795c */ /* 0x000fea0000300000 */
.L_x_339:
[----:B------:R-:W-:Y:S04]  /*18f70*/  BSSY.RECONVERGENT B0, `(.L_x_340) ;  /* 0x0000003000007945 */ /* 0x000fe80003800200 */
[----:B------:R-:W-:Y:S05]  /*18f80*/  @P2 BRA `(.L_x_341) ;  /* 0x0000000000042947 */ /* 0x000fea0003800000 */
[----:B------:R-:W-:Y:S05]  /*18f90*/  BPT.TRAP 0x1 ;  /* 0x000000040000795c */ /* 0x000fea0000300000 */
.L_x_341:
[----:B------:R-:W-:Y:S05]  /*18fa0*/  BSYNC.RECONVERGENT B0 ;  /* 0x0000000000007941 */ /* 0x000fea0003800200 */
.L_x_340:
[----:B------:R-:W-:Y:S02]  /*18fb0*/  ULEA UR16, UR10, UR8, 0xe ;  /* 0x000000080a107291 */ /* 0x000fe4000f8e70ff */
[----:B------:R-:W-:Y:S02]  /*18fc0*/  UIADD3 UR14, UP1, UPT, UR4, 0x180, URZ ;  /* 0x00000180040e7890 */ /* 0x000fe4000ff3e0ff */
[----:B------:R-:W-:Y:S02]  /*18fd0*/  UIADD3 UR33, UPT, UPT, UR33, 0x1c020, URZ ;  /* 0x0001c02021217890 */ /* 0x000fe4000fffe0ff */
[----:B------:R-:W-:Y:S02]  /*18fe0*/  UIADD3 UR32, UPT, UPT, UR16, 0x10000, URZ ;  /* 0x0001000010207890 */ /* 0x000fe4000fffe0ff */
[----:B------:R-:W-:Y:S02]  /*18ff0*/  UIADD3.X UR15, UPT, UPT, URZ, UR5, URZ, UP1, !UPT ;  /* 0x00000005ff0f7290 */ /* 0x000fe40008ffe4ff */
        /* <DEDUP_REMOVED lines=20> */
.L_x_342:
[----:B------:R-:W-:Y:S01]  /*19140*/  ULEA UR25, UR10, UR8, 0x3 ;  /* 0x000000080a197291 */ /* 0x000fe2000f8e18ff */
[----:B------:R-:W-:-:S08]  /*19150*/  SHF.L.U32 R3, R2, 0x1f, RZ ;  /* 0x0000001f02037819 */ /* 0x000fd000000006ff */
[----:B------:R-:W2:Y:S02]  /*19160*/  SYNCS.PHASECHK.TRANS64.TRYWAIT P1, [UR25+0x1c038], R3 ;  /* 0x01c03803ff0075a7 */ /* 0x000ea40008021119 */
[----:B--2---:R-:W-:Y:S05]  /*19170*/  @!P1 BRA `(.L_x_343) ;  /* 0x0000004000f49947 */ /* 0x004fea0003800000 */
.L_x_463:
[----:B-1----:R-:W-:-:S04]  /*19180*/  @!P0 MOV R0, 0x4000 ;  /* 0x0000400000008802 */ /* 0x002fc80000000f00 */
[----:B------:R1:W-:Y:S01]  /*19190*/  @!P0 SYNCS.ARRIVE.TRANS64 RZ, [UR25+0x1c020], R0 ;  /* 0x01c02000ffff89a7 */ /* 0x0003e20008000019 */
[----:B------:R-:W-:Y:S05]  /*191a0*/  BRA.U !UP2, `(.L_x_344) ;  /* 0x000000010a047547 */ /* 0x000fea000b800000 */
[----:B------:R-:W-:Y:S05]  /*191b0*/  BPT.TRAP 0x1 ;  /* 0x000000040000795c */ /* 0x000fea0000300000 */
.L_x_344:
[----:B------:R-:W-:Y:S04]  /*191c0*/  BSSY.RECONVERGENT B0, `(.L_x_345) ;  /* 0x0000003000007945 */ /* 0x000fe80003800200 */
[----:B------:R-:W-:Y:S05]  /*191d0*/  @P2 BRA `(.L_x_346) ;  /* 0x0000000000042947 */ /* 0x000fea0003800000 */
[----:B------:R-:W-:Y:S05]  /*191e0*/  BPT.TRAP 0x1 ;  /* 0x000000040000795c */ /* 0x000fea0000300000 */
.L_x_346:
[----:B------:R-:W-:Y:S05]  /*191f0*/  BSYNC.RECONVERGENT B0 ;  /* 0x0000000000007941 */ /* 0x000fea0003800200 */
.L_x_345:
        /* <DEDUP_REMOVED lines=26> */
.L_x_347:
[----:B------:R-:W-:Y:S01]  /*193a0*/  ULEA UR25, UR10, UR8, 0x3 ;  /* 0x000000080a197291 */ /* 0x000fe2000f8e18ff */
[----:B------:R-:W-:-:S08]  /*193b0*/  SHF.L.U32 R3, R2, 0x1f, RZ ;  /* 0x0000001f02037819 */ /* 0x000fd000000006ff */
[----:B------:R-:W2:Y:S02]  /*193c0*/  SYNCS.PHASECHK.TRANS64.TRYWAIT P1, [UR25+0x1c038], R3 ;  /* 0x01c03803ff0075a7 */ /* 0x000ea40008021119 */
[----:B--2---:R-:W-:Y:S05]  /*193d0*/  @!P1 BRA `(.L_x_348) ;  /* 0x0000004000749947 */ /* 0x004fea0003800000 */
.L_x_465:
[----:B-1----:R-:W-:-:S04]  /*193e0*/  @!P0 MOV R0, 0x4000 ;  /* 0x0000400000008802 */ /* 0x002fc80000000f00 */
[----:B------:R1:W-:Y:S01]  /*193f0*/  @!P0 SYNCS.ARRIVE.TRANS64 RZ, [UR25+0x1c020], R0 ;  /* 0x01c02000ffff89a7 */ /* 0x0003e20008000019 */
[----:B------:R-:W-:Y:S05]  /*19400*/  BRA.U !UP2, `(.L_x_349) ;  /* 0x000000010a047547 */ /* 0x000fea000b800000 */
[----:B------:R-:W-:Y:S05]  /*19410*/  BPT.TRAP 0x1 ;  /* 0x000000040000795c */ /* 0x000fea0000300000 */
.L_x_349:
[----:B------:R-:W-:Y:S04]  /*19420*/  BSSY.RECONVERGENT B0, `(.L_x_350) ;  /* 0x0000003000007945 */ /* 0x000fe80003800200 */
[----:B------:R-:W-:Y:S05]  /*19430*/  @P2 BRA `(.L_x_351) ;  /* 0x0000000000042947 */ /* 0x000fea0003800000 */
[----:B------:R-:W-:Y:S05]  /*19440*/  BPT.TRAP 0x1 ;  /* 0x000000040000795c */ /* 0x000fea0000300000 */
.L_x_351:
[----:B------:R-:W-:Y:S05]  /*19450*/  BSYNC.RECONVERGENT B0 ;  /* 0x0000000000007941 */ /* 0x000fea0003800200 */
.L_x_350:
[----:B------:R-:W-:Y:S02]  /*19460*/  ULEA UR16, UR10, UR8, 0xe ;  /* 0x000000080a107291 */ /* 0x000fe4000f8e70ff */
[----:B------:R-:W-:Y:S02]  /*19470*/  UIADD3 UR14, UP1, UPT, UR4, 0x180, URZ ;  /* 0x00000180040e7890 */ /* 0x000fe4000ff3e0ff */
[----:B------:R-:W-:Y:S02]  /*19480*/  UIADD3 UR27, UPT, UPT, UR35, 0x40, URZ ;  /* 0x00000040231b7890 */ /* 0x000fe4000fffe0ff */
        /* <DEDUP_REMOVED lines=23> */
.L_x_352:
[----:B------:R-:W-:Y:S01]  /*19600*/  ULEA UR25, UR10, UR8, 0x3 ;  /* 0x000000080a197291 */ /* 0x000fe2000f8e18ff */
[----:B------:R-:W-:-:S08]  /*19610*/  SHF.L.U32 R3, R2, 0x1f, RZ ;  /* 0x0000001f02037819 */ /* 0x000fd000000006ff */
[----:B------:R-:W2:Y:S02]  /*19620*/  SYNCS.PHASECHK.TRANS64.TRYWAIT P1, [UR25+0x1c038], R3 ;  /* 0x01c03803ff0075a7 */ /* 0x000ea40008021119 */
[----:B--2---:R-:W-:Y:S05]  /*19630*/  @!P1 BRA `(.L_x_353) ;  /* 0x0000003c00f49947 */ /* 0x004fea0003800000 */
.L_x_467:
[----:B-1----:R-:W-:-:S04]  /*19640*/  @!P0 MOV R0, 0x4000 ;  /* 0x0000400000008802 */ /* 0x002fc80000000f00 */
[----:B------:R1:W-:Y:S01]  /*19650*/  @!P0 SYNCS.ARRIVE.TRANS64 RZ, [UR25+0x1c020], R0 ;  /* 0x01c02000ffff89a7 */ /* 0x0003e20008000019 */
[----:B------:R-:W-:Y:S05]  /*19660*/  BRA.U !UP2, `(.L_x_354) ;  /* 0x000000010a047547 */ /* 0x000fea000b800000 */
[----:B------:R-:W-:Y:S05]  /*19670*/  BPT.TRAP 0x1 ;  /* 0x000000040000795c */ /* 0x000fea0000300000 */
.L_x_354:
[----:B------:R-:W-:Y:S04]  /*19680*/  BSSY.RECONVERGENT B0, `(.L_x_355) ;  /* 0x0000003000007945 */ /* 0x000fe80003800200 */
[----:B------:R-:W-:Y:S05]  /*19690*/  @P2 BRA `(.L_x_356) ;  /* 0x0000000000042947 */ /* 0x000fea0003800000 */
[----:B------:R-:W-:Y:S05]  /*196a0*/  BPT.TRAP 0x1 ;  /* 0x000000040000795c */ /* 0x000fea0000300000 */
.L_x_356:
[----:B------:R-:W-:Y:S05]  /*196b0*/  BSYNC.RECONVERGENT B0 ;  /* 0x0000000000007941 */ /* 0x000fea0003800200 */
.L_x_355:
        /* <DEDUP_REMOVED lines=26> */
.L_x_357:
[----:B------:R-:W-:Y:S01]  /*19860*/  ULEA UR25, UR10, UR8, 0x3 ;  /* 0x000000080a197291 */ /* 0x000fe2000f8e18ff */
[----:B------:R-:W-:-:S08]  /*19870*/  SHF.L.U32 R3, R2, 0x1f, RZ ;  /* 0x0000001f02037819 */ /* 0x000fd000000006ff */
[----:B------:R-:W2:Y:S02]  /*19880*/  SYNCS.PHASECHK.TRANS64.TRYWAIT P1, [UR25+0x1c038], R3 ;  /* 0x01c03803ff0075a7 */ /* 0x000ea40008021119 */
[----:B--2---:R-:W-:Y:S05]  /*19890*/  @!P1 BRA `(.L_x_358) ;  /* 0x0000003c00749947 */ /* 0x004fea0003800000 */
.L_x_469:
[----:B-1----:R-:W-:-:S04]  /*198a0*/  @!P0 MOV R0, 0x4000 ;  /* 0x0000400000008802 */ /* 0x002fc80000000f00 */
[----:B------:R1:W-:Y:S01]  /*198b0*/  @!P0 SYNCS.ARRIVE.TRANS64 RZ, [UR25+0x1c020], R0 ;  /* 0x01c02000ffff89a7 */ /* 0x0003e20008000019 */
[----:B------:R-:W-:Y:S05]  /*198c0*/  BRA.U !UP2, `(.L_x_359) ;  /* 0x000000010a047547 */ /* 0x000fea000b800000 */
[----:B------:R-:W-:Y:S05]  /*198d0*/  BPT.TRAP 0x1 ;  /* 0x000000040000795c */ /* 0x000fea0000300000 */
.L_x_359:
[----:B------:R-:W-:Y:S04]  /*198e0*/  BSSY.RECONVERGENT B0, `(.L_x_360) ;  /* 0x0000003000007945 */ /* 0x000fe80003800200 */
[----:B------:R-:W-:Y:S05]  /*198f0*/  @P2 BRA `(.L_x_361) ;  /* 0x0000000000042947 */ /* 0x000fea0003800000 */
[----:B------:R-:W-:Y:S05]  /*19900*/  BPT.TRAP 0x1 ;  /* 0x000000040000795c */ /* 0x000fea0000300000 */
.L_x_361:
[----:B------:R-:W-:Y:S05]  /*19910*/  BSYNC.RECONVERGENT B0 ;  /* 0x0000000000007941 */ /* 0x000fea0003800200 */
.L_x_360:
        /* <DEDUP_REMOVED lines=26> */
.L_x_362:
[----:B------:R-:W-:Y:S01]  /*19ac0*/  ULEA UR25, UR10, UR8, 0x3 ;  /* 0x000000080a197291 */ /* 0x000fe2000f8e18ff */
[----:B------:R-:W-:-:S08]  /*19ad0*/  SHF.L.U32 R3, R2, 0x1f, RZ ;  /* 0x0000001f02037819 */ /* 0x000fd000000006ff */
[----:B------:R-:W2:Y:S02]  /*19ae0*/  SYNCS.PHASECHK.TRANS64.TRYWAIT P1, [UR25+0x1c038], R3 ;  /* 0x01c03803ff0075a7 */ /* 0x000ea40008021119 */
[----:B--2---:R-:W-:Y:S05]  /*19af0*/  @!P1 BRA `(.L_x_363) ;  /* 0x0000003800f49947 */ /* 0x004fea0003800000 */
.L_x_471:
[----:B-1----:R-:W-:-:S04]  /*19b00*/  @!P0 MOV R0, 0x4000 ;  /* 0x0000400000008802 */ /* 0x002fc80000000f00 */
[----:B------:R1:W-:Y:S01]  /*19b10*/  @!P0 SYNCS.ARRIVE.TRANS64 RZ, [UR25+0x1c020], R0 ;  /* 0x01c02000ffff89a7 */ /* 0x0003e20008000019 */
[----:B------:R-:W-:Y:S05]  /*19b20*/  BRA.U !UP2, `(.L_x_364) ;  /* 0x000000010a047547 */ /* 0x000fea000b800000 */
[----:B------:R-:W-:Y:S05]  /*19b30*/  BPT.TRAP 0x1 ;  /* 0x000000040000795c */ /* 0x000fea0000300000 */
.L_x_364:
[----:B------:R-:W-:Y:S04]  /*19b40*/  BSSY.RECONVERGENT B0, `(.L_x_365) ;  /* 0x0000003000007945 */ /* 0x000fe80003800200 */
[----:B------:R-:W-:Y:S05]  /*19b50*/  @P2 BRA `(.L_x_366) ;  /* 0x0000000000042947 */ /* 0x000fea0003800000 */
[----:B------:R-:W-:Y:S05]  /*19b60*/  BPT.TRAP 0x1 ;  /* 0x000000040000795c */ /* 0x000fea0000300000 */
.L_x_366:
[----:B------:R-:W-:Y:S05]  /*19b70*/  BSYNC.RECONVERGENT B0 ;  /* 0x0000000000007941 */ /* 0x000fea0003800200 */
.L_x_365:
        /* <DEDUP_REMOVED lines=18> */
[----:B------:R-:W-:-:S02]  /*19ca0*/  UIADD3 UR10, UPT, UPT, UR10, 0x1, URZ ;  /* 0x000000010a0a7890 */ /* 0x000fc4000fffe0ff */
[----:B------:R-:W-:Y:S02]  /*19cb0*/  UIADD3 UR9, UPT, UPT, UR9, 0x4, URZ ;  /* 0x0000000409097890 */ /* 0x000fe4000fffe0ff */
[----:B------:R-:W-:Y:S02]  /*19cc0*/  UISETP.NE.AND UP1, UPT, UR10, 0x3, UPT ;  /* 0x000000030a00788c */ /* 0x000fe4000bf25270 */
[----:B------:R-:W-:Y:S01]  /*19cd0*/  UIADD3 UR7, UPT, UPT, UR7, 0x4, URZ ;  /* 0x0000000407077890 */ /* 0x000fe2000fffe0ff */
[----:B------:R3:W-:Y:S01]  /*19ce0*/  UTMALDG.4D [UR16], [UR14], desc[UR12] ;  /* 0x00000c100e0075b4 */ /* 0x0007e20008019000 */
[----:B------:R-:W-:Y:S02]  /*19cf0*/  USEL UR11, URZ, 0x1, UP1 ;  /* 0x00000001ff0b7887 */ /* 0x000fe40008800000 */
[----:B------:R-:W-:Y:S02]  /*19d00*/  USEL UR10, UR10, URZ, UP1 ;  /* 0x000000ff0a0a7287 */ /* 0x000fe40008800000 */
[----:B------:R-:W-:-:S02]  /*19d10*/  UISETP.NE.AND UP1, UPT, UR9, URZ, UPT ;  /* 0x000000ff0900728c */ /* 0x000fc4000bf25270 */
[----:B------:R-:W-:Y:S01]  /*19d20*/  LOP3.LUT R2, R2, UR11, RZ, 0x3c, !PT ;  /* 0x0000000b02027c12 */ /* 0x000fe2000f8e3cff */
[----:B------:R-:W-:-:S06]  /*19d30*/  UIADD3 UR35, UPT, UPT, UR35, 0x100, URZ ;  /* 0x0000010023237890 */ /* 0x000fcc000fffe0ff */
[----:B---3--:R-:W-:Y:S06]  /*19d40*/  BRA.U UP1, `(.L_x_367) ;  /* 0xffffffed012c7547 */ /* 0x008fec000b83ffff */
[----:B------:R-:W-:Y:S02]  /*19d50*/  UIADD3 UR9, UPT, UPT, UR7, 0x1, URZ ;  /* 0x0000000107097890 */ /* 0x000fe4000fffe0ff */
.L_x_326:
[----:B------:R-:W-:-:S13]  /*19d60*/  ISETP.NE.AND P1, PT, RZ, UR6, PT ;  /* 0x00000006ff007c0c */ /* 0x000fda000bf25270 */
[----:B--2---:R-:W-:Y:S05]  /*19d70*/  @!P1 EXIT ;  /* 0x000000000000994d */ /* 0x004fea0003800000 */
[----:B------:R-:W-:Y:S02]  /*19d80*/  UIADD3 UR7, UPT, UPT, -UR6, URZ, URZ ;  /* 0x000000ff06077290 */ /* 0x000fe4000fffe1ff */
[----:B------:R-:W-:-:S12]  /*19d90*/  USHF.L.U32 UR35, UR9, 0x6, URZ ;  /* 0x0000000609237899 */ /* 0x000fd800080006ff */
.L_x_378:
[----:B------:R-:W-:Y:S05]  /*19da0*/  BRA.U !UP0, `(.L_x_368) ;  /* 0x0000000108047547 */ /* 0x000fea000b800000 */
[----:B------:R-:W-:Y:S05]  /*19db0*/  BPT.TRAP 0x1 ;  /* 0x000000040000795c */ /* 0x000fea0000300000 */
.L_x_368:
[----:B------:R-:W-:Y:S01]  /*19dc0*/  ULEA UR33, UR10, UR8, 0x3 ;  /* 0x000000080a217291 */ /* 0x000fe2000f8e18ff */
[----:B------:R-:W-:-:S08]  /*19dd0*/  SHF.L.U32 R3, R2, 0x1f, RZ ;  /* 0x0000001f02037819 */ /* 0x000fd000000006ff */
[----:B------:R-:W2:Y:S02]  /*19de0*/  SYNCS.PHASECHK.TRANS64.TRYWAIT P1, [UR33+0x1c038], R3 ;  /* 0x01c03803ff0075a7 */ /* 0x000ea40008021121 */
[----:B--2---:R-:W-:Y:S05]  /*19df0*/  @!P1 BRA `(.L_x_369) ;  /* 0x00000038004c9947 */ /* 0x004fea0003800000 */
.L_x_473:
[----:B-1----:R-:W-:-:S04]  /*19e00*/  @!P0 MOV R0, 0x4000 ;  /* 0x0000400000008802 */ /* 0x002fc80000000f00 */
[----:B------:R1:W-:Y:S01]  /*19e10*/  @!P0 SYNCS.ARRIVE.TRANS64 RZ, [UR33+0x1c020], R0 ;  /* 0x01c02000ffff89a7 */ /* 0x0003e20008000021 */
[----:B------:R-:W-:Y:S05]  /*19e20*/  BRA.U !UP2, `(.L_x_370) ;  /* 0x000000010a047547 */ /* 0x000fea000b800000 */
[----:B------:R-:W-:Y:S05]  /*19e30*/  BPT.TRAP 0x1 ;  /* 0x000000040000795c */ /* 0x000fea0000300000 */
.L_x_370:
[----:B------:R-:W-:Y:S04]  /*19e40*/  BSSY.RECONVERGENT B0, `(.L_x_371) ;  /* 0x0000003000007945 */ /* 0x000fe80003800200 */
[----:B------:R-:W-:Y:S05]  /*19e50*/  @P2 BRA `(.L_x_372) ;  /* 0x0000000000042947 */ /* 0x000fea0003800000 */
[----:B------:R-:W-:Y:S05]  /*19e60*/  BPT.TRAP 0x1 ;  /* 0x000000040000795c */ /* 0x000fea0000300000 */
.L_x_372:
[----:B------:R-:W-:Y:S05]  /*19e70*/  BSYNC.RECONVERGENT B0 ;  /* 0x0000000000007941 */ /* 0x000fea0003800200 */
.L_x_371:
        /* <DEDUP_REMOVED lines=25> */
.L_x_373:
[----:B------:R-:W-:Y:S01]  /*1a010*/  ULEA UR25, UR6, UR8, 0x3 ;  /* 0x0000000806197291 */ /* 0x000fe2000f8e18ff */
[----:B------:R-:W-:-:S08]  /*1a020*/  SHF.L.U32 R3, R2, 0x1f, RZ ;  /* 0x0000001f02037819 */ /* 0x000fd000000006ff */
[----:B------:R-:W2:Y:S02]  /*1a030*/  SYNCS.PHASECHK.TRANS64.TRYWAIT P1, [UR25+0x1c038], R3 ;  /* 0x01c03803ff0075a7 */ /* 0x000ea40008021119 */
[----:B--2---:R-:W-:Y:S05]  /*1a040*/  @!P1 BRA `(.L_x_374) ;  /* 0x0000003400d09947 */ /* 0x004fea0003800000 */
.L_x_475:
[----:B-1----:R-:W-:-:S04]  /*1a050*/  @!P0 MOV R0, 0x4000 ;  /* 0x0000400000008802 */ /* 0x002fc80000000f00 */
[----:B------:R1:W-:Y:S01]  /*1a060*/  @!P0 SYNCS.ARRIVE.TRANS64 RZ, [UR25+0x1c020], R0 ;  /* 0x01c02000ffff89a7 */ /* 0x0003e20008000019 */
[----:B------:R-:W-:Y:S05]  /*1a070*/  BRA.U !UP2, `(.L_x_375) ;  /* 0x000000010a047547 */ /* 0x000fea000b800000 */
[----:B------:R-:W-:Y:S05]  /*1a080*/  BPT.TRAP 0x1 ;  /* 0x000000040000795c */ /* 0x000fea0000300000 */
.L_x_375:
[----:B------:R-:W-:Y:S04]  /*1a090*/  BSSY.RECONVERGENT B0, `(.L_x_376) ;  /* 0x0000003000007945 */ /* 0x000fe80003800200 */
[----:B------:R-:W-:Y:S05]  /*1a0a0*/  @P2 BRA `(.L_x_377) ;  /* 0x0000000000042947 */ /* 0x000fea0003800000 */
[----:B------:R-:W-:Y:S05]  /*1a0b0*/  BPT.TRAP 0x1 ;  /* 0x000000040000795c */ /* 0x000fea0000300000 */
.L_x_377:
[----:B------:R-:W-:Y:S05]  /*1a0c0*/  BSYNC.RECONVERGENT B0 ;  /* 0x0000000000007941 */ /* 0x000fea0003800200 */
.L_x_376:
        /* <DEDUP_REMOVED lines=26> */
[----:B------:R-:W-:-:S07]  /*1a270*/  LOP3.LUT R2, R2, UR6, RZ, 0x3c, !PT ;  /* 0x0000000602027c12 */ /* 0x000fce000f8e3cff */
[----:B--2---:R-:W-:Y:S05]  /*1a280*/  BRA.U UP1, `(.L_x_378) ;  /* 0xfffffff901c47547 */ /* 0x004fea000b83ffff */
[----:B------:R-:W-:Y:S05]  /*1a290*/  EXIT ;  /* 0x000000000000794d */ /* 0x000fea0003800000 */
.L_x_494:
[----:B------:R-:W-:-:S08]  /*1a2a0*/  NOP ;  /* 0x0000000000007918 */ /* 0x000fd00000000000 */
[----:B------:R-:W1:-:S00]  /*1a2b0*/  USETMAXREG.DEALLOC.CTAPOOL 0x20 ;  /* 0x00000020000079c8 */ /* 0x000e4000080e0500 */
[----:B------:R-:W2:Y:S08]  /*1a2c0*/  S2UR UR26, SR_CTAID.X ;  /* 0x00000000001a79c3 */ /* 0x000eb00000002500 */
[----:B-1----:R-:W1:Y:S01]  /*1a2d0*/  LDC R0, c[0x0][0x380] ;  /* 0x0000e000ff007b82 */ /* 0x002e620000000800 */
[----:B--2---:R-:W-:-:S06]  /*1a2e0*/  USHF.L.U32 UR26, UR26, 0x8, URZ ;  /* 0x000000081a1a7899 */ /* 0x004fcc00080006ff */
[----:B-1----:R-:W-:-:S13]  /*1a2f0*/  ISETP.LE.U32.AND P0, PT, R0, UR26, PT ;  /* 0x0000001a00007c0c */ /* 0x002fda000bf03070 */
[----:B------:R-:W-:Y:S05]  /*1a300*/  @P0 EXIT ;  /* 0x000000000000094d */ /* 0x000fea0003800000 */
[----:B------:R-:W1:Y:S01]  /*1a310*/  LDCU UR27, c[0x0][0x38c] ;  /* 0x00007180ff1b77ac */ /* 0x000e620008000800 */
[----:B------:R-:W2:Y:S01]  /*1a320*/  S2UR UR4, SR_CTAID.Y ;  /* 0x00000000000479c3 */ /* 0x000ea20000002600 */
[----:B------:R-:W-:Y:S01]  /*1a330*/  UMOV UR6, URZ ;  /* 0x000000ff00067c82 */ /* 0x000fe20008000000 */
[----:B------:R-:W-:Y:S01]  /*1a340*/  ELECT P1, URZ, PT ;  /* 0x0000000000ff782f */ /* 0x000fe20003820000 */
[----:B-1----:R-:W1:Y:S01]  /*1a350*/  I2F.U32.RP R2, UR27 ;  /* 0x0000001b00027d06 */ /* 0x002e620008209000 */
[----:B------:R-:W-:-:S07]  /*1a360*/  UISETP.NE.U32.AND UP0, UPT, UR27, URZ, UPT ;  /* 0x000000ff1b00728c */ /* 0x000fce000bf05070 */
[----:B-1----:R-:W1:Y:S02]  /*1a370*/  MUFU.RCP R0, R2 ;  /* 0x0000000200007308 */ /* 0x002e640000001000 */
[----:B-1----:R-:W-:-:S06]  /*1a380*/  VIADD R0, R0, 0xffffffe ;  /* 0x0ffffffe00007836 */ /* 0x002fcc0000000000 */
[----:B------:R-:W1:Y:S02]  /*1a390*/  F2I.FTZ.U32.TRUNC.NTZ R0, R0 ;  /* 0x0000000000007305 */ /* 0x000e64000021f000 */
[----:B-1----:R-:W-:-:S13]  /*1a3a0*/  R2UR UR7, R0 ;  /* 0x00000000000772ca */ /* 0x002fda00000e0000 */
[----:B------:R-:W-:-:S04]  /*1a3b0*/  UIADD3 UR5, UPT, UPT, URZ, -UR7, URZ ;  /* 0x80000007ff057290 */ /* 0x000fc8000fffe0ff */
[----:B------:R-:W-:-:S04]  /*1a3c0*/  UIMAD UR5, UR5, UR27, URZ ;  /* 0x0000001b050572a4 */ /* 0x000fc8000f8e02ff */
[----:B------:R-:W-:-:S04]  /*1a3d0*/  UIMAD.WIDE.U32 UR6, UR7, UR5, UR6 ;  /* 0x00000005070672a5 */ /* 0x000fc8000f8e0006 */
[----:B--2---:R-:W-:-:S07]  /*1a3e0*/  UIMAD.WIDE.U32 UR28, UR7, UR4, URZ ;  /* 0x00000004071c72a5 */ /* 0x004fce000f8e00ff */
[----:B------:R-:W-:Y:S02]  /*1a3f0*/  UMOV UR28, UR29 ;  /* 0x0000001d001c7c82 */ /* 0x000fe40008000000 */
[----:B------:R-:W-:Y:S02]  /*1a400*/  UIADD3 UR5, UPT, UPT, -UR28, URZ, URZ ;  /* 0x000000ff1c057290 */ /* 0x000fe4000fffe1ff */
[----:B------:R-:W1:Y:S02]  /*1a410*/  S2UR UR29, SR_CTAID.Z ;  /* 0x00000000001d79c3 */ /* 0x000e640000002700 */
[----:B------:R-:W-:-:S04]  /*1a420*/  UIMAD UR5, UR27, UR5, UR4 ;  /* 0x000000051b0572a4 */ /* 0x000fc8000f8e0204 */
[----:B------:R-:W-:-:S11]  /*1a430*/  UISETP.GE.U32.AND UP2, UPT, UR5, UR27, UPT ;  /* 0x0000001b0500728c */ /* 0x000fd6000bf46070 */
[----:B------:R-:W-:Y:S02]  /*1a440*/  @UP2 UIADD3 UR5, UPT, UPT, UR5, -UR27, URZ ;  /* 0x8000001b05052290 */ /* 0x000fe4000fffe0ff */
[----:B------:R-:W-:Y:S02]  /*1a450*/  @UP2 UIADD3 UR28, UPT, UPT, UR28, 0x1, URZ ;  /* 0x000000011c1c2890 */ /* 0x000fe4000fffe0ff */
[----:B------:R-:W-:-:S11]  /*1a460*/  UISETP.GE.U32.AND UP1, UPT, UR5, UR27, UPT ;  /* 0x0000001b0500728c */ /* 0x000fd6000bf26070 */
[----:B------:R-:W-:Y:S02]  /*1a470*/  @UP1 UIADD3 UR28, UPT, UPT, UR28, 0x1, URZ ;  /* 0x000000011c1c1890 */ /* 0x000fe4000fffe0ff */
[----:B------:R-:W-:-:S04]  /*1a480*/  @!UP0 ULOP3.LUT UR28, URZ, UR27, URZ, 0x33, !UPT ;  /* 0x0000001bff1c8292 */ /* 0x000fc8000f8e33ff */
[----:B------:R-:W-:-:S04]  /*1a490*/  UIADD3 UR5, UPT, UPT, -UR28, URZ, URZ ;  /* 0x000000ff1c057290 */ /* 0x000fc8000fffe1ff */
[----:B------:R-:W-:Y:S01]  /*1a4a0*/  UIMAD UR27, UR27, UR5, UR4 ;  /* 0x000000051b1b72a4 */ /* 0x000fe2000f8e0204 */
[----:B-1----:R-:W-:Y:S11]  /*1a4b0*/  BRA.U UP6, `(.L_x_379) ;  /* 0x0000000106047547 */ /* 0x002ff6000b800000 */
[----:B------:R-:W-:Y:S05]  /*1a4c0*/  BPT.TRAP 0x1 ;  /* 0x000000040000795c */ /* 0x000fea0000300000 */
.L_x_379:
[----:B------:R-:W1:Y:S01]  /*1a4d0*/  S2UR UR4, SR_CgaCtaId ;  /* 0x00000000000479c3 */ /* 0x000e620000008800 */
[----:B------:R-:W-:Y:S01]  /*1a4e0*/  UMOV UR24, 0x400 ;  /* 0x0000040000187882 */ /* 0x000fe20000000000 */
[----:B------:R-:W-:Y:S01]  /*1a4f0*/  SHF.L.U32 R0, RZ, 0x1f, RZ ;  /* 0x0000001fff007819 */ /* 0x000fe200000006ff */
[----:B-1----:R-:W-:-:S09]  /*1a500*/  ULEA UR24, UR4, UR24, 0x18 ;  /* 0x0000001804187291 */ /* 0x002fd2000f8ec0ff */
[----:B------:R-:W1:Y:S02]  /*1a510*/  SYNCS.PHASECHK.TRANS64.TRYWAIT P0, [UR24+0x1c0b0], R0 ;  /* 0x01c0b000ff0075a7 */ /* 0x000e640008001118 */
[----:B-1----:R-:W-:Y:S05]  /*1a520*/  @!P0 BRA `(.L_x_380) ;  /* 0x0000003000b08947 */ /* 0x002fea0003800000 */
.L_x_477:
[----:B------:R-:W-:Y:S04]  /*1a530*/  BSSY.RECONVERGENT B0, `(.L_x_381) ;  /* 0x00000c3000007945 */ /* 0x000fe80003800200 */
[----:B------:R-:W-:Y:S05]  /*1a540*/  @!P1 BRA `(.L_x_382) ;  /* 0x0000000c00049947 */ /* 0x000fea0003800000 */
[----:B------:R-:W2:Y:S01]  /*1a550*/  LDCU.64 UR6, c[0x0][0x348] ;  /* 0x00006900ff0677ac */ /* 0x000ea20008000a00 */
[----:B------:R-:W-:Y:S02]  /*1a560*/  UIADD3 UR66, UPT, UPT, UR26, 0x70, URZ ;  /* 0x000000701a427890 */ /* 0x000fe4000fffe0ff */
[----:B------:R-:W-:Y:S02]  /*1a570*/  UIADD3 UR64, UPT, UPT, UR24, 0x7000, URZ ;  /* 0x0000700018407890 */ /* 0x000fe4000fffe0ff */
[----:B------:R-:W-:Y:S02]  /*1a580*/  UIADD3 UR34, UPT, UPT, UR26, 0x8, URZ ;  /* 0x000000081a227890 */ /* 0x000fe4000fffe0ff */
[----:B------:R-:W-:Y:S01]  /*1a590*/  UIADD3 UR32, UPT, UPT, UR24, 0x800, URZ ;  /* 0x0000080018207890 */ /* 0x000fe2000fffe0ff */
[----:B------:R-:W-:Y:S01]  /*1a5a0*/  MOV.SPILL R19, UR66 ;  /* 0x0000004200137c02 */ /* 0x000fe20009000f00 */
[----:B------:R-:W-:Y:S01]  /*1a5b0*/  UIADD3 UR18, UPT, UPT, UR26, 0x10, URZ ;  /* 0x000000101a127890 */ /* 0x000fe2000fffe0ff */
[----:B------:R-:W-:Y:S01]  /*1a5c0*/  MOV.SPILL R18, UR64 ;  /* 0x0000004000127c02 */ /* 0x000fe20009000f00 */
[----:B------:R-:W-:Y:S01]  /*1a5d0*/  UIADD3 UR16, UPT, UPT, UR24, 0x1000, URZ ;  /* 0x0000100018107890 */ /* 0x000fe2000fffe0ff */
[----:B------:R-:W-:Y:S01]  /*1a5e0*/  MOV.SPILL R14, UR34 ;  /* 0x00000022000e7c02 */ /* 0x000fe20009000f00 */
[----:B------:R-:W-:-:S02]  /*1a5f0*/  UIADD3 UR50, UPT, UPT, UR26, 0x18, URZ ;  /* 0x000000181a327890 */ /* 0x000fc4000fffe0ff */
[----:B--2---:R-:W-:Y:S01]  /*1a600*/  UIADD3 UR6, UP0, UPT, UR6, 0x400, URZ ;  /* 0x0000040006067890 */ /* 0x004fe2000ff1e0ff */
[----:B------:R-:W-:Y:S01]  /*1a610*/  MOV.SPILL R9, UR18 ;  /* 0x0000001200097c02 */ /* 0x000fe20009000f00 */
[----:B------:R-:W-:Y:S02]  /*1a620*/  UIADD3 UR48, UPT, UPT, UR24, 0x1800, URZ ;  /* 0x0000180018307890 */ /* 0x000fe4000fffe0ff */
[----:B------:R-:W-:Y:S01]  /*1a630*/  UIADD3.X UR7, UPT, UPT, URZ, UR7, URZ, UP0, !UPT ;  /* 0x00000007ff077290 */ /* 0x000fe200087fe4ff */
[----:B------:R-:W-:Y:S01]  /*1a640*/  MOV.SPILL R2, UR50 ;  /* 0x0000003200027c02 */ /* 0x000fe20009000f00 */
[----:B------:R-:W-:Y:S02]  /*1a650*/  UIADD3 UR64, UPT, UPT, UR24, 0x2000, URZ ;  /* 0x0000200018407890 */ /* 0x000fe4000fffe0ff */
[----:B------:R-:W-:Y:S01]  /*1a660*/  UIADD3 UR66, UPT, UPT, UR26, 0x20, URZ ;  /* 0x000000201a427890 */ /* 0x000fe2000fffe0ff */
[----:B------:R-:W-:Y:S01]  /*1a670*/  UMOV UR25, URZ ;  /* 0x000000ff00197c82 */ /* 0x000fe20008000000 */
[----:B------:R-:W-:Y:S01]  /*1a680*/  UMOV UR35, UR27 ;  /* 0x0000001b00237c82 */ /* 0x000fe20008000000 */
[----:B------:R-:W-:Y:S01]  /*1a690*/  UMOV UR36, UR28 ;  /* 0x0000001c00247c82 */ /* 0x000fe20008000000 */
[----:B------:R-:W-:Y:S01]  /*1a6a0*/  UMOV UR37, UR29 ;  /* 0x0000001d00257c82 */ /* 0x000fe20008000000 */
[----:B------:R-:W-:Y:S01]  /*1a6b0*/  UMOV UR33, UR25 ;  /* 0x0000001900217c82 */ /* 0x000fe20008000000 */
[----:B------:R-:W-:Y:S01]  /*1a6c0*/  UMOV UR19, UR27 ;  /* 0x0000001b00137c82 */ /* 0x000fe20008000000 */
[----:B------:R-:W-:Y:S01]  /*1a6d0*/  UMOV UR20, UR28 ;  /* 0x0000001c00147c82 */ /* 0x000fe20008000000 */
[----:B------:R-:W-:Y:S01]  /*1a6e0*/  UMOV UR21, UR29 ;  /* 0x0000001d00157c82 */ /* 0x000fe20008000000 */
[----:B------:R-:W-:Y:S01]  /*1a6f0*/  UTMASTG.5D [UR24], [UR6] ;  /* 0x00000018060073b5 */ /* 0x000fe20008020000 */
[----:B------:R-:W-:Y:S01]  /*1a700*/  UMOV UR17, UR25 ;  /* 0x0000001900117c82 */ /* 0x000fe20008000000 */
[----:B------:R-:W-:Y:S01]  /*1a710*/  UMOV UR51, UR27 ;  /* 0x0000001b00337c82 */ /* 0x000fe20008000000 */
[----:B------:R-:W-:Y:S01]  /*1a720*/  UMOV UR52, UR28 ;  /* 0x0000001c00347c82 */ /* 0x000fe20008000000 */
[----:B------:R-:W-:Y:S01]  /*1a730*/  UMOV UR53, UR29 ;  /* 0x0000001d00357c82 */ /* 0x000fe20008000000 */
[----:B------:R-:W-:Y:S01]  /*1a740*/  UMOV UR49, UR25 ;  /* 0x0000001900317c82 */ /* 0x000fe20008000000 */
[----:B------:R-:W-:Y:S01]  /*1a750*/  UMOV UR67, UR27 ;  /* 0x0000001b00437c82 */ /* 0x000fe20008000000 */
[----:B------:R-:W-:Y:S01]  /*1a760*/  UMOV UR68, UR28 ;  /* 0x0000001c00447c82 */ /* 0x000fe20008000000 */
[----:B------:R2:W-:Y:S01]  /*1a770*/  UTMASTG.5D [UR32], [UR6] ;  /* 0x00000020060073b5 */ /* 0x0005e20008020000 */
[----:B------:R-:W-:Y:S01]  /*1a780*/  UMOV UR69, UR29 ;  /* 0x0000001d00457c82 */ /* 0x000fe20008000000 */
[----:B------:R-:W-:Y:S01]  /*1a790*/  UMOV UR65, UR25 ;  /* 0x0000001900417c82 */ /* 0x000fe20008000000 */
[----:B------:R-:W-:Y:S01]  /*1a7a0*/  UMOV UR30, UR66 ;  /* 0x00000042001e7c82 */ /* 0x000fe20008000000 */
[----:B------:R-:W-:Y:S01]  /*1a7b0*/  UIADD3 UR40, UPT, UPT, UR24, 0x400, URZ ;  /* 0x0000040018287890 */ /* 0x000fe2000fffe0ff */
[----:B------:R-:W-:Y:S01]  /*1a7c0*/  MOV.SPILL R22, UR69 ;  /* 0x0000004500167c02 */ /* 0x000fe20009000f00 */
[----:B------:R-:W-:Y:S01]  /*1a7d0*/  UIADD3 UR10, UPT, UPT, UR26, 0x40, URZ ;  /* 0x000000401a0a7890 */ /* 0x000fe2000fffe0ff */
[----:B------:R-:W-:Y:S01]  /*1a7e0*/  MOV.SPILL R21, UR68 ;  /* 0x0000004400157c02 */ /* 0x000fe20009000f00 */
[----:B------:R3:W-:Y:S01]  /*1a7f0*/  UTMASTG.5D [UR16], [UR6] ;  /* 0x00000010060073b5 */ /* 0x0007e20008020000 */
[----:B------:R-:W-:Y:S01]  /*1a800*/  UIADD3 UR8, UPT, UPT, UR24, 0x4000, URZ ;  /* 0x0000400018087890 */ /* 0x000fe2000fffe0ff */
[----:B-1----:R-:W-:Y:S01]  /*1a810*/  MOV.SPILL R3, UR40 ;  /* 0x0000002800037c02 */ /* 0x002fe20009000f00 */
[----:B------:R-:W-:Y:S01]  /*1a820*/  UMOV UR42, UR26 ;  /* 0x0000001a002a7c82 */ /* 0x000fe20008000000 */
[----:B------:R-:W-:Y:S01]  /*1a830*/  UIADD3 UR40, UPT, UPT, UR24, 0x5800, URZ ;  /* 0x0000580018287890 */ /* 0x000fe2000fffe0ff */
[----:B------:R-:W-:Y:S01]  /*1a840*/  MOV.SPILL R5, UR42 ;  /* 0x0000002a00057c02 */ /* 0x000fe20009000f00 */
[----:B------:R-:W-:Y:S01]  /*1a850*/  UIADD3 UR42, UPT, UPT, UR26, 0x58, URZ ;  /* 0x000000581a2a7890 */ /* 0x000fe2000fffe0ff */
[----:B------:R-:W-:Y:S01]  /*1a860*/  MOV.SPILL R20, UR67 ;  /* 0x0000004300147c02 */ /* 0x000fe20009000f00 */
[----:B------:R1:W-:Y:S01]  /*1a870*/  UTMASTG.5D [UR48], [UR6] ;  /* 0x00000030060073b5 */ /* 0x0003e20008020000 */
[----:B------:R-:W-:Y:S01]  /*1a880*/  UMOV UR11, UR27 ;  /* 0x0000001b000b7c82 */ /* 0x000fe20008000000 */
[----:B------:R-:W-:Y:S01]  /*1a890*/  UMOV UR12, UR28 ;  /* 0x0000001c000c7c82 */ /* 0x000fe20008000000 */
[----:B------:R-:W-:Y:S01]  /*1a8a0*/  UMOV UR13, UR29 ;  /* 0x0000001d000d7c82 */ /* 0x000fe20008000000 */
[----:B------:R-:W-:Y:S01]  /*1a8b0*/  UMOV UR41, 0x40 ;  /* 0x0000004000297882 */ /* 0x000fe20000000000 */
[----:B------:R-:W-:Y:S01]  /*1a8c0*/  UMOV UR43, UR27 ;  /* 0x0000001b002b7c82 */ /* 0x000fe20008000000 */
[----:B------:R-:W-:Y:S01]  /*1a8d0*/  UMOV UR44, UR28 ;  /* 0x0000001c002c7c82 */ /* 0x000fe20008000000 */
[----:B------:R-:W-:Y:S01]  /*1a8e0*/  UMOV UR45, UR29 ;  /* 0x0000001d002d7c82 */ /* 0x000fe20008000000 */
[----:B------:R4:W-:Y:S01]  /*1a8f0*/  UTMASTG.5D [UR64], [UR6] ;  /* 0x00000040060073b5 */ /* 0x0009e20008020000 */
[----:B------:R-:W-:Y:S01]  /*1a900*/  UMOV UR9, UR25 ;  /* 0x0000001900097c82 */ /* 0x000fe20008000000 */
[----:B------:R-:W-:Y:S01]  /*1a910*/  MOV.SPILL R8, UR45 ;  /* 0x0000002d00087c02 */ /* 0x000fe20009000f00 */
[----:B------:R-:W-:Y:S01]  /*1a920*/  UMOV UR14, UR42 ;  /* 0x0000002a000e7c82 */ /* 0x000fe20008000000 */
[----:B------:R-:W-:Y:S01]  /*1a930*/  MOV.SPILL R7, UR44 ;  /* 0x0000002c00077c02 */ /* 0x000fe20009000f00 */
[----:B------:R-:W-:Y:S01]  /*1a940*/  UIADD3 UR74, UPT, UPT, UR26, 0x68, URZ ;  /* 0x000000681a4a7890 */ /* 0x000fe2000fffe0ff */
[----:B------:R-:W-:Y:S01]  /*1a950*/  MOV.SPILL R6, UR43 ;  /* 0x0000002b00067c02 */ /* 0x000fe20009000f00 */
[----:B------:R-:W-:Y:S01]  /*1a960*/  UIADD3 UR72, UPT, UPT, UR24, 0x6800, URZ ;  /* 0x0000680018487890 */ /* 0x000fe2000fffe0ff */
[----:B------:R-:W-:Y:S01]  /*1a970*/  MOV.SPILL R4, UR41 ;  /* 0x0000002900047c02 */ /* 0x000fe20009000f00 */
[----:B------:R-:W-:Y:S01]  /*1a980*/  UMOV UR41, UR25 ;  /* 0x0000001900297c82 */ /* 0x000fe20008000000 */
[----:B------:R-:W-:Y:S01]  /*1a990*/  MOV.SPILL R17, UR37 ;  /* 0x0000002500117c02 */ /* 0x000fe20009000f00 */
[----:B------:R-:W-:Y:S01]  /*1a9a0*/  UIADD3 UR58, UPT, UPT, UR26, 0x78, URZ ;  /* 0x000000781a3a7890 */ /* 0x000fe2000fffe0ff */
[----:B------:R-:W-:Y:S01]  /*1a9b0*/  MOV.SPILL R16, UR36 ;  /* 0x0000002400107c02 */ /* 0x000fe20009000f00 */
[----:B--2---:R-:W-:Y:S01]  /*1a9c0*/  UIADD3 UR32, UPT, UPT, UR24, 0xc00, URZ ;  /* 0x00000c0018207890 */ /* 0x004fe2000fffe0ff */
[----:B------:R-:W-:Y:S01]  /*1a9d0*/  MOV.SPILL R15, UR35 ;  /* 0x00000023000f7c02 */ /* 0x000fe20009000f00 */
[----:B------:R-:W-:Y:S01]  /*1a9e0*/  UIADD3 UR34, UPT, UPT, UR26, 0x48, URZ ;  /* 0x000000481a227890 */ /* 0x000fe2000fffe0ff */
[----:B------:R-:W-:Y:S01]  /*1a9f0*/  UMOV UR33, 0x40 ;  /* 0x0000004000217882 */ /* 0x000fe20000000000 */
[----:B------:R-:W-:-:S02]  /*1aa00*/  UIADD3 UR56, UPT, UPT, UR24, 0x7800, URZ ;  /* 0x0000780018387890 */ /* 0x000fc4000fffe0ff */
[----:B------:R-:W-:Y:S01]  /*1aa10*/  MOV.SPILL R12, UR32 ;  /* 0x00000020000c7c02 */ /* 0x000fe20009000f00 */
[----:B------:R-:W-:Y:S01]  /*1aa20*/  UIADD3 UR32, UPT, UPT, UR24, 0x4800, URZ ;  /* 0x0000480018207890 */ /* 0x000fe2000fffe0ff */
[----:B------:R-:W-:Y:S01]  /*1aa30*/  MOV.SPILL R13, UR33 ;  /* 0x00000021000d7c02 */ /* 0x000fe20009000f00 */
[----:B---3--:R-:W-:Y:S02]  /*1aa40*/  UIADD3 UR16, UPT, UPT, UR24, 0x5000, URZ ;  /* 0x0000500018107890 */ /* 0x008fe4000fffe0ff */
[----:B------:R-:W-:Y:S01]  /*1aa50*/  UIADD3 UR18, UPT, UPT, UR26, 0x50, URZ ;  /* 0x000000501a127890 */ /* 0x000fe2000fffe0ff */
[----:B------:R-:W-:Y:S01]  /*1aa60*/  UMOV UR33, UR25 ;  /* 0x0000001900217c82 */ /* 0x000fe20008000000 */
[----:B------:R-:W-:Y:S01]  /*1aa70*/  UMOV UR75, UR27 ;  /* 0x0000001b004b7c82 */ /* 0x000fe20008000000 */
[----:B------:R-:W-:Y:S01]  /*1aa80*/  UMOV UR76, UR28 ;  /* 0x0000001c004c7c82 */ /* 0x000fe20008000000 */
[----:B-1----:R-:W-:Y:S02]  /*1aa90*/  UIADD3 UR48, UPT, UPT, UR24, 0x6000, URZ ;  /* 0x0000600018307890 */ /* 0x002fe4000fffe0ff */
[----:B------:R-:W-:Y:S01]  /*1aaa0*/  UIADD3 UR50, UPT, UPT, UR26, 0x60, URZ ;  /* 0x000000601a327890 */ /* 0x000fe2000fffe0ff */
[----:B------:R-:W-:Y:S01]  /*1aab0*/  UMOV UR77, UR29 ;  /* 0x0000001d004d7c82 */ /* 0x000fe20008000000 */
[----:B------:R-:W-:Y:S01]  /*1aac0*/  UMOV UR73, UR25 ;  /* 0x0000001900497c82 */ /* 0x000fe20008000000 */
[----:B------:R-:W-:Y:S01]  /*1aad0*/  UMOV UR59, UR27 ;  /* 0x0000001b003b7c82 */ /* 0x000fe20008000000 */
[----:B------:R-:W-:Y:S01]  /*1aae0*/  UMOV UR60, UR28 ;  /* 0x0000001c003c7c82 */ /* 0x000fe20008000000 */
[----:B----4-:R-:W-:-:S02]  /*1aaf0*/  UIADD3 UR64, UPT, UPT, UR24, 0x2800, URZ ;  /* 0x0000280018407890 */ /* 0x010fc4000fffe0ff */
[----:B------:R-:W-:Y:S01]  /*1ab00*/  UIADD3 UR66, UPT, UPT, UR26, 0x28, URZ ;  /* 0x000000281a427890 */ /* 0x000fe2000fffe0ff */
[----:B------:R-:W-:Y:S01]  /*1ab10*/  UMOV UR5, UR50 ;  /* 0x0000003200057c82 */ /* 0x000fe20008000000 */
[----:B------:R-:W-:Y:S01]  /*1ab20*/  UMOV UR61, UR29 ;  /* 0x0000001d003d7c82 */ /* 0x000fe20008000000 */
[----:B------:R-:W-:-:S04]  /*1ab30*/  UMOV UR57, UR25 ;  /* 0x0000001900397c82 */ /* 0x000fc80008000000 */
[----:B------:R-:W-:Y:S02]  /*1ab40*/  UMOV UR23, UR66 ;  /* 0x0000004200177c82 */ /* 0x000fe40008000000 */
[----:B------:R1:W-:Y:S01]  /*1ab50*/  UTMASTG.5D [UR64], [UR6] ;  /* 0x00000040060073b5 */ /* 0x0003e20008020000 */
[----:B------:R-:W-:-:S04]  /*1ab60*/  MOV.SPILL R11, UR23 ;  /* 0x00000017000b7c02 */ /* 0x000fc80009000f00 */
[----:B------:R-:W-:Y:S01]  /*1ab70*/  R2UR.FILL UR23, R11 ;  /* 0x000000000b1772ca */ /* 0x000fe200004e0000 */
[----:B-1----:R-:W-:Y:S02]  /*1ab80*/  UIADD3 UR64, UPT, UPT, UR24, 0x3000, URZ ;  /* 0x0000300018407890 */ /* 0x002fe4000fffe0ff */
[----:B------:R-:W-:-:S07]  /*1ab90*/  UIADD3 UR66, UPT, UPT, UR26, 0x30, URZ ;  /* 0x000000301a427890 */ /* 0x000fce000fffe0ff */
        /* <DEDUP_REMOVED lines=8> */
[----:B------:R2:W-:Y:S01]  /*1ac20*/  UTMASTG.5D [UR8], [UR6] ;  /* 0x00000008060073b5 */ /* 0x0005e20008020000 */
[----:B------:R3:W-:Y:S01]  /*1ac30*/  UTMASTG.5D [UR32], [UR6] ;  /* 0x00000020060073b5 */ /* 0x0007e20008020000 */
[----:B------:R4:W-:Y:S01]  /*1ac40*/  UTMASTG.5D [UR16], [UR6] ;  /* 0x00000010060073b5 */ /* 0x0009e20008020000 */
[----:B------:R5:W-:Y:S01]  /*1ac50*/  UTMASTG.5D [UR40], [UR6] ;  /* 0x00000028060073b5 */ /* 0x000be20008020000 */
[----:B-1----:R-:W-:Y:S02]  /*1ac60*/  R2UR.FILL UR69, R22 ;  /* 0x00000000164572ca */ /* 0x002fe400004e0000 */
[----:B------:R-:W-:Y:S01]  /*1ac70*/  R2UR.FILL UR68, R21 ;  /* 0x00000000154472ca */ /* 0x000fe200004e0000 */
[----:B------:R1:W-:Y:S01]  /*1ac80*/  UTMASTG.5D [UR48], [UR6] ;  /* 0x00000030060073b5 */ /* 0x0003e20008020000 */
[----:B------:R-:W-:-:S02]  /*1ac90*/  R2UR.FILL UR67, R20 ;  /* 0x00000000144372ca */ /* 0x000fc400004e0000 */
[----:B------:R-:W-:Y:S02]  /*1aca0*/  R2UR.FILL UR66, R19 ;  /* 0x00000000134272ca */ /* 0x000fe400004e0000 */
[----:B------:R-:W-:Y:S01]  /*1acb0*/  R2UR.FILL UR64, R18 ;  /* 0x00000000124072ca */ /* 0x000fe200004e0000 */
[----:B--2---:R-:W-:Y:S01]  /*1acc0*/  UMOV UR8, UR34 ;  /* 0x0000002200087c82 */ /* 0x004fe20008000000 */
[----:B------:R-:W-:Y:S01]  /*1acd0*/  UMOV UR13, UR18 ;  /* 0x00000012000d7c82 */ /* 0x000fe20008000000 */
[----:B------:R-:W-:Y:S01]  /*1ace0*/  UTMASTG.5D [UR72], [UR6] ;  /* 0x00000048060073b5 */ /* 0x000fe20008020000 */
[----:B------:R-:W-:Y:S01]  /*1acf0*/  UMOV UR9, 0x40 ;  /* 0x0000004000097882 */ /* 0x000fe20000000000 */
[----:B---3--:R-:W-:Y:S02]  /*1ad00*/  R2UR.FILL UR37, R17 ;  /* 0x00000000112572ca */ /* 0x008fe400004e0000 */
[----:B------:R-:W-:Y:S02]  /*1ad10*/  R2UR.FILL UR36, R16 ;  /* 0x00000000102472ca */ /* 0x000fe400004e0000 */
[----:B------:R-:W-:-:S04]  /*1ad20*/  R2UR.FILL UR35, R15 ;  /* 0x000000000f2372ca */ /* 0x000fc800004e0000 */
[----:B------:R-:W-:Y:S01]  /*1ad30*/  UTMASTG.5D [UR64], [UR6] ;  /* 0x00000040060073b5 */ /* 0x000fe20008020000 */
[----:B------:R-:W-:Y:S02]  /*1ad40*/  R2UR.FILL UR34, R14 ;  /* 0x000000000e2272ca */ /* 0x000fe400004e0000 */
[----:B------:R-:W-:Y:S01]  /*1ad50*/  R2UR.FILL UR33, R13 ;  /* 0x000000000d2172ca */ /* 0x000fe200004e0000 */
[----:B----4-:R-:W-:Y:S01]  /*1ad60*/  UIADD3 UR16, UPT, UPT, UR24, 0x1400, URZ ;  /* 0x0000140018107890 */ /* 0x010fe2000fffe0ff */
[----:B------:R-:W-:Y:S01]  /*1ad70*/  R2UR.FILL UR32, R12 ;  /* 0x000000000c2072ca */ /* 0x000fe200004e0000 */
[----:B------:R-:W-:Y:S01]  /*1ad80*/  UMOV UR17, 0x40 ;  /* 0x0000004000117882 */ /* 0x000fe20000000000 */
[----:B------:R-:W-:Y:S01]  /*1ad90*/  R2UR.FILL UR18, R9 ;  /* 0x00000000091272ca */ /* 0x000fe200004e0000 */
[----:B------:R-:W-:Y:S01]  /*1ada0*/  UTMASTG.5D [UR56], [UR6] ;  /* 0x00000038060073b5 */ /* 0x000fe20008020000 */
[----:B-----5:R-:W-:Y:S02]  /*1adb0*/  R2UR.FILL UR45, R8 ;  /* 0x00000000082d72ca */ /* 0x020fe400004e0000 */
[----:B------:R-:W-:-:S02]  /*1adc0*/  R2UR.FILL UR44, R7 ;  /* 0x00000000072c72ca */ /* 0x000fc400004e0000 */
[----:B------:R-:W-:Y:S02]  /*1add0*/  R2UR.FILL UR43, R6 ;  /* 0x00000000062b72ca */ /* 0x000fe400004e0000 */
[----:B------:R-:W-:Y:S02]  /*1ade0*/  R2UR.FILL UR42, R5 ;  /* 0x00000000052a72ca */ /* 0x000fe400004e0000 */
[----:B------:R-:W-:Y:S01]  /*1adf0*/  R2UR.FILL UR41, R4 ;  /* 0x00000000042972ca */ /* 0x000fe200004e0000 */
[----:B-1----:R-:W-:Y:S01]  /*1ae00*/  UIADD3 UR48, UPT, UPT, UR24, 0x1c00, URZ ;  /* 0x00001c0018307890 */ /* 0x002fe2000fffe0ff */
[----:B------:R-:W-:Y:S01]  /*1ae10*/  R2UR.FILL UR40, R3 ;  /* 0x00000000032872ca */ /* 0x000fe200004e0000 */
[----:B------:R-:W-:Y:S01]  /*1ae20*/  UMOV UR49, 0x40 ;  /* 0x0000004000317882 */ /* 0x000fe20000000000 */
[----:B------:R-:W-:-:S11]  /*1ae30*/  R2UR.FILL UR50, R2 ;  /* 0x00000000023272ca */ /* 0x000fd600004e0000 */
[----:B------:R1:W-:Y:S01]  /*1ae40*/  UTMASTG.5D [UR40], [UR6] ;  /* 0x00000028060073b5 */ /* 0x0003e20008020000 */
[----:B------:R2:W-:Y:S01]  /*1ae50*/  UTMASTG.5D [UR32], [UR6] ;  /* 0x00000020060073b5 */ /* 0x0005e20008020000 */
[----:B------:R3:W-:Y:S01]  /*1ae60*/  UTMASTG.5D [UR16], [UR6] ;  /* 0x00000010060073b5 */ /* 0x0007e20008020000 */
[----:B------:R4:W-:Y:S01]  /*1ae70*/  UTMASTG.5D [UR48], [UR6] ;  /* 0x00000030060073b5 */ /* 0x0009e20008020000 */
[----:B-1----:R-:W-:Y:S01]  /*1ae80*/  UIADD3 UR40, UPT, UPT, UR24, 0x2400, URZ ;  /* 0x0000240018287890 */ /* 0x002fe2000fffe0ff */
[----:B------:R-:W-:Y:S01]  /*1ae90*/  UMOV UR41, 0x40 ;  /* 0x0000004000297882 */ /* 0x000fe20000000000 */
[----:B------:R-:W-:Y:S01]  /*1aea0*/  UMOV UR43, UR27 ;  /* 0x0000001b002b7c82 */ /* 0x000fe20008000000 */
[----:B------:R-:W-:Y:S01]  /*1aeb0*/  UMOV UR44, UR28 ;  /* 0x0000001c002c7c82 */ /* 0x000fe20008000000 */
[----:B------:R-:W-:Y:S01]  /*1aec0*/  UMOV UR45, UR29 ;  /* 0x0000001d002d7c82 */ /* 0x000fe20008000000 */
[----:B------:R-:W-:Y:S01]  /*1aed0*/  UMOV UR42, UR30 ;  /* 0x0000001e002a7c82 */ /* 0x000fe20008000000 */
[----:B--2---:R-:W-:-:S03]  /*1aee0*/  UIADD3 UR32, UPT, UPT, UR24, 0x2c00, URZ ;  /* 0x00002c0018207890 */ /* 0x004fc6000fffe0ff */
[----:B------:R1:W-:Y:S01]  /*1aef0*/  UTMASTG.5D [UR40], [UR6] ;  /* 0x00000028060073b5 */ /* 0x0003e20008020000 */
[----:B------:R-:W-:Y:S01]  /*1af00*/  UMOV UR33, 0x40 ;  /* 0x0000004000217882 */ /* 0x000fe20000000000 */
[----:B------:R-:W-:Y:S01]  /*1af10*/  UMOV UR35, UR27 ;  /* 0x0000001b00237c82 */ /* 0x000fe20008000000 */
[----:B------:R-:W-:Y:S01]  /*1af20*/  UMOV UR36, UR28 ;  /* 0x0000001c00247c82 */ /* 0x000fe20008000000 */
[----:B------:R-:W-:Y:S01]  /*1af30*/  UMOV UR37, UR29 ;  /* 0x0000001d00257c82 */ /* 0x000fe20008000000 */
[----:B------:R-:W-:Y:S01]  /*1af40*/  UMOV UR34, UR23 ;  /* 0x0000001700227c82 */ /* 0x000fe20008000000 */
[----:B---3--:R-:W-:Y:S01]  /*1af50*/  UIADD3 UR16, UPT, UPT, UR24, 0x3400, URZ ;  /* 0x0000340018107890 */ /* 0x008fe2000fffe0ff */
[----:B------:R2:W-:Y:S01]  /*1af60*/  UTMASTG.5D [UR32], [UR6] ;  /* 0x00000020060073b5 */ /* 0x0005e20008020000 */
[----:B------:R-:W-:Y:S01]  /*1af70*/  UMOV UR18, UR22 ;  /* 0x0000001600127c82 */ /* 0x000fe20008000000 */
[----:B----4-:R-:W-:-:S06]  /*1af80*/  UIADD3 UR48, UPT, UPT, UR24, 0x3c00, URZ ;  /* 0x00003c0018307890 */ /* 0x010fcc000fffe0ff */
[----:B------:R3:W-:Y:S01]  /*1af90*/  UTMASTG.5D [UR16], [UR6] ;  /* 0x00000010060073b5 */ /* 0x0007e20008020000 */
[----:B------:R-:W-:Y:S02]  /*1afa0*/  UMOV UR50, UR15 ;  /* 0x0000000f00327c82 */ /* 0x000fe40008000000 */
[----:B------:R-:W-:Y:S01]  /*1afb0*/  UTMASTG.5D [UR48], [UR6] ;  /* 0x00000030060073b5 */ /* 0x000fe20008020000 */
[----:B-1----:R-:W-:Y:S01]  /*1afc0*/  UIADD3 UR40, UPT, UPT, UR24, 0x4400, URZ ;  /* 0x0000440018287890 */ /* 0x002fe2000fffe0ff */
[----:B------:R-:W-:Y:S01]  /*1afd0*/  UMOV UR42, UR10 ;  /* 0x0000000a002a7c82 */ /* 0x000fe20008000000 */
[----:B------:R-:W-:Y:S01]  /*1afe0*/  UMOV UR10, UR14 ;  /* 0x0000000e000a7c82 */ /* 0x000fe20008000000 */
[----:B--2---:R-:W-:-:S06]  /*1aff0*/  UIADD3 UR32, UPT, UPT, UR24, 0x4c00, URZ ;  /* 0x00004c0018207890 */ /* 0x004fcc000fffe0ff */
[----:B------:R1:W-:Y:S01]  /*1b000*/  UTMASTG.5D [UR40], [UR6] ;  /* 0x00000028060073b5 */ /* 0x0003e20008020000 */
[----:B------:R-:W-:Y:S01]  /*1b010*/  UMOV UR34, UR8 ;  /* 0x0000000800227c82 */ /* 0x000fe20008000000 */
[----:B------:R-:W-:Y:S02]  /*1b020*/  UIADD3 UR8, UPT, UPT, UR24, 0x5c00, URZ ;  /* 0x00005c0018087890 */ /* 0x000fe4000fffe0ff */
[----:B---3--:R-:W-:Y:S01]  /*1b030*/  UIADD3 UR16, UPT, UPT, UR24, 0x5400, URZ ;  /* 0x0000540018107890 */ /* 0x008fe2000fffe0ff */
[----:B------:R2:W-:Y:S01]  /*1b040*/  UTMASTG.5D [UR32], [UR6] ;  /* 0x00000020060073b5 */ /* 0x0005e20008020000 */
[----:B------:R-:W-:Y:S01]  /*1b050*/  UMOV UR18, UR13 ;  /* 0x0000000d00127c82 */ /* 0x000fe20008000000 */
[----:B------:R-:W-:-:S06]  /*1b060*/  UMOV UR13, UR29 ;  /* 0x0000001d000d7c82 */ /* 0x000fcc0008000000 */
[----:B------:R3:W-:Y:S01]  /*1b070*/  UTMASTG.5D [UR16], [UR6] ;  /* 0x00000010060073b5 */ /* 0x0007e20008020000 */
[----:B------:R4:W-:Y:S01]  /*1b080*/  UTMASTG.5D [UR8], [UR6] ;  /* 0x00000008060073b5 */ /* 0x0009e20008020000 */
[----:B-1----:R-:W-:Y:S01]  /*1b090*/  UIADD3 UR40, UPT, UPT, UR24, 0x6400, URZ ;  /* 0x0000640018287890 */ /* 0x002fe2000fffe0ff */
[----:B------:R-:W-:Y:S01]  /*1b0a0*/  UMOV UR42, UR5 ;  /* 0x00000005002a7c82 */ /* 0x000fe20008000000 */
[----:B--2---:R-:W-:-:S07]  /*1b0b0*/  UIADD3 UR32, UPT, UPT, UR24, 0x6c00, URZ ;  /* 0x00006c0018207890 */ /* 0x004fce000fffe0ff */
[----:B------:R2:W-:Y:S01]  /*1b0c0*/  UTMASTG.5D [UR40], [UR6] ;  /* 0x00000028060073b5 */ /* 0x0005e20008020000 */
[----:B------:R-:W-:Y:S01]  /*1b0d0*/  UMOV UR34, UR74 ;  /* 0x0000004a00227c82 */ /* 0x000fe20008000000 */
[----:B---3--:R-:W-:Y:S01]  /*1b0e0*/  UIADD3 UR16, UPT, UPT, UR24, 0x7400, URZ ;  /* 0x0000740018107890 */ /* 0x008fe2000fffe0ff */
[----:B------:R2:W-:Y:S01]  /*1b0f0*/  UTMASTG.5D [UR32], [UR6] ;  /* 0x00000020060073b5 */ /* 0x0005e20008020000 */
[----:B------:R-:W-:Y:S01]  /*1b100*/  UMOV UR18, UR66 ;  /* 0x0000004200127c82 */ /* 0x000fe20008000000 */
[----:B----4-:R-:W-:-:S06]  /*1b110*/  UIADD3 UR8, UPT, UPT, UR24, 0x7c00, URZ ;  /* 0x00007c0018087890 */ /* 0x010fcc000fffe0ff */
[----:B------:R2:W-:Y:S01]  /*1b120*/  UTMASTG.5D [UR16], [UR6] ;  /* 0x00000010060073b5 */ /* 0x0005e20008020000 */
[----:B------:R-:W-:Y:S02]  /*1b130*/  UMOV UR10, UR58 ;  /* 0x0000003a000a7c82 */ /* 0x000fe40008000000 */
[----:B------:R2:W-:Y:S02]  /*1b140*/  UTMASTG.5D [UR8], [UR6] ;  /* 0x00000008060073b5 */ /* 0x0005e40008020000 */
[----:B--2---:R-:W-:Y:S01]  /*1b150*/  NOP ;  /* 0x0000000000007918 */ /* 0x004fe20000000000 */
.L_x_382:
[----:B------:R-:W-:Y:S05]  /*1b160*/  BSYNC.RECONVERGENT B0 ;  /* 0x0000000000007941 */ /* 0x000fea0003800200 */
.L_x_381:
[----:B------:R0:W-:Y:S01]  /*1b170*/  UTMACMDFLUSH ;  /* 0x00000000000079b7 */ /* 0x0001e20000000000 */
[----:B------:R-:W-:Y:S05]  /*1b180*/  BRA.U UP6, `(.L_x_383) ;  /* 0x0000000106047547 */ /* 0x000fea000b800000 */
[----:B------:R-:W-:Y:S05]  /*1b190*/  BPT.TRAP 0x1 ;  /* 0x000000040000795c */ /* 0x000fea0000300000 */
.L_x_383:
[----:B------:R-:W2:Y:S02]  /*1b1a0*/  SYNCS.PHASECHK.TRANS64.TRYWAIT P0, [UR24+0x1c0b8], R0 ;  /* 0x01c0b800ff0075a7 */ /* 0x000ea40008001118 */
[----:B--2---:R-:W-:Y:S05]  /*1b1b0*/  @!P0 BRA `(.L_x_384) ;  /* 0x0000002400a48947 */ /* 0x004fea0003800000 */
.L_x_479:
[----:B------:R-:W-:Y:S04]  /*1b1c0*/  BSSY.RECONVERGENT B0, `(.L_x_385) ;  /* 0x00000ea000007945 */ /* 0x000fe80003800200 */
[----:B------:R-:W-:Y:S05]  /*1b1d0*/  @!P1 BRA `(.L_x_386) ;  /* 0x0000000c00a09947 */ /* 0x000fea0003800000 */
[----:B------:R-:W2:Y:S01]  /*1b1e0*/  LDCU.64 UR6, c[0x0][0x348] ;  /* 0x00006900ff0677ac */ /* 0x000ea20008000a00 */
[----:B-1----:R-:W-:Y:S01]  /*1b1f0*/  IMAD.U32 R3, RZ, RZ, UR27 ;  /* 0x0000001bff037e24 */ /* 0x002fe2000f8e00ff */
[----:B------:R-:W-:Y:S01]  /*1b200*/  MOV.SPILL R23, UR29 ;  /* 0x0000001d00177c02 */ /* 0x000fe20009000f00 */
[----:B------:R-:W-:Y:S01]  /*1b210*/  IMAD.U32 R2, RZ, RZ, UR28 ;  /* 0x0000001cff027e24 */ /* 0x000fe2000f8e00ff */
[----:B------:R-:W-:Y:S01]  /*1b220*/  UIADD3 UR66, UPT, UPT, UR26, 0xf0, URZ ;  /* 0x000000f01a427890 */ /* 0x000fe2000fffe0ff */
[----:B------:R-:W-:Y:S01]  /*1b230*/  IMAD.U32 R0, RZ, RZ, UR29 ;  /* 0x0000001dff007e24 */ /* 0x000fe2000f8e00ff */
[----:B------:R-:W-:Y:S01]  /*1b240*/  UIADD3 UR64, UPT, UPT, UR24, 0xf000, URZ ;  /* 0x0000f00018407890 */ /* 0x000fe2000fffe0ff */
[----:B------:R-:W-:Y:S01]  /*1b250*/  IMAD.U32 R6, RZ, RZ, UR27 ;  /* 0x0000001bff067e24 */ /* 0x000fe2000f8e00ff */
[----:B------:R-:W-:Y:S01]  /*1b260*/  UIADD3 UR18, UPT, UPT, UR26, 0x80, URZ ;  /* 0x000000801a127890 */ /* 0x000fe2000fffe0ff */
[----:B------:R-:W-:Y:S01]  /*1b270*/  IMAD.U32 R5, RZ, RZ, UR28 ;  /* 0x0000001cff057e24 */ /* 0x000fe2000f8e00ff */
[----:B------:R-:W-:Y:S01]  /*1b280*/  UIADD3 UR16, UPT, UPT, UR24, 0x8000, URZ ;  /* 0x0000800018107890 */ /* 0x000fe2000fffe0ff */
[----:B------:R-:W-:Y:S01]  /*1b290*/  MOV.SPILL R26, UR66 ;  /* 0x00000042001a7c02 */ /* 0x000fe20009000f00 */
[----:B------:R-:W-:Y:S01]  /*1b2a0*/  UIADD3 UR34, UPT, UPT, UR26, 0x88, URZ ;  /* 0x000000881a227890 */ /* 0x000fe2000fffe0ff */
[----:B------:R-:W-:Y:S01]  /*1b2b0*/  MOV.SPILL R25, UR64 ;  /* 0x0000004000197c02 */ /* 0x000fe20009000f00 */
[----:B------:R-:W-:Y:S01]  /*1b2c0*/  UIADD3 UR32, UPT, UPT, UR24, 0x8800, URZ ;  /* 0x0000880018207890 */ /* 0x000fe2000fffe0ff */
[----:B------:R-:W-:Y:S01]  /*1b2d0*/  IMAD.U32 R4, RZ, RZ, UR29 ;  /* 0x0000001dff047e24 */ /* 0x000fe2000f8e00ff */
[----:B------:R-:W-:Y:S01]  /*1b2e0*/  UIADD3 UR58, UPT, UPT, UR26, 0x90, URZ ;  /* 0x000000901a3a7890 */ /* 0x000fe2000fffe0ff */
[----:B------:R-:W-:Y:S01]  /*1b2f0*/  MOV.SPILL R22, UR28 ;  /* 0x0000001c00167c02 */ /* 0x000fe20009000f00 */
[----:B--2---:R-:W-:Y:S01]  /*1b300*/  UIADD3 UR6, UP0, UPT, UR6, 0x400, URZ ;  /* 0x0000040006067890 */ /* 0x004fe2000ff1e0ff */
[----:B------:R-:W-:Y:S01]  /*1b310*/  MOV.SPILL R14, UR34 ;  /* 0x00000022000e7c02 */ /* 0x000fe20009000f00 */
[----:B------:R-:W-:Y:S01]  /*1b320*/  UIADD3 UR56, UPT, UPT, UR24, 0x9000, URZ ;  /* 0x0000900018387890 */ /* 0x000fe2000fffe0ff */
[----:B------:R-:W-:Y:S01]  /*1b330*/  MOV.SPILL R21, UR27 ;  /* 0x0000001b00157c02 */ /* 0x000fe20009000f00 */
[----:B------:R-:W-:Y:S01]  /*1b340*/  UIADD3.X UR7, UPT, UPT, URZ, UR7, URZ, UP0, !UPT ;  /* 0x00000007ff077290 */ /* 0x000fe200087fe4ff */
[----:B------:R-:W-:Y:S01]  /*1b350*/  MOV.SPILL R20, UR26 ;  /* 0x0000001a00147c02 */ /* 0x000fe20009000f00 */
[----:B------:R-:W-:Y:S01]  /*1b360*/  UIADD3 UR50, UPT, UPT, UR26, 0x98, URZ ;  /* 0x000000981a327890 */ /* 0x000fe2000fffe0ff */
[----:B------:R-:W-:Y:S01]  /*1b370*/  MOV.SPILL R18, UR24 ;  /* 0x0000001800127c02 */ /* 0x000fe20009000f00 */
[----:B------:R-:W-:-:S02]  /*1b380*/  UIADD3 UR48, UPT, UPT, UR24, 0x9800, URZ ;  /* 0x0000980018307890 */ /* 0x000fc4000fffe0ff */
[----:B------:R-:W-:Y:S02]  /*1b390*/  UIADD3 UR42, UPT, UPT, UR26, 0xa0, URZ ;  /* 0x000000a01a2a7890 */ /* 0x000fe4000fffe0ff */
[----:B------:R-:W-:Y:S01]  /*1b3a0*/  UIADD3 UR40, UPT, UPT, UR24, 0xa000, URZ ;  /* 0x0000a00018287890 */ /* 0x000fe2000fffe0ff */
        /* <DEDUP_REMOVED lines=10> */
[----:B------:R-:W-:Y:S01]  /*1b450*/  UIADD3 UR9, UPT, UPT, UR26, 0xc8, URZ ;  /* 0x000000c81a097890 */ /* 0x000fe2000fffe0ff */
[----:B------:R-:W-:Y:S01]  /*1b460*/  UTMASTG.5D [UR16], [UR6] ;  /* 0x00000010060073b5 */ /* 0x000fe20008020000 */
[----:B------:R-:W-:Y:S01]  /*1b470*/  UIADD3 UR5, UPT, UPT, UR24, 0xc800, URZ ;  /* 0x0000c80018057890 */ /* 0x000fe2000fffe0ff */
[----:B------:R-:W-:Y:S01]  /*1b480*/  MOV.SPILL R17, UR37 ;  /* 0x0000002500117c02 */ /* 0x000fe20009000f00 */
[----:B------:R-:W-:Y:S01]  /*1b490*/  UMOV UR33, UR17 ;  /* 0x0000001100217c82 */ /* 0x000fe20008000000 */
        /* <DEDUP_REMOVED lines=18> */
[----:B------:R-:W-:Y:S01]  /*1b5c0*/  IMAD.U32 R10, RZ, RZ, UR9 ;  /* 0x00000009ff0a7e24 */ /* 0x000fe2000f8e00ff */
[----:B------:R-:W-:Y:S01]  /*1b5d0*/  UMOV UR23, UR66 ;  /* 0x0000004200177c82 */ /* 0x000fe20008000000 */
[----:B------:R-:W-:Y:S01]  /*1b5e0*/  IMAD.U32 R8, RZ, RZ, UR5 ;  /* 0x00000005ff087e24 */ /* 0x000fe2000f8e00ff */
[----:B------:R-:W-:Y:S01]  /*1b5f0*/  UIADD3 UR9, UPT, UPT, UR26, 0xd0, URZ ;  /* 0x000000d01a097890 */ /* 0x000fe2000fffe0ff */
[----:B------:R-:W-:Y:S01]  /*1b600*/  MOV.SPILL R29, UR69 ;  /* 0x00000045001d7c02 */ /* 0x000fe20009000f00 */
[----:B------:R3:W-:Y:S01]  /*1b610*/  UTMASTG.5D [UR48], [UR6] ;  /* 0x00000030060073b5 */ /* 0x0007e20008020000 */
[----:B------:R-:W-:Y:S01]  /*1b620*/  UIADD3 UR5, UPT, UPT, UR24, 0xd000, URZ ;  /* 0x0000d00018057890 */ /* 0x000fe2000fffe0ff */
[----:B------:R-:W-:Y:S01]  /*1b630*/  MOV.SPILL R28, UR68 ;  /* 0x00000044001c7c02 */ /* 0x000fe20009000f00 */
[----:B------:R-:W-:Y:S01]  /*1b640*/  UMOV UR30, UR58 ;  /* 0x0000003a001e7c82 */ /* 0x000fe20008000000 */
[----:B------:R-:W-:Y:S01]  /*1b650*/  IMAD.U32 R9, RZ, RZ, UR9 ;  /* 0x00000009ff097e24 */ /* 0x000fe2000f8e00ff */
[----:B------:R-:W-:Y:S01]  /*1b660*/  UIADD3 UR10, UPT, UPT, UR26, 0xc0, URZ ;  /* 0x000000c01a0a7890 */ /* 0x000fe2000fffe0ff */
[----:B------:R-:W-:Y:S01]  /*1b670*/  MOV.SPILL R27, UR67 ;  /* 0x00000043001b7c02 */ /* 0x000fe20009000f00 */
[----:B------:R-:W-:Y:S01]  /*1b680*/  IMAD.U32 R7, RZ, RZ, UR5 ;  /* 0x00000005ff077e24 */ /* 0x000fe2000f8e00ff */
[----:B------:R4:W-:Y:S01]  /*1b690*/  UTMASTG.5D [UR40], [UR6] ;  /* 0x00000028060073b5 */ /* 0x0009e20008020000 */
[----:B------:R-:W-:Y:S01]  /*1b6a0*/  UIADD3 UR8, UPT, UPT, UR24, 0xc000, URZ ;  /* 0x0000c00018087890 */ /* 0x000fe2000fffe0ff */
[----:B------:R-:W-:Y:S01]  /*1b6b0*/  MOV.SPILL R24, UR30 ;  /* 0x0000001e00187c02 */ /* 0x000fe20009000f00 */
[----:B------:R-:W-:Y:S01]  /*1b6c0*/  UMOV UR11, UR27 ;  /* 0x0000001b000b7c82 */ /* 0x000fe20008000000 */
[----:B------:R-:W-:Y:S01]  /*1b6d0*/  UMOV UR12, UR28 ;  /* 0x0000001c000c7c82 */ /* 0x000fe20008000000 */
[----:B------:R-:W-:Y:S01]  /*1b6e0*/  UMOV UR13, UR29 ;  /* 0x0000001d000d7c82 */ /* 0x000fe20008000000 */
[----:B------:R-:W-:Y:S01]  /*1b6f0*/  UIADD3 UR74, UPT, UPT, UR26, 0xe8, URZ ;  /* 0x000000e81a4a7890 */ /* 0x000fe2000fffe0ff */
[----:B------:R-:W-:Y:S01]  /*1b700*/  MOV.SPILL R16, UR36 ;  /* 0x0000002400107c02 */ /* 0x000fe20009000f00 */
[----:B------:R5:W-:Y:S01]  /*1b710*/  UTMASTG.5D [UR64], [UR6] ;  /* 0x00000040060073b5 */ /* 0x000be20008020000 */
[----:B------:R-:W-:Y:S01]  /*1b720*/  UIADD3 UR72, UPT, UPT, UR24, 0xe800, URZ ;  /* 0x0000e80018487890 */ /* 0x000fe2000fffe0ff */
[----:B------:R-:W-:Y:S01]  /*1b730*/  MOV.SPILL R15, UR35 ;  /* 0x00000023000f7c02 */ /* 0x000fe20009000f00 */
[----:B------:R-:W-:Y:S01]  /*1b740*/  UMOV UR75, UR27 ;  /* 0x0000001b004b7c82 */ /* 0x000fe20008000000 */
[----:B------:R-:W-:Y:S01]  /*1b750*/  UMOV UR76, UR28 ;  /* 0x0000001c004c7c82 */ /* 0x000fe20008000000 */
[----:B-1----:R-:W-:Y:S01]  /*1b760*/  UIADD3 UR32, UPT, UPT, UR24, 0x8c00, URZ ;  /* 0x00008c0018207890 */ /* 0x002fe2000fffe0ff */
[----:B------:R-:W-:Y:S01]  /*1b770*/  R2UR UR27, R3 ;  /* 0x00000000031b72ca */ /* 0x000fe200000e0000 */
[----:B------:R-:W-:Y:S01]  /*1b780*/  UMOV UR77, UR29 ;  /* 0x0000001d004d7c82 */ /* 0x000fe20008000000 */
[----:B------:R-:W-:Y:S01]  /*1b790*/  UIADD3 UR34, UPT, UPT, UR26, 0xd8, URZ ;  /* 0x000000d81a227890 */ /* 0x000fe2000fffe0ff */
[----:B------:R-:W-:Y:S01]  /*1b7a0*/  R2UR UR28, R2 ;  /* 0x00000000021c72ca */ /* 0x000fe200000e0000 */
[----:B------:R-:W-:Y:S01]  /*1b7b0*/  UMOV UR25, UR42 ;  /* 0x0000002a00197c82 */ /* 0x000fe20008000000 */
[----:B------:R-:W-:Y:S01]  /*1b7c0*/  MOV.SPILL R12, UR32 ;  /* 0x00000020000c7c02 */ /* 0x000fe20009000f00 */
[----:B------:R-:W-:Y:S01]  /*1b7d0*/  UIADD3 UR32, UPT, UPT, UR24, 0xd800, URZ ;  /* 0x0000d80018207890 */ /* 0x000fe2000fffe0ff */
[----:B------:R-:W-:Y:S01]  /*1b7e0*/  R2UR UR29, R0 ;  /* 0x00000000001d72ca */ /* 0x000fe200000e0000 */
[----:B--2---:R-:W-:Y:S01]  /*1b7f0*/  UIADD3 UR58, UPT, UPT, UR26, 0xf8, URZ ;  /* 0x000000f81a3a7890 */ /* 0x004fe2000fffe0ff */
[----:B------:R-:W-:Y:S01]  /*1b800*/  MOV.SPILL R19, UR25 ;  /* 0x0000001900137c02 */ /* 0x000fe20009000f00 */
[----:B------:R-:W-:Y:S01]  /*1b810*/  UIADD3 UR56, UPT, UPT, UR24, 0xf800, URZ ;  /* 0x0000f80018387890 */ /* 0x000fe2000fffe0ff */
[----:B------:R-:W-:Y:S01]  /*1b820*/  R2UR.FILL UR30, R24 ;  /* 0x00000000181e72ca */ /* 0x000fe200004e0000 */
[----:B------:R-:W-:Y:S01]  /*1b830*/  UMOV UR25, UR17 ;  /* 0x0000001100197c82 */ /* 0x000fe20008000000 */
[----:B------:R-:W-:Y:S01]  /*1b840*/  UMOV UR9, UR17 ;  /* 0x0000001100097c82 */ /* 0x000fe20008000000 */
[----:B------:R-:W-:Y:S01]  /*1b850*/  MOV.SPILL R2, UR25 ;  /* 0x0000001900027c02 */ /* 0x000fe20009000f00 */
[----:B---3--:R-:W-:-:S02]  /*1b860*/  UIADD3 UR48, UPT, UPT, UR24, 0xe000, URZ ;  /* 0x0000e00018307890 */ /* 0x008fc4000fffe0ff */
[----:B------:R-:W-:Y:S01]  /*1b870*/  UIADD3 UR50, UPT, UPT, UR26, 0xe0, URZ ;  /* 0x000000e01a327890 */ /* 0x000fe2000fffe0ff */
[----:B------:R-:W-:Y:S01]  /*1b880*/  UMOV UR33, 0x40 ;  /* 0x0000004000217882 */ /* 0x000fe20000000000 */
[----:B------:R-:W-:Y:S01]  /*1b890*/  UMOV UR14, UR34 ;  /* 0x00000022000e7c82 */ /* 0x000fe20008000000 */
[----:B------:R-:W-:Y:S01]  /*1b8a0*/  MOV.SPILL R13, UR33 ;  /* 0x00000021000d7c02 */ /* 0x000fe20009000f00 */
[----:B------:R-:W-:Y:S01]  /*1b8b0*/  UMOV UR33, UR17 ;  /* 0x0000001100217c82 */ /* 0x000fe20008000000 */
[----:B----4-:R-:W-:Y:S01]  /*1b8c0*/  UIADD3 UR40, UPT, UPT, UR24, 0x8400, URZ ;  /* 0x0000840018287890 */ /* 0x010fe2000fffe0ff */
[----:B------:R-:W-:Y:S01]  /*1b8d0*/  UMOV UR73, UR17 ;  /* 0x0000001100497c82 */ /* 0x000fe20008000000 */
[----:B------:R-:W-:Y:S01]  /*1b8e0*/  UMOV UR5, UR50 ;  /* 0x0000003200057c82 */ /* 0x000fe20008000000 */
[----:B------:R-:W-:Y:S01]  /*1b8f0*/  UMOV UR41, 0x40 ;  /* 0x0000004000297882 */ /* 0x000fe20000000000 */
[----:B------:R-:W-:Y:S01]  /*1b900*/  UMOV UR42, UR18 ;  /* 0x00000012002a7c82 */ /* 0x000fe20008000000 */
[----:B------:R-:W-:Y:S01]  /*1b910*/  UMOV UR17, 0x40 ;  /* 0x0000004000117882 */ /* 0x000fe20000000000 */
[----:B------:R-:W-:Y:S01]  /*1b920*/  UMOV UR18, UR30 ;  /* 0x0000001e00127c82 */ /* 0x000fe20008000000 */
[----:B-----5:R-:W-:-:S02]  /*1b930*/  UIADD3 UR64, UPT, UPT, UR24, 0xb000, URZ ;  /* 0x0000b00018407890 */ /* 0x020fc4000fffe0ff */
[----:B------:R-:W-:-:S07]  /*1b940*/  UIADD3 UR66, UPT, UPT, UR26, 0xb0, URZ ;  /* 0x000000b01a427890 */ /* 0x000fce000fffe0ff */
[----:B------:R-:W-:Y:S02]  /*1b950*/  UMOV UR22, UR66 ;  /* 0x0000004200167c82 */ /* 0x000fe40008000000 */
[----:B------:R1:W-:Y:S02]  /*1b960*/  UTMASTG.5D [UR64], [UR6] ;  /* 0x00000040060073b5 */ /* 0x0003e40008020000 */
[----:B-1----:R-:W-:Y:S01]  /*1b970*/  UIADD3 UR64, UPT, UPT, UR24, 0xb800, URZ ;  /* 0x0000b80018407890 */ /* 0x002fe2000fffe0ff */
[----:B------:R-:W-:Y:S01]  /*1b980*/  R2UR UR24, R7 ;  /* 0x00000000071872ca */ /* 0x000fe200000e0000 */
[----:B------:R-:W-:Y:S01]  /*1b990*/  UIADD3 UR66, UPT, UPT, UR26, 0xb8, URZ ;  /* 0x000000b81a427890 */ /* 0x000fe2000fffe0ff */
[----:B------:R-:W-:Y:S02]  /*1b9a0*/  R2UR UR26, R9 ;  /* 0x00000000091a72ca */ /* 0x000fe400000e0000 */
[----:B------:R-:W-:Y:S02]  /*1b9b0*/  MOV.SPILL R9, UR28 ;  /* 0x0000001c00097c02 */ /* 0x000fe40009000f00 */
[----:B------:R-:W-:-:S02]  /*1b9c0*/  MOV.SPILL R7, UR27 ;  /* 0x0000001b00077c02 */ /* 0x000fc40009000f00 */
[----:B------:R-:W-:Y:S01]  /*1b9d0*/  R2UR UR27, R6 ;  /* 0x00000000061b72ca */ /* 0x000fe200000e0000 */
[----:B------:R-:W-:Y:S01]  /*1b9e0*/  UMOV UR15, UR66 ;  /* 0x00000042000f7c82 */ /* 0x000fe20008000000 */
[----:B------:R1:W-:Y:S01]  /*1b9f0*/  UTMASTG.5D [UR64], [UR6] ;  /* 0x00000040060073b5 */ /* 0x0003e20008020000 */
[----:B------:R-:W-:Y:S02]  /*1ba00*/  R2UR UR28, R5 ;  /* 0x00000000051c72ca */ /* 0x000fe400000e0000 */
[----:B------:R-:W-:Y:S02]  /*1ba10*/  MOV.SPILL R0, UR24 ;  /* 0x0000001800007c02 */ /* 0x000fe40009000f00 */
[----:B------:R-:W-:Y:S02]  /*1ba20*/  MOV.SPILL R3, UR26 ;  /* 0x0000001a00037c02 */ /* 0x000fe40009000f00 */
[----:B------:R-:W-:Y:S01]  /*1ba30*/  R2UR UR24, R8 ;  /* 0x00000000081872ca */ /* 0x000fe200000e0000 */
[----:B------:R2:W-:Y:S01]  /*1ba40*/  UTMASTG.5D [UR8], [UR6] ;  /* 0x00000008060073b5 */ /* 0x0005e20008020000 */
[----:B------:R-:W-:-:S02]  /*1ba50*/  R2UR UR26, R10 ;  /* 0x000000000a1a72ca */ /* 0x000fc400000e0000 */
[----:B-1----:R-:W-:Y:S02]  /*1ba60*/  R2UR.FILL UR64, R25 ;  /* 0x00000000194072ca */ /* 0x002fe400004e0000 */
[----:B------:R-:W-:Y:S02]  /*1ba70*/  MOV.SPILL R25, UR29 ;  /* 0x0000001d00197c02 */ /* 0x000fe40009000f00 */
[----:B------:R-:W-:Y:S02]  /*1ba80*/  R2UR UR29, R4 ;  /* 0x00000000041d72ca */ /* 0x000fe400000e0000 */
[----:B------:R-:W-:-:S05]  /*1ba90*/  R2UR.FILL UR69, R29 ;  /* 0x000000001d4572ca */ /* 0x000fca00004e0000 */
[----:B--2---:R-:W-:Y:S01]  /*1baa0*/  UMOV UR8, UR26 ;  /* 0x0000001a00087c82 */ /* 0x004fe20008000000 */
[----:B------:R-:W-:Y:S01]  /*1bab0*/  R2UR.FILL UR68, R28 ;  /* 0x000000001c4472ca */ /* 0x000fe200004e0000 */
[----:B------:R-:W-:Y:S01]  /*1bac0*/  UMOV UR9, 0x40 ;  /* 0x0000004000097882 */ /* 0x000fe20000000000 */
[----:B------:R-:W-:Y:S02]  /*1bad0*/  R2UR.FILL UR67, R27 ;  /* 0x000000001b4372ca */ /* 0x000fe400004e0000 */
[----:B------:R-:W-:Y:S01]  /*1bae0*/  R2UR.FILL UR66, R26 ;  /* 0x000000001a4272ca */ /* 0x000fe200004e0000 */
[----:B------:R1:W-:Y:S02]  /*1baf0*/  UTMASTG.5D [UR24], [UR6] ;  /* 0x00000018060073b5 */ /* 0x0003e40008020000 */
[----:B-1----:R-:W-:Y:S02]  /*1bb00*/  R2UR.FILL UR29, R25 ;  /* 0x00000000191d72ca */ /* 0x002fe400004e0000 */
[----:B------:R-:W-:-:S02]  /*1bb10*/  R2UR.FILL UR28, R9 ;  /* 0x00000000091c72ca */ /* 0x000fc400004e0000 */
[----:B------:R-:W-:Y:S02]  /*1bb20*/  R2UR.FILL UR27, R7 ;  /* 0x00000000071b72ca */ /* 0x000fe400004e0000 */
[----:B------:R-:W-:Y:S02]  /*1bb30*/  R2UR.FILL UR26, R3 ;  /* 0x00000000031a72ca */ /* 0x000fe400004e0000 */
[----:B------:R-:W-:Y:S02]  /*1bb40*/  R2UR.FILL UR25, R2 ;  /* 0x00000000021972ca */ /* 0x000fe400004e0000 */
[----:B------:R-:W-:-:S09]  /*1bb50*/  R2UR.FILL UR24, R0 ;  /* 0x00000000001872ca */ /* 0x000fd200004e0000 */
[----:B------:R-:W-:-:S04]  /*1bb60*/  UMOV UR13, UR26 ;  /* 0x0000001a000d7c82 */ /* 0x000fc80008000000 */
[----:B------:R1:W-:Y:S01]  /*1bb70*/  UTMASTG.5D [UR24], [UR6] ;  /* 0x00000018060073b5 */ /* 0x0003e20008020000 */
[----:B------:R2:W-:Y:S01]  /*1bb80*/  UTMASTG.5D [UR32], [UR6] ;  /* 0x00000020060073b5 */ /* 0x0005e20008020000 */
[----:B------:R3:W-:Y:S01]  /*1bb90*/  UTMASTG.5D [UR48], [UR6] ;  /* 0x00000030060073b5 */ /* 0x0007e20008020000 */
[----:B------:R-:W-:Y:S01]  /*1bba0*/  UTMASTG.5D [UR72], [UR6] ;  /* 0x00000048060073b5 */ /* 0x000fe20008020000 */
[----:B------:R-:W-:Y:S01]  /*1bbb0*/  UTMASTG.5D [UR64], [UR6] ;  /* 0x00000040060073b5 */ /* 0x000fe20008020000 */
[----:B-1----:R-:W-:Y:S02]  /*1bbc0*/  R2UR.FILL UR24, R18 ;  /* 0x00000000121872ca */ /* 0x002fe400004e0000 */
[----:B------:R-:W-:Y:S01]  /*1bbd0*/  R2UR.FILL UR29, R23 ;  /* 0x00000000171d72ca */ /* 0x000fe200004e0000 */
[----:B------:R-:W-:Y:S01]  /*1bbe0*/  UTMASTG.5D [UR56], [UR6] ;  /* 0x00000038060073b5 */ /* 0x000fe20008020000 */
[----:B------:R-:W-:Y:S02]  /*1bbf0*/  R2UR.FILL UR28, R22 ;  /* 0x00000000161c72ca */ /* 0x000fe400004e0000 */
[----:B------:R-:W-:-:S02]  /*1bc00*/  R2UR.FILL UR27, R21 ;  /* 0x00000000151b72ca */ /* 0x000fc400004e0000 */
[----:B--2---:R-:W-:Y:S02]  /*1bc10*/  R2UR.FILL UR37, R17 ;  /* 0x00000000112572ca */ /* 0x004fe400004e0000 */
[----:B------:R-:W-:Y:S01]  /*1bc20*/  R2UR.FILL UR36, R16 ;  /* 0x00000000102472ca */ /* 0x000fe200004e0000 */
[----:B------:R1:W-:Y:S01]  /*1bc30*/  UTMASTG.5D [UR40], [UR6] ;  /* 0x00000028060073b5 */ /* 0x0003e20008020000 */
[----:B------:R-:W-:Y:S01]  /*1bc40*/  R2UR.FILL UR35, R15 ;  /* 0x000000000f2372ca */ /* 0x000fe200004e0000 */
[----:B------:R-:W-:Y:S01]  /*1bc50*/  UIADD3 UR16, UPT, UPT, UR24, 0x9400, URZ ;  /* 0x0000940018107890 */ /* 0x000fe2000fffe0ff */
[----:B------:R-:W-:Y:S01]  /*1bc60*/  R2UR.FILL UR34, R14 ;  /* 0x000000000e2272ca */ /* 0x000fe200004e0000 */
[----:B------:R-:W-:Y:S01]  /*1bc70*/  UMOV UR21, UR29 ;  /* 0x0000001d00157c82 */ /* 0x000fe20008000000 */
[----:B------:R-:W-:Y:S01]  /*1bc80*/  R2UR.FILL UR33, R13 ;  /* 0x000000000d2172ca */ /* 0x000fe200004e0000 */
[----:B------:R-:W-:Y:S01]  /*1bc90*/  UMOV UR20, UR28 ;  /* 0x0000001c00147c82 */ /* 0x000fe20008000000 */
[----:B------:R-:W-:Y:S01]  /*1bca0*/  R2UR.FILL UR32, R12 ;  /* 0x000000000c2072ca */ /* 0x000fe200004e0000 */
[----:B------:R-:W-:Y:S01]  /*1bcb0*/  UMOV UR19, UR27 ;  /* 0x0000001b00137c82 */ /* 0x000fe20008000000 */
[----:B------:R-:W-:Y:S01]  /*1bcc0*/  R2UR.FILL UR25, R19 ;  /* 0x00000000131972ca */ /* 0x000fe200004e0000 */
[----:B---3--:R-:W-:Y:S01]  /*1bcd0*/  UIADD3 UR48, UPT, UPT, UR24, 0x9c00, URZ ;  /* 0x00009c0018307890 */ /* 0x008fe2000fffe0ff */
[----:B------:R-:W-:Y:S01]  /*1bce0*/  R2UR.FILL UR50, R11 ;  /* 0x000000000b3272ca */ /* 0x000fe200004e0000 */
[----:B------:R-:W-:Y:S01]  /*1bcf0*/  UMOV UR49, 0x40 ;  /* 0x0000004000317882 */ /* 0x000fe20000000000 */
[----:B------:R-:W-:Y:S01]  /*1bd00*/  UMOV UR51, UR27 ;  /* 0x0000001b00337c82 */ /* 0x000fe20008000000 */
[----:B------:R-:W-:Y:S01]  /*1bd10*/  UMOV UR52, UR28 ;  /* 0x0000001c00347c82 */ /* 0x000fe20008000000 */
[----:B------:R-:W-:Y:S01]  /*1bd20*/  UMOV UR53, UR29 ;  /* 0x0000001d00357c82 */ /* 0x000fe20008000000 */
[----:B------:R-:W-:Y:S01]  /*1bd30*/  UMOV UR11, UR27 ;  /* 0x0000001b000b7c82 */ /* 0x000fe20008000000 */
[----:B------:R-:W-:Y:S01]  /*1bd40*/  UMOV UR12, UR28 ;  /* 0x0000001c000c7c82 */ /* 0x000fe20008000000 */
[----:B------:R-:W-:-:S02]  /*1bd50*/  R2UR.FILL UR26, R20 ;  /* 0x00000000141a72ca */ /* 0x000fc400004e0000 */
[----:B------:R2:W-:Y:S01]  /*1bd60*/  UTMASTG.5D [UR32], [UR6] ;  /* 0x00000020060073b5 */ /* 0x0005e20008020000 */
[----:B------:R3:W-:Y:S03]  /*1bd70*/  UTMASTG.5D [UR16], [UR6] ;  /* 0x00000010060073b5 */ /* 0x0007e60008020000 */
[----:B------:R4:W-:Y:S01]  /*1bd80*/  UTMASTG.5D [UR48], [UR6] ;  /* 0x00000030060073b5 */ /* 0x0009e20008020000 */
[----:B-1----:R-:W-:Y:S01]  /*1bd90*/  UIADD3 UR40, UPT, UPT, UR24, 0xa400, URZ ;  /* 0x0000a40018287890 */ /* 0x002fe2000fffe0ff */
[----:B------:R-:W-:Y:S01]  /*1bda0*/  UMOV UR43, UR27 ;  /* 0x0000001b002b7c82 */ /* 0x000fe20008000000 */
[----:B------:R-:W-:Y:S01]  /*1bdb0*/  UMOV UR44, UR28 ;  /* 0x0000001c002c7c82 */ /* 0x000fe20008000000 */
[----:B------:R-:W-:Y:S01]  /*1bdc0*/  UMOV UR45, UR29 ;  /* 0x0000001d002d7c82 */ /* 0x000fe20008000000 */
[----:B------:R-:W-:-:S05]  /*1bdd0*/  UMOV UR42, UR25 ;  /* 0x00000019002a7c82 */ /* 0x000fca0008000000 */
[----:B------:R1:W-:Y:S01]  /*1bde0*/  UTMASTG.5D [UR40], [UR6] ;  /* 0x00000028060073b5 */ /* 0x0003e20008020000 */
[----:B--2---:R-:W-:Y:S01]  /*1bdf0*/  UIADD3 UR32, UPT, UPT, UR24, 0xac00, URZ ;  /* 0x0000ac0018207890 */ /* 0x004fe2000fffe0ff */
[----:B------:R-:W-:Y:S01]  /*1be00*/  UMOV UR33, 0x40 ;  /* 0x0000004000217882 */ /* 0x000fe20000000000 */
[----:B------:R-:W-:Y:S01]  /*1be10*/  UMOV UR35, UR27 ;  /* 0x0000001b00237c82 */ /* 0x000fe20008000000 */
[----:B------:R-:W-:Y:S01]  /*1be20*/  UMOV UR36, UR28 ;  /* 0x0000001c00247c82 */ /* 0x000fe20008000000 */
[----:B------:R-:W-:Y:S01]  /*1be30*/  UMOV UR37, UR29 ;  /* 0x0000001d00257c82 */ /* 0x000fe20008000000 */
[----:B------:R-:W-:Y:S01]  /*1be40*/  UMOV UR34, UR23 ;  /* 0x0000001700227c82 */ /* 0x000fe20008000000 */
[----:B---3--:R-:W-:-:S03]  /*1be50*/  UIADD3 UR16, UPT, UPT, UR24, 0xb400, URZ ;  /* 0x0000b40018107890 */ /* 0x008fc6000fffe0ff */
[----:B------:R2:W-:Y:S01]  /*1be60*/  UTMASTG.5D [UR32], [UR6] ;  /* 0x00000020060073b5 */ /* 0x0005e20008020000 */
[----:B------:R-:W-:Y:S01]  /*1be70*/  UMOV UR18, UR22 ;  /* 0x0000001600127c82 */ /* 0x000fe20008000000 */
[----:B----4-:R-:W-:-:S04]  /*1be80*/  UIADD3 UR48, UPT, UPT, UR24, 0xbc00, URZ ;  /* 0x0000bc0018307890 */ /* 0x010fc8000fffe0ff */
[----:B------:R3:W-:Y:S01]  /*1be90*/  UTMASTG.5D [UR16], [UR6] ;  /* 0x00000010060073b5 */ /* 0x0007e20008020000 */
[----:B------:R-:W-:-:S04]  /*1bea0*/  UMOV UR50, UR15 ;  /* 0x0000000f00327c82 */ /* 0x000fc80008000000 */
[----:B------:R-:W-:Y:S01]  /*1beb0*/  UTMASTG.5D [UR48], [UR6] ;  /* 0x00000030060073b5 */ /* 0x000fe20008020000 */
[----:B-1----:R-:W-:Y:S01]  /*1bec0*/  UIADD3 UR40, UPT, UPT, UR24, 0xc400, URZ ;  /* 0x0000c40018287890 */ /* 0x002fe2000fffe0ff */
[----:B------:R-:W-:Y:S01]  /*1bed0*/  UMOV UR42, UR10 ;  /* 0x0000000a002a7c82 */ /* 0x000fe20008000000 */
[----:B------:R-:W-:-:S07]  /*1bee0*/  UMOV UR10, UR14 ;  /* 0x0000000e000a7c82 */ /* 0x000fce0008000000 */
[----:B------:R1:W-:Y:S01]  /*1bef0*/  UTMASTG.5D [UR40], [UR6] ;  /* 0x00000028060073b5 */ /* 0x0003e20008020000 */
[----:B--2---:R-:W-:Y:S01]  /*1bf00*/  UIADD3 UR32, UPT, UPT, UR24, 0xcc00, URZ ;  /* 0x0000cc0018207890 */ /* 0x004fe2000fffe0ff */
[----:B------:R-:W-:Y:S01]  /*1bf10*/  UMOV UR34, UR8 ;  /* 0x0000000800227c82 */ /* 0x000fe20008000000 */
[----:B------:R-:W-:Y:S02]  /*1bf20*/  UIADD3 UR8, UPT, UPT, UR24, 0xdc00, URZ ;  /* 0x0000dc0018087890 */ /* 0x000fe4000fffe0ff */
[----:B---3--:R-:W-:-:S05]  /*1bf30*/  UIADD3 UR16, UPT, UPT, UR24, 0xd400, URZ ;  /* 0x0000d40018107890 */ /* 0x008fca000fffe0ff */
[----:B------:R2:W-:Y:S01]  /*1bf40*/  UTMASTG.5D [UR32], [UR6] ;  /* 0x00000020060073b5 */ /* 0x0005e20008020000 */
[----:B------:R-:W-:Y:S01]  /*1bf50*/  UMOV UR18, UR13 ;  /* 0x0000000d00127c82 */ /* 0x000fe20008000000 */
[----:B------:R-:W-:Y:S02]  /*1bf60*/  UMOV UR13, UR29 ;  /* 0x0000001d000d7c82 */ /* 0x000fe40008000000 */
[----:B------:R3:W-:Y:S01]  /*1bf70*/  UTMASTG.5D [UR16], [UR6] ;  /* 0x00000010060073b5 */ /* 0x0007e20008020000 */
[----:B------:R4:W-:Y:S01]  /*1bf80*/  UTMASTG.5D [UR8], [UR6] ;  /* 0x00000008060073b5 */ /* 0x0009e20008020000 */
[----:B-1----:R-:W-:Y:S01]  /*1bf90*/  UIADD3 UR40, UPT, UPT, UR24, 0xe400, URZ ;  /* 0x0000e40018287890 */ /* 0x002fe2000fffe0ff */
[----:B------:R-:W-:-:S08]  /*1bfa0*/  UMOV UR42, UR5 ;  /* 0x00000005002a7c82 */ /* 0x000fd00008000000 */
[----:B------:R5:W-:Y:S01]  /*1bfb0*/  UTMASTG.5D [UR40], [UR6] ;  /* 0x00000028060073b5 */ /* 0x000be20008020000 */
[----:B--2---:R-:W-:Y:S01]  /*1bfc0*/  UIADD3 UR32, UPT, UPT, UR24, 0xec00, URZ ;  /* 0x0000ec0018207890 */ /* 0x004fe2000fffe0ff */
[----:B------:R-:W-:Y:S01]  /*1bfd0*/  UMOV UR34, UR74 ;  /* 0x0000004a00227c82 */ /* 0x000fe20008000000 */
[----:B---3--:R-:W-:-:S07]  /*1bfe0*/  UIADD3 UR16, UPT, UPT, UR24, 0xf400, URZ ;  /* 0x0000f40018107890 */ /* 0x008fce000fffe0ff */
[----:B------:R5:W-:Y:S01]  /*1bff0*/  UTMASTG.5D [UR32], [UR6] ;  /* 0x00000020060073b5 */ /* 0x000be20008020000 */
[----:B------:R-:W-:Y:S01]  /*1c000*/  UMOV UR18, UR66 ;  /* 0x0000004200127c82 */ /* 0x000fe20008000000 */
[----:B----4-:R-:W-:Y:S01]  /*1c010*/  UIADD3 UR8, UPT, UPT, UR24, 0xfc00, URZ ;  /* 0x0000fc0018087890 */ /* 0x010fe2000fffe0ff */
[----:B------:R5:W-:Y:S01]  /*1c020*/  UTMASTG.5D [UR16], [UR6] ;  /* 0x00000010060073b5 */ /* 0x000be20008020000 */
[----:B------:R-:W-:-:S07]  /*1c030*/  UMOV UR10, UR58 ;  /* 0x0000003a000a7c82 */ /* 0x000fce0008000000 */
[----:B------:R5:W-:Y:S02]  /*1c040*/  UTMASTG.5D [UR8], [UR6] ;  /* 0x00000008060073b5 */ /* 0x000be40008020000 */
[----:B-----5:R-:W-:Y:S01]  /*1c050*/  NOP ;  /* 0x0000000000007918 */ /* 0x020fe20000000000 */
.L_x_386:
[----:B------:R-:W-:Y:S05]  /*1c060*/  BSYNC.RECONVERGENT B0 ;  /* 0x0000000000007941 */ /* 0x000fea0003800200 */
.L_x_385:
[----:B------:R0:W-:Y:S01]  /*1c070*/  UTMACMDFLUSH ;  /* 0x00000000000079b7 */ /* 0x0001e20000000000 */
[----:B------:R-:W-:-:S04]  /*1c080*/  DEPBAR.LE SB0, 0x1 ;  /* 0x000080400000791a */ /* 0x000fc80000000000 */
[----:B------:R-:W-:Y:S05]  /*1c090*/  BRA.U UP6, `(.L_x_387) ;  /* 0x0000000106047547 */ /* 0x000fea000b800000 */
[----:B------:R-:W-:Y:S05]  /*1c0a0*/  BPT.TRAP 0x1 ;  /* 0x000000040000795c */ /* 0x000fea0000300000 */
.L_x_387:
[----:B------:R-:W-:-:S04]  /*1c0b0*/  UIADD3 UR5, UPT, UPT, UR24, 0x1c0c0, URZ ;  /* 0x0001c0c018057890 */ /* 0x000fc8000fffe0ff */
[----:B------:R-:W-:-:S09]  /*1c0c0*/  UPRMT UR5, UR4, 0x654, UR5 ;  /* 0x0000065404057896 */ /* 0x000fd20008000005 */
[----:B------:R-:W-:Y:S01]  /*1c0d0*/  SYNCS.ARRIVE.TRANS64.RED.A1T0 RZ, [UR5], RZ ;  /* 0x000000ffffff79a7 */ /* 0x000fe20008100405 */
[----:B------:R-:W-:-:S04]  /*1c0e0*/  DEPBAR.LE SB0, 0x0 ;  /* 0x000080000000791a */ /* 0x000fc80000000000 */
[----:B------:R-:W-:Y:S05]  /*1c0f0*/  BRA.U UP6, `(.L_x_388) ;  /* 0x0000000106047547 */ /* 0x000fea000b800000 */
[----:B------:R-:W-:Y:S05]  /*1c100*/  BPT.TRAP 0x1 ;  /* 0x000000040000795c */ /* 0x000fea0000300000 */
.L_x_388:
[----:B------:R-:W-:Y:S01]  /*1c110*/  UIADD3 UR5, UPT, UPT, UR24, 0x1c0c8, URZ ;  /* 0x0001c0c818057890 */ /* 0x000fe2000fffe0ff */
[----:B------:R-:W-:Y:S02]  /*1c120*/  IMAD.MOV.U32 R2, RZ, RZ, 0xffff ;  /* 0x0000ffffff027424 */ /* 0x000fe400078e00ff */
[----:B-1----:R-:W-:Y:S01]  /*1c130*/  IMAD.MOV.U32 R0, RZ, RZ, 0x1 ;  /* 0x00000001ff007424 */ /* 0x002fe200078e00ff */
[----:B------:R-:W-:-:S09]  /*1c140*/  UPRMT UR5, UR4, 0x654, UR5 ;  /* 0x0000065404057896 */ /* 0x000fd20008000005 */
[----:B------:R-:W-:Y:S01]  /*1c150*/  SYNCS.ARRIVE.TRANS64.RED.A1T0 RZ, [UR5], RZ ;  /* 0x000000ffffff79a7 */ /* 0x000fe20008100405 */
[----:B------:R-:W1:Y:S01]  /*1c160*/  LDS R3, [UR24+0x1c0e0] ;  /* 0x01c0e018ff037984 */ /* 0x000e620008000800 */
[----:B------:R-:W-:Y:S02]  /*1c170*/  UMOV UR6, 0x40 ;  /* 0x0000004000067882 */ /* 0x000fe40000000000 */
[----:B------:R-:W-:Y:S01]  /*1c180*/  ULEA UR6, UR4, UR6, 0x18 ;  /* 0x0000000604067291 */ /* 0x000fe2000f8ec0ff */
[----:B------:R-:W-:-:S08]  /*1c190*/  NOP ;  /* 0x0000000000007918 */ /* 0x000fd00000000000 */
[----:B------:R-:W2:Y:S01]  /*1c1a0*/  LDS R5, [UR6+0x14] ;  /* 0x00001406ff057984 */ /* 0x000ea20008000800 */
[----:B-1----:R-:W-:-:S04]  /*1c1b0*/  LOP3.LUT R3, R3, 0xffff, RZ, 0xc0, !PT ;  /* 0x0000ffff03037812 */ /* 0x002fc800078ec0ff */
[----:B------:R-:W-:-:S04]  /*1c1c0*/  SHF.R.U32.HI R3, RZ, 0x5, R3 ;  /* 0x00000005ff037819 */ /* 0x000fc80000011603 */
[-C--:B------:R-:W-:Y:S02]  /*1c1d0*/  SHF.L.U32 R2, R2, R3.reuse, RZ ;  /* 0x0000000302027219 */ /* 0x080fe400000006ff */
[----:B------:R-:W-:Y:S02]  /*1c1e0*/  SHF.L.U32 R3, R0, R3, RZ ;  /* 0x0000000300037219 */ /* 0x000fe400000006ff */
[----:B--2---:R-:W-:-:S04]  /*1c1f0*/  LOP3.LUT R5, R5, R2, RZ, 0xc0, !PT ;  /* 0x0000000205057212 */ /* 0x004fc800078ec0ff */
[----:B------:R-:W-:-:S13]  /*1c200*/  ISETP.NE.AND P0, PT, R5, R2, PT ;  /* 0x000000020500720c */ /* 0x000fda0003f05270 */
[----:B------:R-:W-:Y:S05]  /*1c210*/  @P0 BRA `(.L_x_389) ;  /* 0x00000000005c0947 */ /* 0x000fea0003800000 */
[----:B------:R-:W1:Y:S02]  /*1c220*/  LDS R0, [UR6+0x18] ;  /* 0x00001806ff007984 */ /* 0x000e640008000800 */
[----:B-1----:R-:W-:-:S04]  /*1c230*/  LOP3.LUT R0, R0, R3, RZ, 0xc0, !PT ;  /* 0x0000000300007212 */ /* 0x002fc800078ec0ff */
[----:B------:R-:W-:-:S13]  /*1c240*/  ISETP.NE.AND P0, PT, R0, R3, PT ;  /* 0x000000030000720c */ /* 0x000fda0003f05270 */
[----:B------:R-:W-:Y:S05]  /*1c250*/  @P0 BRA `(.L_x_390) ;  /* 0x0000000000400947 */ /* 0x000fea0003800000 */
[----:B------:R-:W-:Y:S01]  /*1c260*/  R2UR UR8, R2 ;  /* 0x00000000020872ca */ /* 0x000fe200000e0000 */
[----:B------:R-:W-:Y:S01]  /*1c270*/  VOTEU.ANY UR7, UPT, PT ;  /* 0x0000000000077886 */ /* 0x000fe200038e0100 */
[----:B------:R-:W1:Y:S01]  /*1c280*/  S2R R2, SR_LANEID ;  /* 0x0000000000027919 */ /* 0x000e620000000000 */
[----:B------:R-:W-:Y:S01]  /*1c290*/  LOP3.LUT R4, RZ, R3, RZ, 0x33, !PT ;  /* 0x00000003ff047212 */ /* 0x000fe200078e33ff */
[----:B------:R-:W-:-:S03]  /*1c2a0*/  UFLO.U32 UR7, UR7 ;  /* 0x00000007000772bd */ /* 0x000fc600080e0000 */
[----:B------:R-:W2:Y:S06]  /*1c2b0*/  REDUX UR4, R4 ;  /* 0x00000000040473c4 */ /* 0x000eac0000000000 */
[----:B------:R-:W-:-:S06]  /*1c2c0*/  ULOP3.LUT UR8, URZ, UR8, URZ, 0x33, !UPT ;  /* 0x00000008ff087292 */ /* 0x000fcc000f8e33ff */
[----:B------:R-:W-:-:S04]  /*1c2d0*/  IMAD.U32 R0, RZ, RZ, UR8 ;  /* 0x00000008ff007e24 */ /* 0x000fc8000f8e00ff */
[----:B------:R-:W3:Y:S02]  /*1c2e0*/  REDUX UR5, R0 ;  /* 0x00000000000573c4 */ /* 0x000ee40000000000 */
[----:B------:R4:W-:Y:S01]  /*1c2f0*/  UTCATOMSWS.AND URZ, UR8 ;  /* 0x0000000800ff79e3 */ /* 0x0009e20008000000 */
[----:B-1----:R-:W-:Y:S01]  /*1c300*/  ISETP.EQ.U32.AND P0, PT, R2, UR7, PT ;  /* 0x0000000702007c0c */ /* 0x002fe2000bf02070 */
[----:B--2---:R-:W-:Y:S02]  /*1c310*/  IMAD.U32 R2, RZ, RZ, UR4 ;  /* 0x00000004ff027e24 */ /* 0x004fe4000f8e00ff */
[----:B---3--:R-:W-:-:S10]  /*1c320*/  IMAD.U32 R3, RZ, RZ, UR5 ;  /* 0x00000005ff037e24 */ /* 0x008fd4000f8e00ff */
[----:B------:R4:W-:Y:S04]  /*1c330*/  @P0 ATOMS.AND RZ, [UR6+0x14], R3 ;  /* 0x00001403ffff098c */ /* 0x0009e8000a800006 */
[----:B------:R4:W-:Y:S01]  /*1c340*/  @P0 ATOMS.AND RZ, [UR6+0x18], R2 ;  /* 0x00001802ffff098c */ /* 0x0009e2000a800006 */
[----:B------:R-:W-:Y:S05]  /*1c350*/  BRA `(.L_x_391) ;  /* 0x0000000000147947 */ /* 0x000fea0003800000 */
.L_x_390:
[----:B------:R-:W-:Y:S02]  /*1c360*/  MOV R2, 0x1c380 ;  /* 0x0001c38000027802 */ /* 0x000fe40000000f00 */
[----:B------:R-:W-:Y:S05]  /*1c370*/  CALL.REL.NOINC `($__internal_0_$__cuda_sm10x_tcgen05_guardrail_trap_col_being_dealloced_not_returned_by_alloc) ;  /* 0x00000014004c7944 */ /* 0x000fea0003c00000 */
[----:B------:R-:W-:Y:S05]  /*1c380*/  BRA `(.L_x_391) ;  /* 0x0000000000087947 */ /* 0x000fea0003800000 */
.L_x_389:
[----:B------:R-:W-:Y:S02]  /*1c390*/  MOV R2, 0x1c3b0 ;  /* 0x0001c3b000027802 */ /* 0x000fe40000000f00 */
[----:B------:R-:W-:Y:S05]  /*1c3a0*/  CALL.REL.NOINC `($__internal_2_$__cuda_sm10x_tcgen05_guardrail_trap_unallocated_columns_being_dealloced) ;  /* 0x0000001400587944 */ /* 0x000fea0003c00000 */
.L_x_391:
[----:B------:R-:W-:Y:S01]  /*1c3b0*/  NOP ;  /* 0x0000000000007918 */ /* 0x000fe20000000000 */
[----:B----4-:R-:W-:Y:S05]  /*1c3c0*/  EXIT ;  /* 0x000000000000794d */ /* 0x010fea0003800000 */
.L_x_35:
[----:B------:R-:W-:-:S07]  /*1c3d0*/  MOV R0, UR8 ;  /* 0x0000000800007c02 */ /* 0x000fce0008000f00 */
.L_x_392:
[----:B-1----:R1:W2:Y:S02]  /*1c3e0*/  SYNCS.PHASECHK.TRANS64.TRYWAIT P0, [R0+URZ+0x1c000], R3 ;  /* 0x01c00003000075a7 */ /* 0x0022a400080011ff */
[----:B--2---:R-:W-:Y:S05]  /*1c3f0*/  @!P0 NANOSLEEP.SYNCS 0x989680 ;  /* 0x009896800000895d */ /* 0x004fea0003900000 */
[----:B------:R-:W2:Y:S02]  /*1c400*/  @!P0 SYNCS.PHASECHK.TRANS64 P0, [R0+URZ+0x1c000], R3 ;  /* 0x01c00003000085a7 */ /* 0x000ea400080010ff */
[----:B--2---:R-:W-:Y:S05]  /*1c410*/  @!P0 BRA `(.L_x_392) ;  /* 0xfffffffc00f08947 */ /* 0x004fea000383ffff */
[----:B------:R-:W-:Y:S05]  /*1c420*/  BRA `(.L_x_393) ;  /* 0xfffffe5400ec7947 */ /* 0x000fea000383ffff */
.L_x_37:
[----:B-1----:R-:W-:-:S07]  /*1c430*/  MOV R0, UR8 ;  /* 0x0000000800007c02 */ /* 0x002fce0008000f00 */
.L_x_394:
[----:B-1----:R1:W2:Y:S02]  /*1c440*/  SYNCS.PHASECHK.TRANS64.TRYWAIT P0, [R0+URZ+0x1c020], R3 ;  /* 0x01c02003000075a7 */ /* 0x0022a400080011ff */
[----:B--2---:R-:W-:Y:S05]  /*1c450*/  @!P0 NANOSLEEP.SYNCS 0x989680 ;  /* 0x009896800000895d */ /* 0x004fea0003900000 */
[----:B------:R-:W2:Y:S02]  /*1c460*/  @!P0 SYNCS.PHASECHK.TRANS64 P0, [R0+URZ+0x1c020], R3 ;  /* 0x01c02003000085a7 */ /* 0x000ea400080010ff */
[----:B--2---:R-:W-:Y:S05]  /*1c470*/  @!P0 BRA `(.L_x_394) ;  /* 0xfffffffc00f08947 */ /* 0x004fea000383ffff */
[----:B------:R-:W-:Y:S05]  /*1c480*/  BRA `(.L_x_395) ;  /* 0xfffffe5400e87947 */ /* 0x000fea000383ffff */
.L_x_39:
[----:B------:R-:W-:-:S07]  /*1c490*/  MOV R5, UR8 ;  /* 0x0000000800057c02 */ /* 0x000fce0008000f00 */
.L_x_396:
[----:B--2---:R2:W3:Y:S02]  /*1c4a0*/  SYNCS.PHASECHK.TRANS64.TRYWAIT P0, [R5+URZ+0x1c058], R2 ;  /* 0x01c05802050075a7 */ /* 0x0044e400080011ff */
[----:B---3--:R-:W-:Y:S05]  /*1c4b0*/  @!P0 NANOSLEEP.SYNCS 0x989680 ;  /* 0x009896800000895d */ /* 0x008fea0003900000 */
[----:B------:R-:W3:Y:S02]  /*1c4c0*/  @!P0 SYNCS.PHASECHK.TRANS64 P0, [R5+URZ+0x1c058], R2 ;  /* 0x01c05802050085a7 */ /* 0x000ee400080010ff */
[----:B---3--:R-:W-:Y:S05]  /*1c4d0*/  @!P0 BRA `(.L_x_396) ;  /* 0xfffffffc00f08947 */ /* 0x008fea000383ffff */
[----:B------:R-:W-:Y:S05]  /*1c4e0*/  BRA `(.L_x_397) ;  /* 0xfffffe5400ec7947 */ /* 0x000fea000383ffff */
.L_x_43:
[----:B------:R-:W-:-:S07]  /*1c4f0*/  MOV R0, UR8 ;  /* 0x0000000800007c02 */ /* 0x000fce0008000f00 */
.L_x_398:
[----:B-1----:R1:W3:Y:S02]  /*1c500*/  SYNCS.PHASECHK.TRANS64.TRYWAIT P0, [R0+URZ+0x1c008], R3 ;  /* 0x01c00803000075a7 */ /* 0x0022e400080011ff */
[----:B---3--:R-:W-:Y:S05]  /*1c510*/  @!P0 NANOSLEEP.SYNCS 0x989680 ;  /* 0x009896800000895d */ /* 0x008fea0003900000 */
[----:B------:R-:W3:Y:S02]  /*1c520*/  @!P0 SYNCS.PHASECHK.TRANS64 P0, [R0+URZ+0x1c008], R3 ;  /* 0x01c00803000085a7 */ /* 0x000ee400080010ff */
[----:B---3--:R-:W-:Y:S05]  /*1c530*/  @!P0 BRA `(.L_x_398) ;  /* 0xfffffffc00f08947 */ /* 0x008fea000383ffff */
[----:B------:R-:W-:Y:S05]  /*1c540*/  BRA `(.L_x_399) ;  /* 0xfffffe5800f87947 */ /* 0x000fea000383ffff */
.L_x_45:
[----:B--2---:R-:W-:-:S07]  /*1c550*/  MOV R5, UR8 ;  /* 0x0000000800057c02 */ /* 0x004fce0008000f00 */
.L_x_400:
[----:B--2---:R2:W3:Y:S02]  /*1c560*/  SYNCS.PHASECHK.TRANS64.TRYWAIT P0, [R5+URZ+0x1c068], R2 ;  /* 0x01c06802050075a7 */ /* 0x0044e400080011ff */
[----:B---3--:R-:W-:Y:S05]  /*1c570*/  @!P0 NANOSLEEP.SYNCS 0x989680 ;  /* 0x009896800000895d */ /* 0x008fea0003900000 */
[----:B------:R-:W3:Y:S02]  /*1c580*/  @!P0 SYNCS.PHASECHK.TRANS64 P0, [R5+URZ+0x1c068], R2 ;  /* 0x01c06802050085a7 */ /* 0x000ee400080010ff */
[----:B---3--:R-:W-:Y:S05]  /*1c590*/  @!P0 BRA `(.L_x_400) ;  /* 0xfffffffc00f08947 */ /* 0x008fea000383ffff */
[----:B------:R-:W-:Y:S05]  /*1c5a0*/  BRA `(.L_x_401) ;  /* 0xfffffe5800f47947 */ /* 0x000fea000383ffff */
.L_x_49:
[----:B------:R-:W-:-:S07]  /*1c5b0*/  MOV R0, UR8 ;  /* 0x0000000800007c02 */ /* 0x000fce0008000f00 */
.L_x_402:
[----:B---3--:R3:W4:Y:S02]  /*1c5c0*/  SYNCS.PHASECHK.TRANS64.TRYWAIT P0, [R0+URZ+0x1c028], R3 ;  /* 0x01c02803000075a7 */ /* 0x00872400080011ff */
[----:B----4-:R-:W-:Y:S05]  /*1c5d0*/  @!P0 NANOSLEEP.SYNCS 0x989680 ;  /* 0x009896800000895d */ /* 0x010fea0003900000 */
[----:B------:R-:W4:Y:S02]  /*1c5e0*/  @!P0 SYNCS.PHASECHK.TRANS64 P0, [R0+URZ+0x1c028], R3 ;  /* 0x01c02803000085a7 */ /* 0x000f2400080010ff */
[----:B----4-:R-:W-:Y:S05]  /*1c5f0*/  @!P0 BRA `(.L_x_402) ;  /* 0xfffffffc00f08947 */ /* 0x010fea000383ffff */
[----:B------:R-:W-:Y:S05]  /*1c600*/  BRA `(.L_x_403) ;  /* 0xfffffe5c00f07947 */ /* 0x000fea000383ffff */
.L_x_51:
[----:B--2---:R-:W-:-:S07]  /*1c610*/  MOV R5, UR8 ;  /* 0x0000000800057c02 */ /* 0x004fce0008000f00 */
.L_x_404:
[----:B--2---:R2:W4:Y:S02]  /*1c620*/  SYNCS.PHASECHK.TRANS64.TRYWAIT P0, [R5+URZ+0x1c0a0], R2 ;  /* 0x01c0a002050075a7 */ /* 0x00452400080011ff */
[----:B----4-:R-:W-:Y:S05]  /*1c630*/  @!P0 NANOSLEEP.SYNCS 0x989680 ;  /* 0x009896800000895d */ /* 0x010fea0003900000 */
[----:B------:R-:W4:Y:S02]  /*1c640*/  @!P0 SYNCS.PHASECHK.TRANS64 P0, [R5+URZ+0x1c0a0], R2 ;  /* 0x01c0a002050085a7 */ /* 0x000f2400080010ff */
[----:B----4-:R-:W-:Y:S05]  /*1c650*/  @!P0 BRA `(.L_x_404) ;  /* 0xfffffffc00f08947 */ /* 0x010fea000383ffff */
[----:B------:R-:W-:Y:S05]  /*1c660*/  BRA `(.L_x_405) ;  /* 0xfffffe5c00e87947 */ /* 0x000fea000383ffff */
.L_x_53:
[----:B---3--:R-:W-:-:S07]  /*1c670*/  MOV R0, UR8 ;  /* 0x0000000800007c02 */ /* 0x008fce0008000f00 */
.L_x_406:
[----:B---3--:R3:W4:Y:S02]  /*1c680*/  SYNCS.PHASECHK.TRANS64.TRYWAIT P0, [R0+URZ+0x1c058], R3 ;  /* 0x01c05803000075a7 */ /* 0x00872400080011ff */
[----:B----4-:R-:W-:Y:S05]  /*1c690*/  @!P0 NANOSLEEP.SYNCS 0x989680 ;  /* 0x009896800000895d */ /* 0x010fea0003900000 */
[----:B------:R-:W4:Y:S02]  /*1c6a0*/  @!P0 SYNCS.PHASECHK.TRANS64 P0, [R0+URZ+0x1c058], R3 ;  /* 0x01c05803000085a7 */ /* 0x000f2400080010ff */
[----:B----4-:R-:W-:Y:S05]  /*1c6b0*/  @!P0 BRA `(.L_x_406) ;  /* 0xfffffffc00f08947 */ /* 0x010fea000383ffff */
[----:B------:R-:W-:Y:S05]  /*1c6c0*/  BRA `(.L_x_407) ;  /* 0xfffffe5c00e07947 */ /* 0x000fea000383ffff */
.L_x_57:
[----:B------:R-:W-:Y:S07]  /*1c6d0*/  MOV R0, UR8 ;  /* 0x0000000800007c02 */ /* 0x000fee0008000f00 */
.L_x_408:
[----:B--2---:R2:W3:Y:S02]  /*1c6e0*/  SYNCS.PHASECHK.TRANS64.TRYWAIT P0, [R0+URZ+0x1c020], R3 ;  /* 0x01c02003000075a7 */ /* 0x0044e400080011ff */
[----:B---3--:R-:W-:Y:S05]  /*1c6f0*/  @!P0 NANOSLEEP.SYNCS 0x989680 ;  /* 0x009896800000895d */ /* 0x008fea0003900000 */
[----:B------:R-:W3:Y:S02]  /*1c700*/  @!P0 SYNCS.PHASECHK.TRANS64 P0, [R0+URZ+0x1c020], R3 ;  /* 0x01c02003000085a7 */ /* 0x000ee400080010ff */
[----:B---3--:R-:W-:Y:S05]  /*1c710*/  @!P0 BRA `(.L_x_408) ;  /* 0xfffffffc00f08947 */ /* 0x008fea000383ffff */
[----:B------:R-:W-:Y:S05]  /*1c720*/  BRA `(.L_x_409) ;  /* 0xfffffe6000c47947 */ /* 0x000fea000383ffff */
.L_x_60:
[----:B------:R-:W-:Y:S07]  /*1c730*/  MOV R0, UR16 ;  /* 0x0000001000007c02 */ /* 0x000fee0008000f00 */
.L_x_410:
[----:B--2---:R2:W3:Y:S02]  /*1c740*/  SYNCS.PHASECHK.TRANS64.TRYWAIT P0, [R0+URZ+0x1c0a8], R3 ;  /* 0x01c0a803000075a7 */ /* 0x0044e400080011ff */
[----:B---3--:R-:W-:Y:S05]  /*1c750*/  @!P0 NANOSLEEP.SYNCS 0x989680 ;  /* 0x009896800000895d */ /* 0x008fea0003900000 */
[----:B------:R-:W3:Y:S02]  /*1c760*/  @!P0 SYNCS.PHASECHK.TRANS64 P0, [R0+URZ+0x1c0a8], R3 ;  /* 0x01c0a803000085a7 */ /* 0x000ee400080010ff */
[----:B---3--:R-:W-:Y:S05]  /*1c770*/  @!P0 BRA `(.L_x_410) ;  /* 0xfffffffc00f08947 */ /* 0x008fea000383ffff */
[----:B------:R-:W-:Y:S05]  /*1c780*/  BRA `(.L_x_411) ;  /* 0xfffffe6400ec7947 */ /* 0x000fea000383ffff */
.L_x_62:
[----:B------:R-:W-:Y:S07]  /*1c790*/  MOV R0, UR16 ;  /* 0x0000001000007c02 */ /* 0x000fee0008000f00 */
.L_x_412:
[----:B--2---:R2:W3:Y:S02]  /*1c7a0*/  SYNCS.PHASECHK.TRANS64.TRYWAIT P0, [R0+URZ+0x1c068], R3 ;  /* 0x01c06803000075a7 */ /* 0x0044e400080011ff */
[----:B---3--:R-:W-:Y:S05]  /*1c7b0*/  @!P0 NANOSLEEP.SYNCS 0x989680 ;  /* 0x009896800000895d */ /* 0x008fea0003900000 */
[----:B------:R-:W3:Y:S02]  /*1c7c0*/  @!P0 SYNCS.PHASECHK.TRANS64 P0, [R0+URZ+0x1c068], R3 ;  /* 0x01c06803000085a7 */ /* 0x000ee400080010ff */
[----:B---3--:R-:W-:Y:S05]  /*1c7d0*/  @!P0 BRA `(.L_x_412) ;  /* 0xfffffffc00f08947 */ /* 0x008fea000383ffff */
[----:B------:R-:W-:Y:S05]  /*1c7e0*/  BRA `(.L_x_413) ;  /* 0xfffffe6400e87947 */ /* 0x000fea000383ffff */
.L_x_68:
[----:B------:R-:W-:Y:S07]  /*1c7f0*/  MOV R0, UR8 ;  /* 0x0000000800007c02 */ /* 0x000fee0008000f00 */
.L_x_414:
[----:B--2---:R2:W3:Y:S02]  /*1c800*/  SYNCS.PHASECHK.TRANS64.TRYWAIT P0, [R0+URZ+0x1c020], R3 ;  /* 0x01c02003000075a7 */ /* 0x0044e400080011ff */
[----:B---3--:R-:W-:Y:S05]  /*1c810*/  @!P0 NANOSLEEP.SYNCS 0x989680 ;  /* 0x009896800000895d */ /* 0x008fea0003900000 */
[----:B------:R-:W3:Y:S02]  /*1c820*/  @!P0 SYNCS.PHASECHK.TRANS64 P0, [R0+URZ+0x1c020], R3 ;  /* 0x01c02003000085a7 */ /* 0x000ee400080010ff */
[----:B---3--:R-:W-:Y:S05]  /*1c830*/  @!P0 BRA `(.L_x_414) ;  /* 0xfffffffc00f08947 */ /* 0x008fea000383ffff */
[----:B------:R-:W-:Y:S05]  /*1c840*/  BRA `(.L_x_415) ;  /* 0xfffffe6c00c87947 */ /* 0x000fea000383ffff */
.L_x_70:
[----:B------:R-:W-:Y:S07]  /*1c850*/  MOV R0, UR16 ;  /* 0x0000001000007c02 */ /* 0x000fee0008000f00 */
.L_x_416:
[----:B--2---:R2:W3:Y:S02]  /*1c860*/  SYNCS.PHASECHK.TRANS64.TRYWAIT P0, [R0+URZ+0x1c0a0], R3 ;  /* 0x01c0a003000075a7 */ /* 0x0044e400080011ff */
[----:B---3--:R-:W-:Y:S05]  /*1c870*/  @!P0 NANOSLEEP.SYNCS 0x989680 ;  /* 0x009896800000895d */ /* 0x008fea0003900000 */
[----:B------:R-:W3:Y:S02]  /*1c880*/  @!P0 SYNCS.PHASECHK.TRANS64 P0, [R0+URZ+0x1c0a0], R3 ;  /* 0x01c0a003000085a7 */ /* 0x000ee400080010ff */
[----:B---3--:R-:W-:Y:S05]  /*1c890*/  @!P0 BRA `(.L_x_416) ;  /* 0xfffffffc00f08947 */ /* 0x008fea000383ffff */
[----:B------:R-:W-:Y:S05]  /*1c8a0*/  BRA `(.L_x_417) ;  /* 0xfffffe6c00c47947 */ /* 0x000fea000383ffff */
.L_x_72:
[----:B------:R-:W-:Y:S07]  /*1c8b0*/  MOV R0, UR16 ;  /* 0x0000001000007c02 */ /* 0x000fee0008000f00 */
.L_x_418:
[----:B--2---:R2:W3:Y:S02]  /*1c8c0*/  SYNCS.PHASECHK.TRANS64.TRYWAIT P0, [R0+URZ+0x1c058], R3 ;  /* 0x01c05803000075a7 */ /* 0x0044e400080011ff */
[----:B---3--:R-:W-:Y:S05]  /*1c8d0*/  @!P0 NANOSLEEP.SYNCS 0x989680 ;  /* 0x009896800000895d */ /* 0x008fea0003900000 */
[----:B------:R-:W3:Y:S02]  /*1c8e0*/  @!P0 SYNCS.PHASECHK.TRANS64 P0, [R0+URZ+0x1c058], R3 ;  /* 0x01c05803000085a7 */ /* 0x000ee400080010ff */
[----:B---3--:R-:W-:Y:S05]  /*1c8f0*/  @!P0 BRA `(.L_x_418) ;  /* 0xfffffffc00f08947 */ /* 0x008fea000383ffff */
[----:B------:R-:W-:Y:S05]  /*1c900*/  BRA `(.L_x_419) ;  /* 0xfffffe6c00c07947 */ /* 0x000fea000383ffff */
.L_x_80:
[----:B------:R-:W-:-:S07]  /*1c910*/  MOV R0, UR14 ;  /* 0x0000000e00007c02 */ /* 0x000fce0008000f00 */
.L_x_420:
[----:B-1----:R1:W2:Y:S02]  /*1c920*/  SYNCS.PHASECHK.TRANS64.TRYWAIT P0, [R0+URZ+0x1c0a8], R3 ;  /* 0x01c0a803000075a7 */ /* 0x0022a400080011ff */
[----:B--2---:R-:W-:Y:S05]  /*1c930*/  @!P0 NANOSLEEP.SYNCS 0x989680 ;  /* 0x009896800000895d */ /* 0x004fea0003900000 */
[----:B------:R-:W2:Y:S02]  /*1c940*/  @!P0 SYNCS.PHASECHK.TRANS64 P0, [R0+URZ+0x1c0a8], R3 ;  /* 0x01c0a803000085a7 */ /* 0x000ea400080010ff */
[----:B--2---:R-:W-:Y:S05]  /*1c950*/  @!P0 BRA `(.L_x_420) ;  /* 0xfffffffc00f08947 */ /* 0x004fea000383ffff */
[----:B------:R-:W-:Y:S05]  /*1c960*/  BRA `(.L_x_421) ;  /* 0xfffffe7000e47947 */ /* 0x000fea000383ffff */
.L_x_82:
[----:B-1----:R-:W-:-:S07]  /*1c970*/  MOV R0, UR14 ;  /* 0x0000000e00007c02 */ /* 0x002fce0008000f00 */
.L_x_422:
[----:B-1----:R1:W2:Y:S02]  /*1c980*/  SYNCS.PHASECHK.TRANS64.TRYWAIT P0, [R0+URZ+0x1c068], R5 ;  /* 0x01c06805000075a7 */ /* 0x0022a400080011ff */
[----:B--2---:R-:W-:Y:S05]  /*1c990*/  @!P0 NANOSLEEP.SYNCS 0x989680 ;  /* 0x009896800000895d */ /* 0x004fea0003900000 */
[----:B------:R-:W2:Y:S02]  /*1c9a0*/  @!P0 SYNCS.PHASECHK.TRANS64 P0, [R0+URZ+0x1c068], R5 ;  /* 0x01c06805000085a7 */ /* 0x000ea400080010ff */
[----:B--2---:R-:W-:Y:S05]  /*1c9b0*/  @!P0 BRA `(.L_x_422) ;  /* 0xfffffffc00f08947 */ /* 0x004fea000383ffff */
[----:B------:R-:W-:Y:S05]  /*1c9c0*/  BRA `(.L_x_423) ;  /* 0xfffffe7000e07947 */ /* 0x000fea000383ffff */
.L_x_89:
[----:B-1----:R1:W2:Y:S02]  /*1c9d0*/  SYNCS.PHASECHK.TRANS64.TRYWAIT P0, [R16+URZ+0x1c0c0], R3 ;  /* 0x01c0c003100075a7 */ /* 0x0022a400080011ff */
[----:B--2---:R-:W-:Y:S05]  /*1c9e0*/  @!P0 NANOSLEEP.SYNCS 0x989680 ;  /* 0x009896800000895d */ /* 0x004fea0003900000 */
[----:B------:R-:W2:Y:S02]  /*1c9f0*/  @!P0 SYNCS.PHASECHK.TRANS64 P0, [R16+URZ+0x1c0c0], R3 ;  /* 0x01c0c003100085a7 */ /* 0x000ea400080010ff */
[----:B--2---:R-:W-:Y:S05]  /*1ca00*/  @!P0 BRA `(.L_x_89) ;  /* 0xfffffffc00f08947 */ /* 0x004fea000383ffff */
[----:B------:R-:W-:Y:S05]  /*1ca10*/  BRA `(.L_x_424) ;  /* 0xfffffe7800107947 */ /* 0x000fea000383ffff */
.L_x_155:
[----:B-1----:R1:W2:Y:S02]  /*1ca20*/  SYNCS.PHASECHK.TRANS64.TRYWAIT P0, [R16+URZ+0x1c0c8], R3 ;  /* 0x01c0c803100075a7 */ /* 0x0022a400080011ff */
[----:B--2---:R-:W-:Y:S05]  /*1ca30*/  @!P0 NANOSLEEP.SYNCS 0x989680 ;  /* 0x009896800000895d */ /* 0x004fea0003900000 */
[----:B------:R-:W2:Y:S02]  /*1ca40*/  @!P0 SYNCS.PHASECHK.TRANS64 P0, [R16+URZ+0x1c0c8], R3 ;  /* 0x01c0c803100085a7 */ /* 0x000ea400080010ff */
[----:B--2---:R-:W-:Y:S05]  /*1ca50*/  @!P0 BRA `(.L_x_155) ;  /* 0xfffffffc00f08947 */ /* 0x004fea000383ffff */
[----:B------:R-:W-:Y:S05]  /*1ca60*/  BRA `(.L_x_425) ;  /* 0xfffffec400f47947 */ /* 0x000fea000383ffff */
.L_x_160:
[----:B-1----:R-:W-:-:S04]  /*1ca70*/  MOV R0, UR39 ;  /* 0x0000002700007c02 */ /* 0x002fc80008000f00 */
[----:B------:R1:W2:Y:S03]  /*1ca80*/  SYNCS.PHASECHK.TRANS64.TRYWAIT P0, [R0+URZ+0x1c070], R3 ;  /* 0x01c07003000075a7 */ /* 0x0002a600080011ff */
[----:B--2---:R-:W-:Y:S05]  /*1ca90*/  @!P0 NANOSLEEP.SYNCS 0x989680 ;  /* 0x009896800000895d */ /* 0x004fea0003900000 */
[----:B------:R-:W2:Y:S02]  /*1caa0*/  @!P0 SYNCS.PHASECHK.TRANS64 P0, [R0+URZ+0x1c070], R3 ;  /* 0x01c07003000085a7 */ /* 0x000ea400080010ff */
[----:B--2---:R-:W-:Y:S05]  /*1cab0*/  @!P0 BRA `(.L_x_160) ;  /* 0xfffffffc00ec8947 */ /* 0x004fea000383ffff */
[----:B------:R-:W-:Y:S05]  /*1cac0*/  BRA `(.L_x_426) ;  /* 0xfffffec800f07947 */ /* 0x000fea000383ffff */
.L_x_163:
[----:B-1----:R-:W-:-:S04]  /*1cad0*/  MOV R0, UR39 ;  /* 0x0000002700007c02 */ /* 0x002fc80008000f00 */
[----:B------:R1:W2:Y:S03]  /*1cae0*/  SYNCS.PHASECHK.TRANS64.TRYWAIT P0, [R0+URZ+0x1c080], R3 ;  /* 0x01c08003000075a7 */ /* 0x0002a600080011ff */
[----:B--2---:R-:W-:Y:S05]  /*1caf0*/  @!P0 NANOSLEEP.SYNCS 0x989680 ;  /* 0x009896800000895d */ /* 0x004fea0003900000 */
[----:B------:R-:W2:Y:S02]  /*1cb00*/  @!P0 SYNCS.PHASECHK.TRANS64 P0, [R0+URZ+0x1c080], R3 ;  /* 0x01c08003000085a7 */ /* 0x000ea400080010ff */
[----:B--2---:R-:W-:Y:S05]  /*1cb10*/  @!P0 BRA `(.L_x_163) ;  /* 0xfffffffc00ec8947 */ /* 0x004fea000383ffff */
[----:B------:R-:W-:Y:S05]  /*1cb20*/  BRA `(.L_x_427) ;  /* 0xfffffecc00087947 */ /* 0x000fea000383ffff */
.L_x_166:
[----:B-1----:R-:W-:-:S04]  /*1cb30*/  MOV R0, UR39 ;  /* 0x0000002700007c02 */ /* 0x002fc80008000f00 */
[----:B------:R1:W2:Y:S03]  /*1cb40*/  SYNCS.PHASECHK.TRANS64.TRYWAIT P0, [R0+URZ+0x1c070], R3 ;  /* 0x01c07003000075a7 */ /* 0x0002a600080011ff */
[----:B--2---:R-:W-:Y:S05]  /*1cb50*/  @!P0 NANOSLEEP.SYNCS 0x989680 ;  /* 0x009896800000895d */ /* 0x004fea0003900000 */
[----:B------:R-:W2:Y:S02]  /*1cb60*/  @!P0 SYNCS.PHASECHK.TRANS64 P0, [R0+URZ+0x1c070], R3 ;  /* 0x01c07003000085a7 */ /* 0x000ea400080010ff */
[----:B--2---:R-:W-:Y:S05]  /*1cb70*/  @!P0 BRA `(.L_x_166) ;  /* 0xfffffffc00ec8947 */ /* 0x004fea000383ffff */
[----:B------:R-:W-:Y:S05]  /*1cb80*/  BRA `(.L_x_428) ;  /* 0xfffffecc00c47947 */ /* 0x000fea000383ffff */
.L_x_168:
[----:B-1----:R-:W-:-:S04]  /*1cb90*/  MOV R0, UR39 ;  /* 0x0000002700007c02 */ /* 0x002fc80008000f00 */
[----:B------:R1:W2:Y:S03]  /*1cba0*/  SYNCS.PHASECHK.TRANS64.TRYWAIT P0, [R0+URZ+0x1c090], R3 ;  /* 0x01c09003000075a7 */ /* 0x0002a600080011ff */
[----:B--2---:R-:W-:Y:S05]  /*1cbb0*/  @!P0 NANOSLEEP.SYNCS 0x989680 ;  /* 0x009896800000895d */ /* 0x004fea0003900000 */
[----:B------:R-:W2:Y:S02]  /*1cbc0*/  @!P0 SYNCS.PHASECHK.TRANS64 P0, [R0+URZ+0x1c090], R3 ;  /* 0x01c09003000085a7 */ /* 0x000ea400080010ff */
[----:B--2---:R-:W-:Y:S05]  /*1cbd0*/  @!P0 BRA `(.L_x_168) ;  /* 0xfffffffc00ec8947 */ /* 0x004fea000383ffff */
[----:B------:R-:W-:Y:S05]  /*1cbe0*/  BRA `(.L_x_429) ;  /* 0xfffffed000047947 */ /* 0x000fea000383ffff */
.L_x_189:
[----:B-1----:R-:W-:-:S04]  /*1cbf0*/  MOV R0, UR39 ;  /* 0x0000002700007c02 */ /* 0x002fc80008000f00 */
[----:B------:R1:W4:Y:S03]  /*1cc00*/  SYNCS.PHASECHK.TRANS64.TRYWAIT P1, [R0+URZ+0x1c080], R3 ;  /* 0x01c08003000075a7 */ /* 0x00032600080211ff */
[----:B----4-:R-:W-:Y:S05]  /*1cc10*/  @!P1 NANOSLEEP.SYNCS 0x989680 ;  /* 0x009896800000995d */ /* 0x010fea0003900000 */
[----:B------:R-:W4:Y:S02]  /*1cc20*/  @!P1 SYNCS.PHASECHK.TRANS64 P1, [R0+URZ+0x1c080], R3 ;  /* 0x01c08003000095a7 */ /* 0x000f2400080210ff */
[----:B----4-:R-:W-:Y:S05]  /*1cc30*/  @!P1 BRA `(.L_x_189) ;  /* 0xfffffffc00ec9947 */ /* 0x010fea000383ffff */
[----:B------:R-:W-:Y:S05]  /*1cc40*/  BRA `(.L_x_430) ;  /* 0xfffffee800b47947 */ /* 0x000fea000383ffff */
.L_x_192:
[----:B-1----:R-:W-:-:S04]  /*1cc50*/  MOV R0, UR39 ;  /* 0x0000002700007c02 */ /* 0x002fc80008000f00 */
[----:B------:R1:W4:Y:S03]  /*1cc60*/  SYNCS.PHASECHK.TRANS64.TRYWAIT P0, [R0+URZ+0x1c098], R3 ;  /* 0x01c09803000075a7 */ /* 0x00032600080011ff */
[----:B----4-:R-:W-:Y:S05]  /*1cc70*/  @!P0 NANOSLEEP.SYNCS 0x989680 ;  /* 0x009896800000895d */ /* 0x010fea0003900000 */
[----:B------:R-:W4:Y:S02]  /*1cc80*/  @!P0 SYNCS.PHASECHK.TRANS64 P0, [R0+URZ+0x1c098], R3 ;  /* 0x01c09803000085a7 */ /* 0x000f2400080010ff */
[----:B----4-:R-:W-:Y:S05]  /*1cc90*/  @!P0 BRA `(.L_x_192) ;  /* 0xfffffffc00ec8947 */ /* 0x010fea000383ffff */
[----:B------:R-:W-:Y:S05]  /*1cca0*/  BRA `(.L_x_431) ;  /* 0xfffffeec003c7947 */ /* 0x000fea000383ffff */
.L_x_215:
[----:B-1----:R-:W-:-:S04]  /*1ccb0*/  MOV R0, UR40 ;  /* 0x0000002800007c02 */ /* 0x002fc80008000f00 */
[----:B------:R1:W5:Y:S03]  /*1ccc0*/  SYNCS.PHASECHK.TRANS64.TRYWAIT P0, [R0+URZ+0x1c070], R3 ;  /* 0x01c07003000075a7 */ /* 0x00036600080011ff */
[----:B-----5:R-:W-:Y:S05]  /*1ccd0*/  @!P0 NANOSLEEP.SYNCS 0x989680 ;  /* 0x009896800000895d */ /* 0x020fea0003900000 */
[----:B------:R-:W5:Y:S02]  /*1cce0*/  @!P0 SYNCS.PHASECHK.TRANS64 P0, [R0+URZ+0x1c070], R3 ;  /* 0x01c07003000085a7 */ /* 0x000f6400080010ff */
[----:B-----5:R-:W-:Y:S05]  /*1ccf0*/  @!P0 BRA `(.L_x_215) ;  /* 0xfffffffc00ec8947 */ /* 0x020fea000383ffff */
[----:B------:R-:W-:Y:S05]  /*1cd00*/  BRA `(.L_x_432) ;  /* 0xffffff0800187947 */ /* 0x000fea000383ffff */
.L_x_218:
[----:B-1----:R-:W-:-:S04]  /*1cd10*/  MOV R0, UR40 ;  /* 0x0000002800007c02 */ /* 0x002fc80008000f00 */
[----:B------:R1:W3:Y:S03]  /*1cd20*/  SYNCS.PHASECHK.TRANS64.TRYWAIT P0, [R0+URZ+0x1c090], R3 ;  /* 0x01c09003000075a7 */ /* 0x0002e600080011ff */
[----:B---3--:R-:W-:Y:S05]  /*1cd30*/  @!P0 NANOSLEEP.SYNCS 0x989680 ;  /* 0x009896800000895d */ /* 0x008fea0003900000 */
[----:B------:R-:W3:Y:S02]  /*1cd40*/  @!P0 SYNCS.PHASECHK.TRANS64 P0, [R0+URZ+0x1c090], R3 ;  /* 0x01c09003000085a7 */ /* 0x000ee400080010ff */
[----:B---3--:R-:W-:Y:S05]  /*1cd50*/  @!P0 BRA `(.L_x_218) ;  /* 0xfffffffc00ec8947 */ /* 0x008fea000383ffff */
[----:B------:R-:W-:Y:S05]  /*1cd60*/  BRA `(.L_x_433) ;  /* 0xffffff0800347947 */ /* 0x000fea000383ffff */
.L_x_220:
[----:B-1----:R-:W-:-:S04]  /*1cd70*/  MOV R0, UR40 ;  /* 0x0000002800007c02 */ /* 0x002fc80008000f00 */
[----:B------:R1:W3:Y:S03]  /*1cd80*/  SYNCS.PHASECHK.TRANS64.TRYWAIT P0, [R0+URZ+0x1c0c0], R5 ;  /* 0x01c0c005000075a7 */ /* 0x0002e600080011ff */
[----:B---3--:R-:W-:Y:S05]  /*1cd90*/  @!P0 NANOSLEEP.SYNCS 0x989680 ;  /* 0x009896800000895d */ /* 0x008fea0003900000 */
[----:B------:R-:W3:Y:S02]  /*1cda0*/  @!P0 SYNCS.PHASECHK.TRANS64 P0, [R0+URZ+0x1c0c0], R5 ;  /* 0x01c0c005000085a7 */ /* 0x000ee400080010ff */
[----:B---3--:R-:W-:Y:S05]  /*1cdb0*/  @!P0 BRA `(.L_x_220) ;  /* 0xfffffffc00ec8947 */ /* 0x008fea000383ffff */
[----:B------:R-:W-:Y:S05]  /*1cdc0*/  BRA `(.L_x_434) ;  /* 0xffffff08003c7947 */ /* 0x000fea000383ffff */
.L_x_236:
[----:B--2---:R-:W-:-:S04]  /*1cdd0*/  MOV R0, UR40 ;  /* 0x0000002800007c02 */ /* 0x004fc80008000f00 */
[----:B------:R2:W1:Y:S03]  /*1cde0*/  SYNCS.PHASECHK.TRANS64.TRYWAIT P1, [R0+URZ+0x1c080], R3 ;  /* 0x01c08003000075a7 */ /* 0x00046600080211ff */
[----:B-1----:R-:W-:Y:S05]  /*1cdf0*/  @!P1 NANOSLEEP.SYNCS 0x989680 ;  /* 0x009896800000995d */ /* 0x002fea0003900000 */
[----:B------:R-:W1:Y:S02]  /*1ce00*/  @!P1 SYNCS.PHASECHK.TRANS64 P1, [R0+URZ+0x1c080], R3 ;  /* 0x01c08003000095a7 */ /* 0x000e6400080210ff */
[----:B-1----:R-:W-:Y:S05]  /*1ce10*/  @!P1 BRA `(.L_x_236) ;  /* 0xfffffffc00ec9947 */ /* 0x002fea000383ffff */
[----:B------:R-:W-:Y:S05]  /*1ce20*/  BRA `(.L_x_435) ;  /* 0xffffff2800347947 */ /* 0x000fea000383ffff */
.L_x_240:
[----:B--2---:R-:W-:-:S04]  /*1ce30*/  MOV R0, UR40 ;  /* 0x0000002800007c02 */ /* 0x004fc80008000f00 */
[----:B------:R2:W3:Y:S03]  /*1ce40*/  SYNCS.PHASECHK.TRANS64.TRYWAIT P0, [R0+URZ+0x1c098], R3 ;  /* 0x01c09803000075a7 */ /* 0x0004e600080011ff */
[----:B---3--:R-:W-:Y:S05]  /*1ce50*/  @!P0 NANOSLEEP.SYNCS 0x989680 ;  /* 0x009896800000895d */ /* 0x008fea0003900000 */
[----:B------:R-:W3:Y:S02]  /*1ce60*/  @!P0 SYNCS.PHASECHK.TRANS64 P0, [R0+URZ+0x1c098], R3 ;  /* 0x01c09803000085a7 */ /* 0x000ee400080010ff */
[----:B---3--:R-:W-:Y:S05]  /*1ce70*/  @!P0 BRA `(.L_x_240) ;  /* 0xfffffffc00ec8947 */ /* 0x008fea000383ffff */
[----:B------:R-:W-:Y:S05]  /*1ce80*/  BRA `(.L_x_436) ;  /* 0xffffff28009c7947 */ /* 0x000fea000383ffff */
.L_x_242:
[----:B--2---:R-:W-:-:S04]  /*1ce90*/  MOV R0, UR40 ;  /* 0x0000002800007c02 */ /* 0x004fc80008000f00 */
[----:B------:R2:W3:Y:S03]  /*1cea0*/  SYNCS.PHASECHK.TRANS64.TRYWAIT P0, [R0+URZ+0x1c0c8], R3 ;  /* 0x01c0c803000075a7 */ /* 0x0004e600080011ff */
[----:B---3--:R-:W-:Y:S05]  /*1ceb0*/  @!P0 NANOSLEEP.SYNCS 0x989680 ;  /* 0x009896800000895d */ /* 0x008fea0003900000 */
[----:B------:R-:W3:Y:S02]  /*1cec0*/  @!P0 SYNCS.PHASECHK.TRANS64 P0, [R0+URZ+0x1c0c8], R3 ;  /* 0x01c0c803000085a7 */ /* 0x000ee400080010ff */
[----:B---3--:R-:W-:Y:S05]  /*1ced0*/  @!P0 BRA `(.L_x_242) ;  /* 0xfffffffc00ec8947 */ /* 0x008fea000383ffff */
[----:B------:R-:W-:Y:S05]  /*1cee0*/  BRA `(.L_x_437) ;  /* 0xffffff2800a47947 */ /* 0x000fea000383ffff */
.L_x_258:
[----:B-1----:R-:W-:-:S04]  /*1cef0*/  MOV R0, UR59 ;  /* 0x0000003b00007c02 */ /* 0x002fc80008000f00 */
[----:B------:R1:W2:Y:S03]  /*1cf00*/  SYNCS.PHASECHK.TRANS64.TRYWAIT P0, [R0+URZ], R3 ;  /* 0x00000003000075a7 */ /* 0x0002a600080011ff */
[----:B--2---:R-:W-:Y:S05]  /*1cf10*/  @!P0 NANOSLEEP.SYNCS 0x989680 ;  /* 0x009896800000895d */ /* 0x004fea0003900000 */
[----:B------:R-:W2:Y:S02]  /*1cf20*/  @!P0 SYNCS.PHASECHK.TRANS64 P0, [R0+URZ], R3 ;  /* 0x00000003000085a7 */ /* 0x000ea400080010ff */
[----:B--2---:R-:W-:Y:S05]  /*1cf30*/  @!P0 BRA `(.L_x_258) ;  /* 0xfffffffc00ec8947 */ /* 0x004fea000383ffff */
[----:B------:R-:W-:Y:S05]  /*1cf40*/  BRA `(.L_x_438) ;  /* 0xffffff4800f07947 */ /* 0x000fea000383ffff */
.L_x_261:
[----:B-1----:R-:W-:-:S04]  /*1cf50*/  MOV R0, UR44 ;  /* 0x0000002c00007c02 */ /* 0x002fc80008000f00 */
[----:B------:R1:W3:Y:S03]  /*1cf60*/  SYNCS.PHASECHK.TRANS64.TRYWAIT P1, [R0+URZ], R3 ;  /* 0x00000003000075a7 */ /* 0x0002e600080211ff */
[----:B---3--:R-:W-:Y:S05]  /*1cf70*/  @!P1 NANOSLEEP.SYNCS 0x989680 ;  /* 0x009896800000995d */ /* 0x008fea0003900000 */
[----:B------:R-:W3:Y:S02]  /*1cf80*/  @!P1 SYNCS.PHASECHK.TRANS64 P1, [R0+URZ], R3 ;  /* 0x00000003000095a7 */ /* 0x000ee400080210ff */
[----:B---3--:R-:W-:Y:S05]  /*1cf90*/  @!P1 BRA `(.L_x_261) ;  /* 0xfffffffc00ec9947 */ /* 0x008fea000383ffff */
[----:B------:R-:W-:Y:S05]  /*1cfa0*/  BRA `(.L_x_439) ;  /* 0xffffff4c00907947 */ /* 0x000fea000383ffff */
.L_x_266:
[----:B-1----:R-:W-:-:S04]  /*1cfb0*/  MOV R4, UR47 ;  /* 0x0000002f00047c02 */ /* 0x002fc80008000f00 */
[----:B------:R1:W2:Y:S03]  /*1cfc0*/  SYNCS.PHASECHK.TRANS64.TRYWAIT P2, [R4+URZ+0x1c0d0], R3 ;  /* 0x01c0d003040075a7 */ /* 0x0002a600080411ff */
[----:B--2---:R-:W-:Y:S05]  /*1cfd0*/  @!P2 NANOSLEEP.SYNCS 0x989680 ;  /* 0x009896800000a95d */ /* 0x004fea0003900000 */
[----:B------:R-:W2:Y:S02]  /*1cfe0*/  @!P2 SYNCS.PHASECHK.TRANS64 P2, [R4+URZ+0x1c0d0], R3 ;  /* 0x01c0d0030400a5a7 */ /* 0x000ea400080410ff */
[----:B--2---:R-:W-:Y:S05]  /*1cff0*/  @!P2 BRA `(.L_x_266) ;  /* 0xfffffffc00eca947 */ /* 0x004fea000383ffff */
[----:B------:R-:W-:Y:S05]  /*1d000*/  BRA `(.L_x_440) ;  /* 0xffffff5400847947 */ /* 0x000fea000383ffff */
.L_x_270:
[----:B--2---:R-:W-:-:S04]  /*1d010*/  MOV R3, UR59 ;  /* 0x0000003b00037c02 */ /* 0x004fc80008000f00 */
[----:B------:R2:W3:Y:S03]  /*1d020*/  SYNCS.PHASECHK.TRANS64.TRYWAIT P2, [R3+URZ], R0 ;  /* 0x00000000030075a7 */ /* 0x0004e600080411ff */
[----:B---3--:R-:W-:Y:S05]  /*1d030*/  @!P2 NANOSLEEP.SYNCS 0x989680 ;  /* 0x009896800000a95d */ /* 0x008fea0003900000 */
[----:B------:R-:W3:Y:S02]  /*1d040*/  @!P2 SYNCS.PHASECHK.TRANS64 P2, [R3+URZ], R0 ;  /* 0x000000000300a5a7 */ /* 0x000ee400080410ff */
[----:B---3--:R-:W-:Y:S05]  /*1d050*/  @!P2 BRA `(.L_x_270) ;  /* 0xfffffffc00eca947 */ /* 0x008fea000383ffff */
[----:B------:R-:W-:Y:S05]  /*1d060*/  BRA `(.L_x_441) ;  /* 0xffffff6c000c7947 */ /* 0x000fea000383ffff */
.L_x_275:
[----:B--2---:R-:W-:-:S04]  /*1d070*/  MOV R0, UR44 ;  /* 0x0000002c00007c02 */ /* 0x004fc80008000f00 */
[----:B------:R2:W3:Y:S03]  /*1d080*/  SYNCS.PHASECHK.TRANS64.TRYWAIT P1, [R0+URZ], R3 ;  /* 0x00000003000075a7 */ /* 0x0004e600080211ff */
[----:B---3--:R-:W-:Y:S05]  /*1d090*/  @!P1 NANOSLEEP.SYNCS 0x989680 ;  /* 0x009896800000995d */ /* 0x008fea0003900000 */
[----:B------:R-:W3:Y:S02]  /*1d0a0*/  @!P1 SYNCS.PHASECHK.TRANS64 P1, [R0+URZ], R3 ;  /* 0x00000003000095a7 */ /* 0x000ee400080210ff */
[----:B---3--:R-:W-:Y:S05]  /*1d0b0*/  @!P1 BRA `(.L_x_275) ;  /* 0xfffffffc00ec9947 */ /* 0x008fea000383ffff */
[----:B------:R-:W-:Y:S05]  /*1d0c0*/  BRA `(.L_x_442) ;  /* 0xffffff6c00b87947 */ /* 0x000fea000383ffff */
.L_x_280:
[----:B----4-:R-:W-:-:S04]  /*1d0d0*/  MOV R0, UR42 ;  /* 0x0000002a00007c02 */ /* 0x010fc80008000f00 */
[----:B------:R4:W5:Y:S03]  /*1d0e0*/  SYNCS.PHASECHK.TRANS64.TRYWAIT P1, [R0+URZ], R3 ;  /* 0x00000003000075a7 */ /* 0x00096600080211ff */
[----:B-----5:R-:W-:Y:S05]  /*1d0f0*/  @!P1 NANOSLEEP.SYNCS 0x989680 ;  /* 0x009896800000995d */ /* 0x020fea0003900000 */
[----:B------:R-:W5:Y:S02]  /*1d100*/  @!P1 SYNCS.PHASECHK.TRANS64 P1, [R0+URZ], R3 ;  /* 0x00000003000095a7 */ /* 0x000f6400080210ff */
[----:B-----5:R-:W-:Y:S05]  /*1d110*/  @!P1 BRA `(.L_x_280) ;  /* 0xfffffffc00ec9947 */ /* 0x020fea000383ffff */
[----:B------:R-:W-:Y:S05]  /*1d120*/  BRA `(.L_x_443) ;  /* 0xffffff7000907947 */ /* 0x000fea000383ffff */
.L_x_286:
[----:B-1----:R-:W-:-:S04]  /*1d130*/  MOV R4, UR47 ;  /* 0x0000002f00047c02 */ /* 0x002fc80008000f00 */
[----:B------:R1:W2:Y:S03]  /*1d140*/  SYNCS.PHASECHK.TRANS64.TRYWAIT P2, [R4+URZ+0x1c0d0], R3 ;  /* 0x01c0d003040075a7 */ /* 0x0002a600080411ff */
[----:B--2---:R-:W-:Y:S05]  /*1d150*/  @!P2 NANOSLEEP.SYNCS 0x989680 ;  /* 0x009896800000a95d */ /* 0x004fea0003900000 */
[----:B------:R-:W2:Y:S02]  /*1d160*/  @!P2 SYNCS.PHASECHK.TRANS64 P2, [R4+URZ+0x1c0d0], R3 ;  /* 0x01c0d0030400a5a7 */ /* 0x000ea400080410ff */
[----:B--2---:R-:W-:Y:S05]  /*1d170*/  @!P2 BRA `(.L_x_286) ;  /* 0xfffffffc00eca947 */ /* 0x004fea000383ffff */
[----:B------:R-:W-:Y:S05]  /*1d180*/  BRA `(.L_x_444) ;  /* 0xffffff8c008c7947 */ /* 0x000fea000383ffff */
.L_x_290:
[----:B--2---:R-:W-:-:S04]  /*1d190*/  MOV R3, UR59 ;  /* 0x0000003b00037c02 */ /* 0x004fc80008000f00 */
[----:B------:R2:W3:Y:S03]  /*1d1a0*/  SYNCS.PHASECHK.TRANS64.TRYWAIT P2, [R3+URZ], R0 ;  /* 0x00000000030075a7 */ /* 0x0004e600080411ff */
[----:B---3--:R-:W-:Y:S05]  /*1d1b0*/  @!P2 NANOSLEEP.SYNCS 0x989680 ;  /* 0x009896800000a95d */ /* 0x008fea0003900000 */
[----:B------:R-:W3:Y:S02]  /*1d1c0*/  @!P2 SYNCS.PHASECHK.TRANS64 P2, [R3+URZ], R0 ;  /* 0x000000000300a5a7 */ /* 0x000ee400080410ff */
[----:B---3--:R-:W-:Y:S05]  /*1d1d0*/  @!P2 BRA `(.L_x_290) ;  /* 0xfffffffc00eca947 */ /* 0x008fea000383ffff */
[----:B------:R-:W-:Y:S05]  /*1d1e0*/  BRA `(.L_x_445) ;  /* 0xffffffa400087947 */ /* 0x000fea000383ffff */
.L_x_295:
[----:B--2---:R-:W-:-:S04]  /*1d1f0*/  MOV R0, UR42 ;  /* 0x0000002a00007c02 */ /* 0x004fc80008000f00 */
[----:B------:R2:W3:Y:S03]  /*1d200*/  SYNCS.PHASECHK.TRANS64.TRYWAIT P1, [R0+URZ], R3 ;  /* 0x00000003000075a7 */ /* 0x0004e600080211ff */
[----:B---3--:R-:W-:Y:S05]  /*1d210*/  @!P1 NANOSLEEP.SYNCS 0x989680 ;  /* 0x009896800000995d */ /* 0x008fea0003900000 */
[----:B------:R-:W3:Y:S02]  /*1d220*/  @!P1 SYNCS.PHASECHK.TRANS64 P1, [R0+URZ], R3 ;  /* 0x00000003000095a7 */ /* 0x000ee400080210ff */
[----:B---3--:R-:W-:Y:S05]  /*1d230*/  @!P1 BRA `(.L_x_295) ;  /* 0xfffffffc00ec9947 */ /* 0x008fea000383ffff */
[----:B------:R-:W-:Y:S05]  /*1d240*/  BRA `(.L_x_446) ;  /* 0xffffffa400b47947 */ /* 0x000fea000383ffff */
.L_x_300:
[----:B-1----:R-:W-:-:S04]  /*1d250*/  MOV R0, UR59 ;  /* 0x0000003b00007c02 */ /* 0x002fc80008000f00 */
[----:B------:R1:W2:Y:S03]  /*1d260*/  SYNCS.PHASECHK.TRANS64.TRYWAIT P0, [R0+URZ], R3 ;  /* 0x00000003000075a7 */ /* 0x0002a600080011ff */
[----:B--2---:R-:W-:Y:S05]  /*1d270*/  @!P0 NANOSLEEP.SYNCS 0x989680 ;  /* 0x009896800000895d */ /* 0x004fea0003900000 */
[----:B------:R-:W2:Y:S02]  /*1d280*/  @!P0 SYNCS.PHASECHK.TRANS64 P0, [R0+URZ], R3 ;  /* 0x00000003000085a7 */ /* 0x000ea400080010ff */
[----:B--2---:R-:W-:Y:S05]  /*1d290*/  @!P0 BRA `(.L_x_300) ;  /* 0xfffffffc00ec8947 */ /* 0x004fea000383ffff */
[----:B------:R-:W-:Y:S05]  /*1d2a0*/  BRA `(.L_x_447) ;  /* 0xffffffa800587947 */ /* 0x000fea000383ffff */
.L_x_304:
[----:B------:R-:W-:-:S07]  /*1d2b0*/  MOV R0, UR8 ;  /* 0x0000000800007c02 */ /* 0x000fce0008000f00 */
.L_x_448:
[----:B-1----:R1:W2:Y:S02]  /*1d2c0*/  SYNCS.PHASECHK.TRANS64.TRYWAIT P1, [R0+URZ+0x1c010], R3 ;  /* 0x01c01003000075a7 */ /* 0x0022a400080211ff */
[----:B--2---:R-:W-:Y:S05]  /*1d2d0*/  @!P1 NANOSLEEP.SYNCS 0x989680 ;  /* 0x009896800000995d */ /* 0x004fea0003900000 */
[----:B------:R-:W2:Y:S02]  /*1d2e0*/  @!P1 SYNCS.PHASECHK.TRANS64 P1, [R0+URZ+0x1c010], R3 ;  /* 0x01c01003000095a7 */ /* 0x000ea400080210ff */
[----:B--2---:R-:W-:Y:S05]  /*1d2f0*/  @!P1 BRA `(.L_x_448) ;  /* 0xfffffffc00f09947 */ /* 0x004fea000383ffff */
[----:B------:R-:W-:Y:S05]  /*1d300*/  BRA `(.L_x_449) ;  /* 0xffffffac00687947 */ /* 0x000fea000383ffff */
.L_x_310:
[----:B-1----:R-:W-:-:S07]  /*1d310*/  MOV R0, UR8 ;  /* 0x0000000800007c02 */ /* 0x002fce0008000f00 */
.L_x_450:
[----:B-1----:R1:W2:Y:S02]  /*1d320*/  SYNCS.PHASECHK.TRANS64.TRYWAIT P1, [R0+URZ+0x1c038], R3 ;  /* 0x01c03803000075a7 */ /* 0x0022a400080211ff */
[----:B--2---:R-:W-:Y:S05]  /*1d330*/  @!P1 NANOSLEEP.SYNCS 0x989680 ;  /* 0x009896800000995d */ /* 0x004fea0003900000 */
[----:B------:R-:W2:Y:S02]  /*1d340*/  @!P1 SYNCS.PHASECHK.TRANS64 P1, [R0+URZ+0x1c038], R3 ;  /* 0x01c03803000095a7 */ /* 0x000ea400080210ff */
[----:B--2---:R-:W-:Y:S05]  /*1d350*/  @!P1 BRA `(.L_x_450) ;  /* 0xfffffffc00f09947 */ /* 0x004fea000383ffff */
[----:B------:R-:W-:Y:S05]  /*1d360*/  BRA `(.L_x_451) ;  /* 0xffffffac00dc7947 */ /* 0x000fea000383ffff */
.L_x_316:
[----:B-1----:R-:W-:-:S07]  /*1d370*/  MOV R0, UR8 ;  /* 0x0000000800007c02 */ /* 0x002fce0008000f00 */
.L_x_452:
[----:B-1----:R1:W2:Y:S02]  /*1d380*/  SYNCS.PHASECHK.TRANS64.TRYWAIT P1, [R0+URZ+0x1c018], R3 ;  /* 0x01c01803000075a7 */ /* 0x0022a400080211ff */
[----:B--2---:R-:W-:Y:S05]  /*1d390*/  @!P1 NANOSLEEP.SYNCS 0x989680 ;  /* 0x009896800000995d */ /* 0x004fea0003900000 */
[----:B------:R-:W2:Y:S02]  /*1d3a0*/  @!P1 SYNCS.PHASECHK.TRANS64 P1, [R0+URZ+0x1c018], R3 ;  /* 0x01c01803000095a7 */ /* 0x000ea400080210ff */
[----:B--2---:R-:W-:Y:S05]  /*1d3b0*/  @!P1 BRA `(.L_x_452) ;  /* 0xfffffffc00f09947 */ /* 0x004fea000383ffff */
[----:B------:R-:W-:Y:S05]  /*1d3c0*/  BRA `(.L_x_453) ;  /* 0xffffffb0004c7947 */ /* 0x000fea000383ffff */
.L_x_322:
[----:B-1----:R-:W-:-:S07]  /*1d3d0*/  MOV R0, UR8 ;  /* 0x0000000800007c02 */ /* 0x002fce0008000f00 */
.L_x_454:
[----:B-1----:R1:W2:Y:S02]  /*1d3e0*/  SYNCS.PHASECHK.TRANS64.TRYWAIT P1, [R0+URZ+0x1c040], R3 ;  /* 0x01c04003000075a7 */ /* 0x0022a400080211ff */
[----:B--2---:R-:W-:Y:S05]  /*1d3f0*/  @!P1 NANOSLEEP.SYNCS 0x989680 ;  /* 0x009896800000995d */ /* 0x004fea0003900000 */
[----:B------:R-:W2:Y:S02]  /*1d400*/  @!P1 SYNCS.PHASECHK.TRANS64 P1, [R0+URZ+0x1c040], R3 ;  /* 0x01c04003000095a7 */ /* 0x000ea400080210ff */
[----:B--2---:R-:W-:Y:S05]  /*1d410*/  @!P1 BRA `(.L_x_454) ;  /* 0xfffffffc00f09947 */ /* 0x004fea000383ffff */
[----:B------:R-:W-:Y:S05]  /*1d420*/  BRA `(.L_x_455) ;  /* 0xffffffb000c47947 */ /* 0x000fea000383ffff */
.L_x_328:
[----:B-1----:R-:W-:-:S07]  /*1d430*/  MOV R0, UR41 ;  /* 0x0000002900007c02 */ /* 0x002fce0008000f00 */
.L_x_456:
[----:B-1----:R1:W3:Y:S02]  /*1d440*/  SYNCS.PHASECHK.TRANS64.TRYWAIT P1, [R0+URZ+0x1c038], R3 ;  /* 0x01c03803000075a7 */ /* 0x0022e400080211ff */
[----:B---3--:R-:W-:Y:S05]  /*1d450*/  @!P1 NANOSLEEP.SYNCS 0x989680 ;  /* 0x009896800000995d */ /* 0x008fea0003900000 */
[----:B------:R-:W3:Y:S02]  /*1d460*/  @!P1 SYNCS.PHASECHK.TRANS64 P1, [R0+URZ+0x1c038], R3 ;  /* 0x01c03803000095a7 */ /* 0x000ee400080210ff */
[----:B---3--:R-:W-:Y:S05]  /*1d470*/  @!P1 BRA `(.L_x_456) ;  /* 0xfffffffc00f09947 */ /* 0x008fea000383ffff */
[----:B------:R-:W-:Y:S05]  /*1d480*/  BRA `(.L_x_457) ;  /* 0xffffffb400807947 */ /* 0x000fea000383ffff */
.L_x_333:
[----:B-1----:R-:W-:-:S07]  /*1d490*/  MOV R0, UR25 ;  /* 0x0000001900007c02 */ /* 0x002fce0008000f00 */
.L_x_458:
[----:B-1----:R1:W2:Y:S02]  /*1d4a0*/  SYNCS.PHASECHK.TRANS64.TRYWAIT P1, [R0+URZ+0x1c038], R3 ;  /* 0x01c03803000075a7 */ /* 0x0022a400080211ff */
[----:B--2---:R-:W-:Y:S05]  /*1d4b0*/  @!P1 NANOSLEEP.SYNCS 0x989680 ;  /* 0x009896800000995d */ /* 0x004fea0003900000 */
[----:B------:R-:W2:Y:S02]  /*1d4c0*/  @!P1 SYNCS.PHASECHK.TRANS64 P1, [R0+URZ+0x1c038], R3 ;  /* 0x01c03803000095a7 */ /* 0x000ea400080210ff */
[----:B--2---:R-:W-:Y:S05]  /*1d4d0*/  @!P1 BRA `(.L_x_458) ;  /* 0xfffffffc00f09947 */ /* 0x004fea000383ffff */
[----:B------:R-:W-:Y:S05]  /*1d4e0*/  BRA `(.L_x_459) ;  /* 0xffffffb400f87947 */ /* 0x000fea000383ffff */
.L_x_338:
[----:B-1----:R-:W-:-:S07]  /*1d4f0*/  MOV R0, UR33 ;  /* 0x0000002100007c02 */ /* 0x002fce0008000f00 */
.L_x_460:
[----:B-1----:R1:W2:Y:S02]  /*1d500*/  SYNCS.PHASECHK.TRANS64.TRYWAIT P1, [R0+URZ+0x1c038], R3 ;  /* 0x01c03803000075a7 */ /* 0x0022a400080211ff */
[----:B--2---:R-:W-:Y:S05]  /*1d510*/  @!P1 NANOSLEEP.SYNCS 0x989680 ;  /* 0x009896800000995d */ /* 0x004fea0003900000 */
[----:B------:R-:W2:Y:S02]  /*1d520*/  @!P1 SYNCS.PHASECHK.TRANS64 P1, [R0+URZ+0x1c038], R3 ;  /* 0x01c03803000095a7 */ /* 0x000ea400080210ff */
[----:B--2---:R-:W-:Y:S05]  /*1d530*/  @!P1 BRA `(.L_x_460) ;  /* 0xfffffffc00f09947 */ /* 0x004fea000383ffff */
[----:B------:R-:W-:Y:S05]  /*1d540*/  BRA `(.L_x_461) ;  /* 0xffffffb800787947 */ /* 0x000fea000383ffff */
.L_x_343:
[----:B-1----:R-:W-:-:S07]  /*1d550*/  MOV R0, UR25 ;  /* 0x0000001900007c02 */ /* 0x002fce0008000f00 */
.L_x_462:
[----:B-1----:R1:W2:Y:S02]  /*1d560*/  SYNCS.PHASECHK.TRANS64.TRYWAIT P1, [R0+URZ+0x1c038], R3 ;  /* 0x01c03803000075a7 */ /* 0x0022a400080211ff */
[----:B--2---:R-:W-:Y:S05]  /*1d570*/  @!P1 NANOSLEEP.SYNCS 0x989680 ;  /* 0x009896800000995d */ /* 0x004fea0003900000 */
[----:B------:R-:W2:Y:S02]  /*1d580*/  @!P1 SYNCS.PHASECHK.TRANS64 P1, [R0+URZ+0x1c038], R3 ;  /* 0x01c03803000095a7 */ /* 0x000ea400080210ff */
[----:B--2---:R-:W-:Y:S05]  /*1d590*/  @!P1 BRA `(.L_x_462) ;  /* 0xfffffffc00f09947 */ /* 0x004fea000383ffff */
[----:B------:R-:W-:Y:S05]  /*1d5a0*/  BRA `(.L_x_463) ;  /* 0xffffffb800f47947 */ /* 0x000fea000383ffff */
.L_x_348:
[----:B-1----:R-:W-:-:S07]  /*1d5b0*/  MOV R0, UR25 ;  /* 0x0000001900007c02 */ /* 0x002fce0008000f00 */
.L_x_464:
[----:B-1----:R1:W2:Y:S02]  /*1d5c0*/  SYNCS.PHASECHK.TRANS64.TRYWAIT P1, [R0+URZ+0x1c038], R3 ;  /* 0x01c03803000075a7 */ /* 0x0022a400080211ff */
[----:B--2---:R-:W-:Y:S05]  /*1d5d0*/  @!P1 NANOSLEEP.SYNCS 0x989680 ;  /* 0x009896800000995d */ /* 0x004fea0003900000 */
[----:B------:R-:W2:Y:S02]  /*1d5e0*/  @!P1 SYNCS.PHASECHK.TRANS64 P1, [R0+URZ+0x1c038], R3 ;  /* 0x01c03803000095a7 */ /* 0x000ea400080210ff */
[----:B--2---:R-:W-:Y:S05]  /*1d5f0*/  @!P1 BRA `(.L_x_464) ;  /* 0xfffffffc00f09947 */ /* 0x004fea000383ffff */
[----:B------:R-:W-:Y:S05]  /*1d600*/  BRA `(.L_x_465) ;  /* 0xffffffbc00747947 */ /* 0x000fea000383ffff */
.L_x_353:
[----:B-1----:R-:W-:-:S07]  /*1d610*/  MOV R0, UR25 ;  /* 0x0000001900007c02 */ /* 0x002fce0008000f00 */
.L_x_466:
[----:B-1----:R1:W2:Y:S02]  /*1d620*/  SYNCS.PHASECHK.TRANS64.TRYWAIT P1, [R0+URZ+0x1c038], R3 ;  /* 0x01c03803000075a7 */ /* 0x0022a400080211ff */
[----:B--2---:R-:W-:Y:S05]  /*1d630*/  @!P1 NANOSLEEP.SYNCS 0x989680 ;  /* 0x009896800000995d */ /* 0x004fea0003900000 */
[----:B------:R-:W2:Y:S02]  /*1d640*/  @!P1 SYNCS.PHASECHK.TRANS64 P1, [R0+URZ+0x1c038], R3 ;  /* 0x01c03803000095a7 */ /* 0x000ea400080210ff */
[----:B--2---:R-:W-:Y:S05]  /*1d650*/  @!P1 BRA `(.L_x_466) ;  /* 0xfffffffc00f09947 */ /* 0x004fea000383ffff */
[----:B------:R-:W-:Y:S05]  /*1d660*/  BRA `(.L_x_467) ;  /* 0xffffffbc00f47947 */ /* 0x000fea000383ffff */
.L_x_358:
[----:B-1----:R-:W-:-:S07]  /*1d670*/  MOV R0, UR25 ;  /* 0x0000001900007c02 */ /* 0x002fce0008000f00 */
.L_x_468:
[----:B-1----:R1:W2:Y:S02]  /*1d680*/  SYNCS.PHASECHK.TRANS64.TRYWAIT P1, [R0+URZ+0x1c038], R3 ;  /* 0x01c03803000075a7 */ /* 0x0022a400080211ff */
[----:B--2---:R-:W-:Y:S05]  /*1d690*/  @!P1 NANOSLEEP.SYNCS 0x989680 ;  /* 0x009896800000995d */ /* 0x004fea0003900000 */
[----:B------:R-:W2:Y:S02]  /*1d6a0*/  @!P1 SYNCS.PHASECHK.TRANS64 P1, [R0+URZ+0x1c038], R3 ;  /* 0x01c03803000095a7 */ /* 0x000ea400080210ff */
[----:B--2---:R-:W-:Y:S05]  /*1d6b0*/  @!P1 BRA `(.L_x_468) ;  /* 0xfffffffc00f09947 */ /* 0x004fea000383ffff */
[----:B------:R-:W-:Y:S05]  /*1d6c0*/  BRA `(.L_x_469) ;  /* 0xffffffc000747947 */ /* 0x000fea000383ffff */
.L_x_363:
[----:B-1----:R-:W-:-:S07]  /*1d6d0*/  MOV R0, UR25 ;  /* 0x0000001900007c02 */ /* 0x002fce0008000f00 */
.L_x_470:
[----:B-1----:R1:W2:Y:S02]  /*1d6e0*/  SYNCS.PHASECHK.TRANS64.TRYWAIT P1, [R0+URZ+0x1c038], R3 ;  /* 0x01c03803000075a7 */ /* 0x0022a400080211ff */
[----:B--2---:R-:W-:Y:S05]  /*1d6f0*/  @!P1 NANOSLEEP.SYNCS 0x989680 ;  /* 0x009896800000995d */ /* 0x004fea0003900000 */
[----:B------:R-:W2:Y:S02]  /*1d700*/  @!P1 SYNCS.PHASECHK.TRANS64 P1, [R0+URZ+0x1c038], R3 ;  /* 0x01c03803000095a7 */ /* 0x000ea400080210ff */
[----:B--2---:R-:W-:Y:S05]  /*1d710*/  @!P1 BRA `(.L_x_470) ;  /* 0xfffffffc00f09947 */ /* 0x004fea000383ffff */
[----:B------:R-:W-:Y:S05]  /*1d720*/  BRA `(.L_x_471) ;  /* 0xffffffc000f47947 */ /* 0x000fea000383ffff */
.L_x_369:
[----:B-1----:R-:W-:-:S07]  /*1d730*/  MOV R0, UR33 ;  /* 0x0000002100007c02 */ /* 0x002fce0008000f00 */
.L_x_472:
[----:B-1----:R1:W2:Y:S02]  /*1d740*/  SYNCS.PHASECHK.TRANS64.TRYWAIT P1, [R0+URZ+0x1c038], R3 ;  /* 0x01c03803000075a7 */ /* 0x0022a400080211ff */
[----:B--2---:R-:W-:Y:S05]  /*1d750*/  @!P1 NANOSLEEP.SYNCS 0x989680 ;  /* 0x009896800000995d */ /* 0x004fea0003900000 */
[----:B------:R-:W2:Y:S02]  /*1d760*/  @!P1 SYNCS.PHASECHK.TRANS64 P1, [R0+URZ+0x1c038], R3 ;  /* 0x01c03803000095a7 */ /* 0x000ea400080210ff */
[----:B--2---:R-:W-:Y:S05]  /*1d770*/  @!P1 BRA `(.L_x_472) ;  /* 0xfffffffc00f09947 */ /* 0x004fea000383ffff */
[----:B------:R-:W-:Y:S05]  /*1d780*/  BRA `(.L_x_473) ;  /* 0xffffffc4009c7947 */ /* 0x000fea000383ffff */
.L_x_374:
[----:B-1----:R-:W-:-:S07]  /*1d790*/  MOV R0, UR25 ;  /* 0x0000001900007c02 */ /* 0x002fce0008000f00 */
.L_x_474:
[----:B-1----:R1:W2:Y:S02]  /*1d7a0*/  SYNCS.PHASECHK.TRANS64.TRYWAIT P1, [R0+URZ+0x1c038], R3 ;  /* 0x01c03803000075a7 */ /* 0x0022a400080211ff */
[----:B--2---:R-:W-:Y:S05]  /*1d7b0*/  @!P1 NANOSLEEP.SYNCS 0x989680 ;  /* 0x009896800000995d */ /* 0x004fea0003900000 */
[----:B------:R-:W2:Y:S02]  /*1d7c0*/  @!P1 SYNCS.PHASECHK.TRANS64 P1, [R0+URZ+0x1c038], R3 ;  /* 0x01c03803000095a7 */ /* 0x000ea400080210ff */
[----:B--2---:R-:W-:Y:S05]  /*1d7d0*/  @!P1 BRA `(.L_x_474) ;  /* 0xfffffffc00f09947 */ /* 0x004fea000383ffff */
[----:B------:R-:W-:Y:S05]  /*1d7e0*/  BRA `(.L_x_475) ;  /* 0xffffffc800187947 */ /* 0x000fea000383ffff */
.L_x_380:
[----:B------:R-:W-:-:S07]  /*1d7f0*/  MOV R3, UR24 ;  /* 0x0000001800037c02 */ /* 0x000fce0008000f00 */
.L_x_476:
[----:B-1----:R1:W2:Y:S02]  /*1d800*/  SYNCS.PHASECHK.TRANS64.TRYWAIT P0, [R3+URZ+0x1c0b0], R0 ;  /* 0x01c0b000030075a7 */ /* 0x0022a400080011ff */
[----:B--2---:R-:W-:Y:S05]  /*1d810*/  @!P0 NANOSLEEP.SYNCS 0x989680 ;  /* 0x009896800000895d */ /* 0x004fea0003900000 */
[----:B------:R-:W2:Y:S02]  /*1d820*/  @!P0 SYNCS.PHASECHK.TRANS64 P0, [R3+URZ+0x1c0b0], R0 ;  /* 0x01c0b000030085a7 */ /* 0x000ea400080010ff */
[----:B--2---:R-:W-:Y:S05]  /*1d830*/  @!P0 BRA `(.L_x_476) ;  /* 0xfffffffc00f08947 */ /* 0x004fea000383ffff */
[----:B------:R-:W-:Y:S05]  /*1d840*/  BRA `(.L_x_477) ;  /* 0xffffffcc00387947 */ /* 0x000fea000383ffff */
.L_x_384:
[----:B-1----:R-:W-:-:S07]  /*1d850*/  MOV R3, UR24 ;  /* 0x0000001800037c02 */ /* 0x002fce0008000f00 */
.L_x_478:
[----:B-1----:R1:W2:Y:S02]  /*1d860*/  SYNCS.PHASECHK.TRANS64.TRYWAIT P0, [R3+URZ+0x1c0b8], R0 ;  /* 0x01c0b800030075a7 */ /* 0x0022a400080011ff */
[----:B--2---:R-:W-:Y:S05]  /*1d870*/  @!P0 NANOSLEEP.SYNCS 0x989680 ;  /* 0x009896800000895d */ /* 0x004fea0003900000 */
[----:B------:R-:W2:Y:S02]  /*1d880*/  @!P0 SYNCS.PHASECHK.TRANS64 P0, [R3+URZ+0x1c0b8], R0 ;  /* 0x01c0b800030085a7 */ /* 0x000ea400080010ff */
[----:B--2---:R-:W-:Y:S05]  /*1d890*/  @!P0 BRA `(.L_x_478) ;  /* 0xfffffffc00f08947 */ /* 0x004fea000383ffff */
[----:B------:R-:W-:Y:S05]  /*1d8a0*/  BRA `(.L_x_479) ;  /* 0xffffffd800447947 */ /* 0x000fea000383ffff */
        .weak           $__internal_0_$__cuda_sm10x_tcgen05_guardrail_trap_col_being_dealloced_not_returned_by_alloc
        .type           $__internal_0_$__cuda_sm10x_tcgen05_guardrail_trap_col_being_dealloced_not_returned_by_alloc,@function
        .size           $__internal_0_$__cuda_sm10x_tcgen05_guardrail_trap_col_being_dealloced_not_returned_by_alloc,($__internal_1_$__cuda_sm10x_tcgen05_guardrail_trap_phase_invalid_during_alloc - $__internal_0_$__cuda_sm10x_tcgen05_guardrail_trap_col_being_dealloced_not_returned_by_alloc)
$__internal_0_$__cuda_sm10x_tcgen05_guardrail_trap_col_being_dealloced_not_returned_by_alloc:
[----:B------:R-:W-:Y:S05]  /*1d8b0*/  BPT.TRAP 0x1 ;  /* 0x000000040000795c */ /* 0x000fea0000300000 */
[----:B------:R-:W-:-:S04]  /*1d8c0*/  HFMA2 R3, -RZ, RZ, 0, 0 ;  /* 0x00000000ff037431 */ /* 0x000fc800000001ff */
[----:B------:R-:W-:Y:S05]  /*1d8d0*/  RET.REL.NODEC R2 `(_ZN7cutlass13device_kernelINS_4fmha6kernel36Sm100FmhaFwdKernelTmaWarpspecializedIN4cute5tupleIJiiiNS5_IJNS5_IJiiEEEiEEEEEENS1_10collective38Sm100FmhaFwdMainloopTmaWarpspecializedINS_6half_tEffNS5_IJNS4_1CILi256EEENSC_ILi64EEENSC_ILi128EEEEEENS5_IJiNSC_ILi1EEES7_EEENS5_IJiSH_NS5_IJNS5_IJNSC_ILi0EEEiEEEiEEEEEESM_NS9_10CausalMaskILb1EEENS5_IJNSC_ILi2EEESH_SH_EEENSC_ILb0EEEEENS9_38Sm100FmhaFwdEpilogueTmaWarpspecializedISB_fNS5_IJSF_SF_SE_EEESI_NS5_IJSH_S7_EEESR_EENS2_23IndividualTileSchedulerENS2_41Sm100FmhaCtxKernelWarpspecializedScheduleEEEEEvNT_6ParamsE) ;  /* 0xfffffe2402c87950 */ /* 0x000fea0003c3ffff */
        .weak           $__internal_1_$__cuda_sm10x_tcgen05_guardrail_trap_phase_invalid_during_alloc
        .type           $__internal_1_$__cuda_sm10x_tcgen05_guardrail_trap_phase_invalid_during_alloc,@function
        .size           $__internal_1_$__cuda_sm10x_tcgen05_guardrail_trap_phase_invalid_during_alloc,($__internal_2_$__cuda_sm10x_tcgen05_guardrail_trap_unallocated_columns_being_dealloced - $__internal_1_$__cuda_sm10x_tcgen05_guardrail_trap_phase_invalid_during_alloc)
$__internal_1_$__cuda_sm10x_tcgen05_guardrail_trap_phase_invalid_during_alloc:
[----:B------:R-:W-:Y:S05]  /*1d8e0*/  BPT.TRAP 0x1 ;  /* 0x000000040000795c */ /* 0x000fea0000300000 */
[----:B------:R-:W-:-:S04]  /*1d8f0*/  MOV R3, 0x0 ;  /* 0x0000000000037802 */ /* 0x000fc80000000f00 */
[----:B------:R-:W-:Y:S05]  /*1d900*/  RET.REL.NODEC R2 `(_ZN7cutlass13device_kernelINS_4fmha6kernel36Sm100FmhaFwdKernelTmaWarpspecializedIN4cute5tupleIJiiiNS5_IJNS5_IJiiEEEiEEEEEENS1_10collective38Sm100FmhaFwdMainloopTmaWarpspecializedINS_6half_tEffNS5_IJNS4_1CILi256EEENSC_ILi64EEENSC_ILi128EEEEEENS5_IJiNSC_ILi1EEES7_EEENS5_IJiSH_NS5_IJNS5_IJNSC_ILi0EEEiEEEiEEEEEESM_NS9_10CausalMaskILb1EEENS5_IJNSC_ILi2EEESH_SH_EEENSC_ILb0EEEEENS9_38Sm100FmhaFwdEpilogueTmaWarpspecializedISB_fNS5_IJSF_SF_SE_EEESI_NS5_IJSH_S7_EEESR_EENS2_23IndividualTileSchedulerENS2_41Sm100FmhaCtxKernelWarpspecializedScheduleEEEEEvNT_6ParamsE) ;  /* 0xfffffe2402bc7950 */ /* 0x000fea0003c3ffff */
        .weak           $__internal_2_$__cuda_sm10x_tcgen05_guardrail_trap_unallocated_columns_being_dealloced
        .type           $__internal_2_$__cuda_sm10x_tcgen05_guardrail_trap_unallocated_columns_being_dealloced,@function
        .size           $__internal_2_$__cuda_sm10x_tcgen05_guardrail_trap_unallocated_columns_being_dealloced,($__internal_3_$__cuda_sm3x_div_rn_noftz_f32_slowpath - $__internal_2_$__cuda_sm10x_tcgen05_guardrail_trap_unallocated_columns_being_dealloced)
$__internal_2_$__cuda_sm10x_tcgen05_guardrail_trap_unallocated_columns_being_dealloced:
[----:B------:R-:W-:Y:S05]  /*1d910*/  BPT.TRAP 0x1 ;  /* 0x000000040000795c */ /* 0x000fea0000300000 */
[----:B------:R-:W-:-:S04]  /*1d920*/  HFMA2 R3, -RZ, RZ, 0, 0 ;  /* 0x00000000ff037431 */ /* 0x000fc800000001ff */
[----:B------:R-:W-:Y:S05]  /*1d930*/  RET.REL.NODEC R2 `(_ZN7cutlass13device_kernelINS_4fmha6kernel36Sm100FmhaFwdKernelTmaWarpspecializedIN4cute5tupleIJiiiNS5_IJNS5_IJiiEEEiEEEEEENS1_10collective38Sm100FmhaFwdMainloopTmaWarpspecializedINS_6half_tEffNS5_IJNS4_1CILi256EEENSC_ILi64EEENSC_ILi128EEEEEENS5_IJiNSC_ILi1EEES7_EEENS5_IJiSH_NS5_IJNS5_IJNSC_ILi0EEEiEEEiEEEEEESM_NS9_10CausalMaskILb1EEENS5_IJNSC_ILi2EEESH_SH_EEENSC_ILb0EEEEENS9_38Sm100FmhaFwdEpilogueTmaWarpspecializedISB_fNS5_IJSF_SF_SE_EEESI_NS5_IJSH_S7_EEESR_EENS2_23IndividualTileSchedulerENS2_41Sm100FmhaCtxKernelWarpspecializedScheduleEEEEEvNT_6ParamsE) ;  /* 0xfffffe2402b07950 */ /* 0x000fea0003c3ffff */
        .weak           $__internal_3_$__cuda_sm3x_div_rn_noftz_f32_slowpath
        .type           $__internal_3_$__cuda_sm3x_div_rn_noftz_f32_slowpath,@function
        .size           $__internal_3_$__cuda_sm3x_div_rn_noftz_f32_slowpath,(.L_x_496 - $__internal_3_$__cuda_sm3x_div_rn_noftz_f32_slowpath)
$__internal_3_$__cuda_sm3x_div_rn_noftz_f32_slowpath:
[--C-:B------:R-:W-:Y:S01]  /*1d940*/  SHF.R.U32.HI R3, RZ, 0x17, R24.reuse ;  /* 0x00000017ff037819 */ /* 0x100fe20000011618 */
[----:B------:R-:W-:Y:S01]  /*1d950*/  BSSY.RECONVERGENT B1, `(.L_x_480) ;  /* 0x0000065000017945 */ /* 0x000fe20003800200 */
[--C-:B------:R-:W-:Y:S01]  /*1d960*/  SHF.R.U32.HI R8, RZ, 0x17, R33.reuse ;  /* 0x00000017ff087819 */ /* 0x100fe20000011621 */
[----:B------:R-:W-:Y:S01]  /*1d970*/  IMAD.MOV.U32 R7, RZ, RZ, R33 ;  /* 0x000000ffff077224 */ /* 0x000fe200078e0021 */
[----:B------:R-:W-:Y:S01]  /*1d980*/  LOP3.LUT R3, R3, 0xff, RZ, 0xc0, !PT ;  /* 0x000000ff03037812 */ /* 0x000fe200078ec0ff */
[----:B------:R-:W-:Y:S01]  /*1d990*/  IMAD.MOV.U32 R6, RZ, RZ, R24 ;  /* 0x000000ffff067224 */ /* 0x000fe200078e0018 */
[----:B------:R-:W-:-:S03]  /*1d9a0*/  LOP3.LUT R8, R8, 0xff, RZ, 0xc0, !PT ;  /* 0x000000ff08087812 */ /* 0x000fc600078ec0ff */
[----:B------:R-:W-:Y:S02]  /*1d9b0*/  VIADD R0, R3, 0xffffffff ;  /* 0xffffffff03007836 */ /* 0x000fe40000000000 */
[----:B------:R-:W-:-:S03]  /*1d9c0*/  VIADD R5, R8, 0xffffffff ;  /* 0xffffffff08057836 */ /* 0x000fc60000000000 */
[----:B------:R-:W-:-:S04]  /*1d9d0*/  ISETP.GT.U32.AND P0, PT, R0, 0xfd, PT ;  /* 0x000000fd0000780c */ /* 0x000fc80003f04070 */
[----:B------:R-:W-:-:S13]  /*1d9e0*/  ISETP.GT.U32.OR P0, PT, R5, 0xfd, P0 ;  /* 0x000000fd0500780c */ /* 0x000fda0000704470 */
[----:B------:R-:W-:Y:S01]  /*1d9f0*/  @!P0 IMAD.MOV.U32 R10, RZ, RZ, RZ ;  /* 0x000000ffff0a8224 */ /* 0x000fe200078e00ff */
[----:B------:R-:W-:Y:S06]  /*1da00*/  @!P0 BRA `(.L_x_481) ;  /* 0x00000000005c8947 */ /* 0x000fec0003800000 */
[----:B------:R-:W-:Y:S02]  /*1da10*/  FSETP.GTU.FTZ.AND P1, PT, |R33|, +INF , PT ;  /* 0x7f8000002100780b */ /* 0x000fe40003f3c200 */
[----:B------:R-:W-:-:S04]  /*1da20*/  FSETP.GTU.FTZ.AND P0, PT, |R24|, +INF , PT ;  /* 0x7f8000001800780b */ /* 0x000fc80003f1c200 */
[----:B------:R-:W-:-:S13]  /*1da30*/  PLOP3.LUT P0, PT, P1, P0, PT, 0xf8, 0x8f ;  /* 0x00000000008f781c */ /* 0x000fda0000f01f70 */
[----:B------:R-:W-:Y:S05]  /*1da40*/  @P0 BRA `(.L_x_482) ;  /* 0x0000000400500947 */ /* 0x000fea0003800000 */
[----:B------:R-:W-:-:S13]  /*1da50*/  LOP3.LUT P0, RZ, R6, 0x7fffffff, R7, 0xc8, !PT ;  /* 0x7fffffff06ff7812 */ /* 0x000fda000780c807 */
[----:B------:R-:W-:Y:S05]  /*1da60*/  @!P0 BRA `(.L_x_483) ;  /* 0x0000000400408947 */ /* 0x000fea0003800000 */
[C---:B------:R-:W-:Y:S02]  /*1da70*/  FSETP.NEU.FTZ.AND P0, PT, |R33|.reuse, +INF , PT ;  /* 0x7f8000002100780b */ /* 0x040fe40003f1d200 */
[----:B------:R-:W-:Y:S02]  /*1da80*/  FSETP.NEU.FTZ.AND P1, PT, |R24|, +INF , PT ;  /* 0x7f8000001800780b */ /* 0x000fe40003f3d200 */
[----:B------:R-:W-:-:S11]  /*1da90*/  FSETP.NEU.FTZ.AND P2, PT, |R33|, +INF , PT ;  /* 0x7f8000002100780b */ /* 0x000fd60003f5d200 */
[----:B------:R-:W-:Y:S05]  /*1daa0*/  @!P1 BRA !P0, `(.L_x_483) ;  /* 0x0000000400309947 */ /* 0x000fea0004000000 */
[----:B------:R-:W-:-:S04]  /*1dab0*/  LOP3.LUT P0, RZ, R7, 0x7fffffff, RZ, 0xc0, !PT ;  /* 0x7fffffff07ff7812 */ /* 0x000fc8000780c0ff */
[----:B------:R-:W-:-:S13]  /*1dac0*/  PLOP3.LUT P0, PT, P1, P0, PT, 0x2f, 0xf2 ;  /* 0x0000000000f2781c */ /* 0x000fda0000f00577 */
[----:B------:R-:W-:Y:S05]  /*1dad0*/  @P0 BRA `(.L_x_484) ;  /* 0x00000004001c0947 */ /* 0x000fea0003800000 */
[----:B------:R-:W-:-:S04]  /*1dae0*/  LOP3.LUT P0, RZ, R6, 0x7fffffff, RZ, 0xc0, !PT ;  /* 0x7fffffff06ff7812 */ /* 0x000fc8000780c0ff */
[----:B------:R-:W-:-:S13]  /*1daf0*/  PLOP3.LUT P0, PT, P2, P0, PT, 0x2f, 0xf2 ;  /* 0x0000000000f2781c */ /* 0x000fda0001700577 */
[----:B------:R-:W-:Y:S05]  /*1db00*/  @P0 BRA `(.L_x_485) ;  /* 0x0000000400040947 */ /* 0x000fea0003800000 */
[----:B------:R-:W-:Y:S02]  /*1db10*/  ISETP.GE.AND P1, PT, R5, RZ, PT ;  /* 0x000000ff0500720c */ /* 0x000fe40003f26270 */
[----:B------:R-:W-:-:S11]  /*1db20*/  ISETP.GE.AND P0, PT, R0, RZ, PT ;  /* 0x000000ff0000720c */ /* 0x000fd60003f06270 */
[----:B------:R-:W-:Y:S01]  /*1db30*/  @P1 MOV R10, RZ ;  /* 0x000000ff000a1202 */ /* 0x000fe20000000f00 */
[----:B------:R-:W-:Y:S01]  /*1db40*/  @!P1 FFMA R7, R33, 1.84467440737095516160e+19, RZ ;  /* 0x5f80000021079823 */ /* 0x000fe200000000ff */
[----:B------:R-:W-:Y:S01]  /*1db50*/  @!P1 MOV R10, 0xffffffc0 ;  /* 0xffffffc0000a9802 */ /* 0x000fe20000000f00 */
[----:B------:R-:W-:-:S03]  /*1db60*/  @!P0 FFMA R6, R24, 1.84467440737095516160e+19, RZ ;  /* 0x5f80000018068823 */ /* 0x000fc600000000ff */
[----:B------:R-:W-:-:S07]  /*1db70*/  @!P0 IADD3 R10, PT, PT, R10, 0x40, RZ ;  /* 0x000000400a0a8810 */ /* 0x000fce0007ffe0ff */
.L_x_481:
[----:B------:R-:W-:Y:S01]  /*1db80*/  LEA R11, R3, 0xc0800000, 0x17 ;  /* 0xc0800000030b7811 */ /* 0x000fe200078eb8ff */
[----:B------:R-:W-:Y:S01]  /*1db90*/  BSSY.RECONVERGENT B0, `(.L_x_486) ;  /* 0x0000036000007945 */ /* 0x000fe20003800200 */
[----:B------:R-:W-:Y:S02]  /*1dba0*/  IADD3 R8, PT, PT, R8, -0x7f, RZ ;  /* 0xffffff8108087810 */ /* 0x000fe40007ffe0ff */
[----:B------:R-:W-:-:S03]  /*1dbb0*/  IADD3 R11, PT, PT, -R11, R6, RZ ;  /* 0x000000060b0b7210 */ /* 0x000fc60007ffe1ff */
[----:B------:R-:W-:Y:S01]  /*1dbc0*/  IMAD R9, R8, -0x800000, R7 ;  /* 0xff80000008097824 */ /* 0x000fe200078e0207 */
[----:B------:R-:W1:Y:S01]  /*1dbd0*/  MUFU.RCP R5, R11 ;  /* 0x0000000b00057308 */ /* 0x000e620000001000 */
[----:B------:R-:W-:-:S04]  /*1dbe0*/  FADD.FTZ R6, -R11, -RZ ;  /* 0x800000ff0b067221 */ /* 0x000fc80000010100 */
[----:B-1----:R-:W-:-:S04]  /*1dbf0*/  FFMA R0, R5, R6, 1 ;  /* 0x3f80000005007423 */ /* 0x002fc80000000006 */
[----:B------:R-:W-:-:S04]  /*1dc00*/  FFMA R0, R5, R0, R5 ;  /* 0x0000000005007223 */ /* 0x000fc80000000005 */
[----:B------:R-:W-:-:S04]  /*1dc10*/  FFMA R7, R9, R0, RZ ;  /* 0x0000000009077223 */ /* 0x000fc800000000ff */
[----:B------:R-:W-:-:S04]  /*1dc20*/  FFMA R5, R6, R7, R9 ;  /* 0x0000000706057223 */ /* 0x000fc80000000009 */
[----:B------:R-:W-:-:S04]  /*1dc30*/  FFMA R5, R0, R5, R7 ;  /* 0x0000000500057223 */ /* 0x000fc80000000007 */
[----:B------:R-:W-:Y:S01]  /*1dc40*/  FFMA R6, R6, R5, R9 ;  /* 0x0000000506067223 */ /* 0x000fe20000000009 */
[----:B------:R-:W-:-:S03]  /*1dc50*/  IADD3 R9, PT, PT, R8, 0x7f, -R3 ;  /* 0x0000007f08097810 */ /* 0x000fc60007ffe803 */
[----:B------:R-:W-:Y:S01]  /*1dc60*/  FFMA R7, R0, R6, R5 ;  /* 0x0000000600077223 */ /* 0x000fe20000000005 */
[----:B------:R-:W-:-:S04]  /*1dc70*/  IADD3 R10, PT, PT, R9, R10, RZ ;  /* 0x0000000a090a7210 */ /* 0x000fc80007ffe0ff */
[----:B------:R-:W-:-:S04]  /*1dc80*/  SHF.R.U32.HI R3, RZ, 0x17, R7 ;  /* 0x00000017ff037819 */ /* 0x000fc80000011607 */
[----:B------:R-:W-:-:S04]  /*1dc90*/  LOP3.LUT R3, R3, 0xff, RZ, 0xc0, !PT ;  /* 0x000000ff03037812 */ /* 0x000fc800078ec0ff */
[----:B------:R-:W-:-:S04]  /*1dca0*/  IADD3 R3, PT, PT, R3, R10, RZ ;  /* 0x0000000a03037210 */ /* 0x000fc80007ffe0ff */
[----:B------:R-:W-:-:S04]  /*1dcb0*/  IADD3 R8, PT, PT, R3, -0x1, RZ ;  /* 0xffffffff03087810 */ /* 0x000fc80007ffe0ff */
[----:B------:R-:W-:-:S13]  /*1dcc0*/  ISETP.GE.U32.AND P0, PT, R8, 0xfe, PT ;  /* 0x000000fe0800780c */ /* 0x000fda0003f06070 */
[----:B------:R-:W-:Y:S05]  /*1dcd0*/  @!P0 BRA `(.L_x_487) ;  /* 0x0000000000808947 */ /* 0x000fea0003800000 */
[----:B------:R-:W-:-:S13]  /*1dce0*/  ISETP.GT.AND P0, PT, R3, 0xfe, PT ;  /* 0x000000fe0300780c */ /* 0x000fda0003f04270 */
[----:B------:R-:W-:Y:S05]  /*1dcf0*/  @P0 BRA `(.L_x_488) ;  /* 0x00000000006c0947 */ /* 0x000fea0003800000 */
[----:B------:R-:W-:-:S13]  /*1dd00*/  ISETP.GE.AND P0, PT, R3, 0x1, PT ;  /* 0x000000010300780c */ /* 0x000fda0003f06270 */
[----:B------:R-:W-:Y:S05]  /*1dd10*/  @P0 BRA `(.L_x_489) ;  /* 0x0000000000740947 */ /* 0x000fea0003800000 */
[----:B------:R-:W-:Y:S02]  /*1dd20*/  ISETP.GE.AND P0, PT, R3, -0x18, PT ;  /* 0xffffffe80300780c */ /* 0x000fe40003f06270 */
[----:B------:R-:W-:-:S11]  /*1dd30*/  LOP3.LUT R7, R7, 0x80000000, RZ, 0xc0, !PT ;  /* 0x8000000007077812 */ /* 0x000fd600078ec0ff */
[----:B------:R-:W-:Y:S05]  /*1dd40*/  @!P0 BRA `(.L_x_489) ;  /* 0x0000000000688947 */ /* 0x000fea0003800000 */
[CCC-:B------:R-:W-:Y:S01]  /*1dd50*/  FFMA.RZ R8, R0.reuse, R6.reuse, R5.reuse ;  /* 0x0000000600087223 */ /* 0x1c0fe2000000c005 */
[CCC-:B------:R-:W-:Y:S01]  /*1dd60*/  FFMA.RP R9, R0.reuse, R6.reuse, R5.reuse ;  /* 0x0000000600097223 */ /* 0x1c0fe20000008005 */
[----:B------:R-:W-:Y:S01]  /*1dd70*/  FFMA.RM R6, R0, R6, R5 ;  /* 0x0000000600067223 */ /* 0x000fe20000004005 */
[C---:B------:R-:W-:Y:S01]  /*1dd80*/  VIADD R0, R3.reuse, 0x20 ;  /* 0x0000002003007836 */ /* 0x040fe20000000000 */
[C---:B------:R-:W-:Y:S02]  /*1dd90*/  ISETP.NE.AND P0, PT, R3.reuse, RZ, PT ;  /* 0x000000ff0300720c */ /* 0x040fe40003f05270 */
[----:B------:R-:W-:Y:S02]  /*1dda0*/  LOP3.LUT R8, R8, 0x7fffff, RZ, 0xc0, !PT ;  /* 0x007fffff08087812 */ /* 0x000fe400078ec0ff */
[----:B------:R-:W-:Y:S01]  /*1ddb0*/  ISETP.NE.AND P1, PT, R3, RZ, PT ;  /* 0x000000ff0300720c */ /* 0x000fe20003f25270 */
[----:B------:R-:W-:Y:S01]  /*1ddc0*/  IMAD.MOV R3, RZ, RZ, -R3 ;  /* 0x000000ffff037224 */ /* 0x000fe200078e0a03 */
[----:B------:R-:W-:-:S02]  /*1ddd0*/  LOP3.LUT R5, R8, 0x800000, RZ, 0xfc, !PT ;  /* 0x0080000008057812 */ /* 0x000fc400078efcff */
[----:B------:R-:W-:Y:S02]  /*1dde0*/  FSETP.NEU.FTZ.AND P2, PT, R9, R6, PT ;  /* 0x000000060900720b */ /* 0x000fe40003f5d000 */
[----:B------:R-:W-:Y:S02]  /*1ddf0*/  SHF.L.U32 R0, R5, R0, RZ ;  /* 0x0000000005007219 */ /* 0x000fe400000006ff */
[----:B------:R-:W-:Y:S02]  /*1de00*/  SEL R6, R3, RZ, P0 ;  /* 0x000000ff03067207 */ /* 0x000fe40000000000 */
[----:B------:R-:W-:Y:S02]  /*1de10*/  ISETP.NE.AND P1, PT, R0, RZ, P1 ;  /* 0x000000ff0000720c */ /* 0x000fe40000f25270 */
[----:B------:R-:W-:Y:S02]  /*1de20*/  SHF.R.U32.HI R5, RZ, R6, R5 ;  /* 0x00000006ff057219 */ /* 0x000fe40000011605 */
[----:B------:R-:W-:-:S02]  /*1de30*/  PLOP3.LUT P1, PT, P2, P1, PT, 0xf8, 0x8f ;  /* 0x00000000008f781c */ /* 0x000fc40001723f70 */
[----:B------:R-:W-:Y:S02]  /*1de40*/  SHF.R.U32.HI R3, RZ, 0x1, R5 ;  /* 0x00000001ff037819 */ /* 0x000fe40000011605 */
[----:B------:R-:W-:-:S04]  /*1de50*/  SEL R0, RZ, 0x1, !P1 ;  /* 0x00000001ff007807 */ /* 0x000fc80004800000 */
[----:B------:R-:W-:-:S04]  /*1de60*/  LOP3.LUT R0, R0, 0x1, R3, 0xf8, !PT ;  /* 0x0000000100007812 */ /* 0x000fc800078ef803 */
[----:B------:R-:W-:-:S05]  /*1de70*/  LOP3.LUT R0, R0, R5, RZ, 0xc0, !PT ;  /* 0x0000000500007212 */ /* 0x000fca00078ec0ff */
[----:B------:R-:W-:-:S05]  /*1de80*/  IMAD.IADD R0, R3, 0x1, R0 ;  /* 0x0000000103007824 */ /* 0x000fca00078e0200 */
[----:B------:R-:W-:Y:S01]  /*1de90*/  LOP3.LUT R7, R0, R7, RZ, 0xfc, !PT ;  /* 0x0000000700077212 */ /* 0x000fe200078efcff */
[----:B------:R-:W-:Y:S05]  /*1dea0*/  BRA `(.L_x_489) ;  /* 0x0000000000107947 */ /* 0x000fea0003800000 */
.L_x_488:
[----:B------:R-:W-:-:S04]  /*1deb0*/  LOP3.LUT R7, R7, 0x80000000, RZ, 0xc0, !PT ;  /* 0x8000000007077812 */ /* 0x000fc800078ec0ff */
[----:B------:R-:W-:Y:S01]  /*1dec0*/  LOP3.LUT R7, R7, 0x7f800000, RZ, 0xfc, !PT ;  /* 0x7f80000007077812 */ /* 0x000fe200078efcff */
[----:B------:R-:W-:Y:S05]  /*1ded0*/  BRA `(.L_x_489) ;  /* 0x0000000000047947 */ /* 0x000fea0003800000 */
.L_x_487:
[----:B------:R-:W-:Y:S02]  /*1dee0*/  LEA R7, R10, R7, 0x17 ;  /* 0x000000070a077211 */ /* 0x000fe400078eb8ff */
.L_x_489:
[----:B------:R-:W-:Y:S05]  /*1def0*/  BSYNC.RECONVERGENT B0 ;  /* 0x0000000000007941 */ /* 0x000fea0003800200 */
.L_x_486:
[----:B------:R-:W-:Y:S01]  /*1df00*/  MOV R0, R7 ;  /* 0x0000000700007202 */ /* 0x000fe20000000f00 */
[----:B------:R-:W-:Y:S05]  /*1df10*/  BRA `(.L_x_490) ;  /* 0x0000000000207947 */ /* 0x000fea0003800000 */
.L_x_485:
[----:B------:R-:W-:-:S04]  /*1df20*/  LOP3.LUT R6, R6, 0x80000000, R7, 0x48, !PT ;  /* 0x8000000006067812 */ /* 0x000fc800078e4807 */
[----:B------:R-:W-:Y:S01]  /*1df30*/  LOP3.LUT R0, R6, 0x7f800000, RZ, 0xfc, !PT ;  /* 0x7f80000006007812 */ /* 0x000fe200078efcff */
[----:B------:R-:W-:Y:S05]  /*1df40*/  BRA `(.L_x_490) ;  /* 0x0000000000147947 */ /* 0x000fea0003800000 */
.L_x_484:
[----:B------:R-:W-:Y:S01]  /*1df50*/  LOP3.LUT R0, R6, 0x80000000, R7, 0x48, !PT ;  /* 0x8000000006007812 */ /* 0x000fe200078e4807 */
[----:B------:R-:W-:Y:S05]  /*1df60*/  BRA `(.L_x_490) ;  /* 0x00000000000c7947 */ /* 0x000fea0003800000 */
.L_x_483:
[----:B------:R-:W1:Y:S01]  /*1df70*/  MUFU.RSQ R0, -QNAN ;  /* 0xffc0000000007908 */ /* 0x000e620000001400 */
[----:B------:R-:W-:Y:S05]  /*1df80*/  BRA `(.L_x_490) ;  /* 0x0000000000047947 */ /* 0x000fea0003800000 */
.L_x_482:
[----:B------:R-:W-:-:S07]  /*1df90*/  FADD.FTZ R0, R33, R24 ;  /* 0x0000001821007221 */ /* 0x000fce0000010000 */
.L_x_490:
[----:B------:R-:W-:Y:S05]  /*1dfa0*/  BSYNC.RECONVERGENT B1 ;  /* 0x0000000000017941 */ /* 0x000fea0003800200 */
.L_x_480:
[----:B------:R-:W-:-:S04]  /*1dfb0*/  HFMA2 R5, -RZ, RZ, 0, 0 ;  /* 0x00000000ff057431 */ /* 0x000fc800000001ff */
[----:B-1----:R-:W-:Y:S05]  /*1dfc0*/  RET.REL.NODEC R4 `(_ZN7cutlass13device_kernelINS_4fmha6kernel36Sm100FmhaFwdKernelTmaWarpspecializedIN4cute5tupleIJiiiNS5_IJNS5_IJiiEEEiEEEEEENS1_10collective38Sm100FmhaFwdMainloopTmaWarpspecializedINS_6half_tEffNS5_IJNS4_1CILi256EEENSC_ILi64EEENSC_ILi128EEEEEENS5_IJiNSC_ILi1EEES7_EEENS5_IJiSH_NS5_IJNS5_IJNSC_ILi0EEEiEEEiEEEEEESM_NS9_10CausalMaskILb1EEENS5_IJNSC_ILi2EEESH_SH_EEENSC_ILb0EEEEENS9_38Sm100FmhaFwdEpilogueTmaWarpspecializedISB_fNS5_IJSF_SF_SE_EEESI_NS5_IJSH_S7_EEESR_EENS2_23IndividualTileSchedulerENS2_41Sm100FmhaCtxKernelWarpspecializedScheduleEEEEEvNT_6ParamsE) ;  /* 0xfffffe20040c7950 */ /* 0x002fea0003c3ffff */
.L_x_491:
[----:B------:R-:W-:-:S00]  /*1dfd0*/  BRA `(.L_x_491) ;  /* 0xfffffffc00fc7947 */ /* 0x000fc0000383ffff */
[----:B------:R-:W-:-:S00]  /*1dfe0*/  NOP ;  /* 0x0000000000007918 */ /* 0x000fc00000000000 */
        /* <DEDUP_REMOVED lines=9> */
.L_x_496:


//--------------------- .nv.global.init           --------------------------
	.section	.nv.global.init,"aw",@progbits
.nv.global.init:
	.type		$str$23,@object
	.size		$str$23,($str$37 - $str$23)
$str$23:
        /*0000*/ 	.byte	0x0a, 0x00
	.type		$str$37,@object
	.size		$str$37,($str$32 - $str$37)
$str$37:
        /*0002*/ 	.byte	0x3a, 0x00
	.type		$str$32,@object
	.size		$str$32,($str$29 - $str$32)
$str$32:
        /*0004*/ 	.byte	0x5f, 0x00
	.type		$str$29,@object
	.size		$str$29,($str$28 - $str$29)
$str$29:
        /*0006*/ 	.byte	0x25, 0x64, 0x00
	.type		$str$28,@object
	.size		$str$28,($str$30 - $str$28)
$str$28:
        /*0009*/ 	.byte	0x25, 0x63, 0x00
	.type		$str$30,@object
	.size		$str$30,($str$31 - $str$30)
$str$30:
        /*000c*/ 	.byte	0x25, 0x73, 0x00
	.type		$str$31,@object
	.size		$str$31,($str$35 - $str$31)
$str$31:
        /*000f*/ 	.byte	0x20, 0x6f, 0x20, 0x00
	.type		$str$35,@object
	.size		$str$35,($str$22 - $str$35)
$str$35:
        /*0013*/ 	.byte	0x70, 0x74, 0x72, 0x5b, 0x00
	.type		$str$22,@object
	.size		$str$22,($str$34 - $str$22)
$str$22:
        /*0018*/ 	.byte	0x73, 0x4f, 0x3a, 0x20, 0x00
	.type		$str$34,@object
	.size		$str$34,($str$36 - $str$34)
$str$34:
        /*001d*/ 	.byte	0x73, 0x6d, 0x65, 0x6d, 0x5f, 0x00
	.type		$str$36,@object
	.size		$str$36,($str$33 - $str$36)
$str$36:
        /*0023*/ 	.byte	0x62, 0x5d, 0x28, 0x25, 0x70, 0x29, 0x00
	.type		$str$33,@object
	.size		$str$33,($str$27 - $str$33)
$str$33:
        /*002a*/ 	.byte	0x53, 0x77, 0x3c, 0x25, 0x64, 0x2c, 0x25, 0x64, 0x2c, 0x25, 0x64, 0x3e, 0x00
	.type		$str$27,@object
	.size		$str$27,($str$26 - $str$27)
$str$27:
        /*0037*/ 	.byte	0x2f, 0x74, 0x6d, 0x70, 0x2f, 0x63, 0x75, 0x74, 0x6c, 0x61, 0x73, 0x73, 0x5f, 0x73, 0x77, 0x65
        /*0047*/ 	.byte	0x65, 0x70, 0x5f, 0x73, 0x72, 0x63, 0x2f, 0x69, 0x6e, 0x63, 0x6c, 0x75, 0x64, 0x65, 0x2f, 0x63
        /*0057*/ 	.byte	0x75, 0x74, 0x65, 0x2f, 0x61, 0x74, 0x6f, 0x6d, 0x2f, 0x63, 0x6f, 0x70, 0x79, 0x5f, 0x74, 0x72
        /*0067*/ 	.byte	0x61, 0x69, 0x74, 0x73, 0x5f, 0x73, 0x6d, 0x31, 0x30, 0x30, 0x2e, 0x68, 0x70, 0x70, 0x00
	.type		$str$26,@object
	.size		$str$26,(__unnamed_4 - $str$26)
$str$26:
        /*0076*/ 	.byte	0x28, 0x28, 0x75, 0x69, 0x6e, 0x74, 0x33, 0x32, 0x5f, 0x74, 0x28, 0x74, 0x68, 0x72, 0x65, 0x61
        /*0086*/ 	.byte	0x64, 0x49, 0x64, 0x78, 0x2e, 0x78, 0x29, 0x20, 0x2f, 0x20, 0x33, 0x32, 0x29, 0x20, 0x25, 0x20
        /*0096*/ 	.byte	0x34, 0x29, 0x20, 0x3d, 0x3d, 0x20, 0x28, 0x28, 0x28, 0x74, 0x6d, 0x65, 0x6d, 0x5f, 0x61, 0x64
        /*00a6*/ 	.byte	0x64, 0x72, 0x20, 0x3e, 0x3e, 0x20, 0x31, 0x36, 0x29, 0x20, 0x2f, 0x20, 0x33, 0x32, 0x29, 0x20
        /*00b6*/ 	.byte	0x25, 0x20, 0x34, 0x29, 0x00
	.type		__unnamed_4,@object
	.size		__unnamed_4,(__unnamed_1 - __unnamed_4)
__unnamed_4:
        /*00bb*/ 	.byte	0x63, 0x6f, 0x6e, 0x73, 0x74, 0x65, 0x78, 0x70, 0x72, 0x20, 0x76, 0x6f, 0x69, 0x64, 0x20, 0x63
        /* <DEDUP_REMOVED lines=36> */
        /*030b*/ 	.byte	0x30, 0x3e, 0x3e, 0x3e, 0x3e, 0x5d, 0x00
	.type		__unnamed_1,@object
	.size		__unnamed_1,(__unnamed_5 - __unnamed_1)
__unnamed_1:
        /* <DEDUP_REMOVED lines=37> */
        /*0562*/ 	.byte	0x3a, 0x43, 0x3c, 0x30, 0x3e, 0x3e, 0x3e, 0x3e, 0x5d, 0x00
	.type		__unnamed_5,@object
	.size		__unnamed_5,(__unnamed_6 - __unnamed_5)
__unnamed_5:
        /* <DEDUP_REMOVED lines=38> */
	.type		__unnamed_6,@object
	.size		__unnamed_6,(__unnamed_7 - __unnamed_6)
__unnamed_6:
        /* <DEDUP_REMOVED lines=37> */
        /*0a16*/ 	.byte	0x74, 0x65, 0x3a, 0x3a, 0x43, 0x3c, 0x30, 0x3e, 0x3e, 0x3e, 0x3e, 0x5d, 0x00
	.type		__unnamed_7,@object
	.size		__unnamed_7,(__unnamed_2 - __unnamed_7)
__unnamed_7:
        /* <DEDUP_REMOVED lines=37> */
        /*0c73*/ 	.byte	0x63, 0x75, 0x74, 0x65, 0x3a, 0x3a, 0x43, 0x3c, 0x30, 0x3e, 0x3e, 0x3e, 0x3e, 0x5d, 0x00
	.type		__unnamed_2,@object
	.size		__unnamed_2,(__unnamed_3 - __unnamed_2)
__unnamed_2:
        /* <DEDUP_REMOVED lines=38> */
	.type		__unnamed_3,@object
	.size		__unnamed_3,(.L_3 - __unnamed_3)
__unnamed_3:
        /* <DEDUP_REMOVED lines=38> */
        /*1142*/ 	.byte	0x3e, 0x3e, 0x5d, 0x00
.L_3:


//--------------------- .nv.shared._ZN7cutlass13device_kernelINS_4fmha6kernel36Sm100FmhaFwdKernelTmaWarpspecializedIN4cute5tupleIJiiiNS5_IJNS5_IJiiEEEiEEEEEENS1_10collective38Sm100FmhaFwdMainloopTmaWarpspecializedINS_6half_tEffNS5_IJNS4_1CILi256EEENSC_ILi64EEENSC_ILi128EEEEEENS5_IJiNSC_ILi1EEES7_EEENS5_IJiSH_NS5_IJNS5_IJNSC_ILi0EEEiEEEiEEEEEESM_NS9_10CausalMaskILb1EEENS5_IJNSC_ILi2EEESH_SH_EEENSC_ILb0EEEEENS9_38Sm100FmhaFwdEpilogueTmaWarpspecializedISB_fNS5_IJSF_SF_SE_EEESI_NS5_IJSH_S7_EEESR_EENS2_23IndividualTileSchedulerENS2_41Sm100FmhaCtxKernelWarpspecializedScheduleEEEEEvNT_6ParamsE --------------------------
	.section	.nv.shared._ZN7cutlass13device_kernelINS_4fmha6kernel36Sm100FmhaFwdKernelTmaWarpspecializedIN4cute5tupleIJiiiNS5_IJNS5_IJiiEEEiEEEEEENS1_10collective38Sm100FmhaFwdMainloopTmaWarpspecializedINS_6half_tEffNS5_IJNS4_1CILi256EEENSC_ILi64EEENSC_ILi128EEEEEENS5_IJiNSC_ILi1EEES7_EEENS5_IJiSH_NS5_IJNS5_IJNSC_ILi0EEEiEEEiEEEEEESM_NS9_10CausalMaskILb1EEENS5_IJNSC_ILi2EEESH_SH_EEENSC_ILb0EEEEENS9_38Sm100FmhaFwdEpilogueTmaWarpspecializedISB_fNS5_IJSF_SF_SE_EEESI_NS5_IJSH_S7_EEESR_EENS2_23IndividualTileSchedulerENS2_41Sm100FmhaCtxKernelWarpspecializedScheduleEEEEEvNT_6ParamsE,"aw",@nobits
	.sectionflags	@""
	.align	16
	.zero		1024


//--------------------- .nv.shared.reserved.0     --------------------------
	.section	.nv.shared.reserved.0,"aw",@nobits
	.weak		__nv_reservedSMEM_offset_0_alias
	.size		__nv_reservedSMEM_offset_0_alias, 0, 64
	.other		__nv_reservedSMEM_offset_0_alias,@"STO_CUDA_RESERVED_SHARED STV_DEFAULT"
__nv_reservedSMEM_offset_0_alias:
	.zero		0
.nv.shared.reserved.0:
	.zero		64
	.weak		__nv_reservedSMEM_tcgen05_partition
	.type		__nv_reservedSMEM_tcgen05_partition,@object
	.size		__nv_reservedSMEM_tcgen05_partition,(.L_0 - __nv_reservedSMEM_tcgen05_partition)
__nv_reservedSMEM_tcgen05_partition:
	.zero		32
.L_0:


//--------------------- .nv.global                --------------------------
	.section	.nv.global,"aw",@nobits
.nv.global:
	.type		_ZN39_INTERNAL_a9087e6d_4_k_cu_d56190bf_27044cute1_E,@object
	.size		_ZN39_INTERNAL_a9087e6d_4_k_cu_d56190bf_27044cute1_E,(_ZN39_INTERNAL_a9087e6d_4_k_cu_d56190bf_27044cuda3std3__45__cpo6cbeginE - _ZN39_INTERNAL_a9087e6d_4_k_cu_d56190bf_27044cute1_E)
_ZN39_INTERNAL_a9087e6d_4_k_cu_d56190bf_27044cute1_E:
	.zero		1
	.type		_ZN39_INTERNAL_a9087e6d_4_k_cu_d56190bf_27044cuda3std3__45__cpo6cbeginE,@object
	.size		_ZN39_INTERNAL_a9087e6d_4_k_cu_d56190bf_27044cuda3std3__45__cpo6cbeginE,(_ZN39_INTERNAL_a9087e6d_4_k_cu_d56190bf_27044cuda3std3__48in_placeE - _ZN39_INTERNAL_a9087e6d_4_k_cu_d56190bf_27044cuda3std3__45__cpo6cbeginE)
_ZN39_INTERNAL_a9087e6d_4_k_cu_d56190bf_27044cuda3std3__45__cpo6cbeginE:
	.zero		1
	.type		_ZN39_INTERNAL_a9087e6d_4_k_cu_d56190bf_27044cuda3std3__48in_placeE,@object
	.size		_ZN39_INTERNAL_a9087e6d_4_k_cu_d56190bf_27044cuda3std3__48in_placeE,(_ZN39_INTERNAL_a9087e6d_4_k_cu_d56190bf_27044cuda3std6ranges3__45__cpo9iter_moveE - _ZN39_INTERNAL_a9087e6d_4_k_cu_d56190bf_27044cuda3std3__48in_placeE)
_ZN39_INTERNAL_a9087e6d_4_k_cu_d56190bf_27044cuda3std3__48in_placeE:
	.zero		1
	.type		_ZN39_INTERNAL_a9087e6d_4_k_cu_d56190bf_27044cuda3std6ranges3__45__cpo9iter_moveE,@object
	.size		_ZN39_INTERNAL_a9087e6d_4_k_cu_d56190bf_27044cuda3std6ranges3__45__cpo9iter_moveE,(_ZN39_INTERNAL_a9087e6d_4_k_cu_d56190bf_27044cuda3std3__45__cpo5beginE - _ZN39_INTERNAL_a9087e6d_4_k_cu_d56190bf_27044cuda3std6ranges3__45__cpo9iter_moveE)
_ZN39_INTERNAL_a9087e6d_4_k_cu_d56190bf_27044cuda3std6ranges3__45__cpo9iter_moveE:
	.zero		1
	.type		_ZN39_INTERNAL_a9087e6d_4_k_cu_d56190bf_27044cuda3std3__45__cpo5beginE,@object
	.size		_ZN39_INTERNAL_a9087e6d_4_k_cu_d56190bf_27044cuda3std3__45__cpo5beginE,(_ZN39_INTERNAL_a9087e6d_4_k_cu_d56190bf_27044cuda3std3__441_GLOBAL__N__a9087e6d_4_k_cu_d56190bf_27046ignoreE - _ZN39_INTERNAL_a9087e6d_4_k_cu_d56190bf_27044cuda3std3__45__cpo5beginE)
_ZN39_INTERNAL_a9087e6d_4_k_cu_d56190bf_27044cuda3std3__45__cpo5beginE:
	.zero		1
	.type		_ZN39_INTERNAL_a9087e6d_4_k_cu_d56190bf_27044cuda3std3__441_GLOBAL__N__a9087e6d_4_k_cu_d56190bf_27046ignoreE,@object
	.size		_ZN39_INTERNAL_a9087e6d_4_k_cu_d56190bf_27044cuda3std3__441_GLOBAL__N__a9087e6d_4_k_cu_d56190bf_27046ignoreE,(_ZN39_INTERNAL_a9087e6d_4_k_cu_d56190bf_27044cute7productE - _ZN39_INTERNAL_a9087e6d_4_k_cu_d56190bf_27044cuda3std3__441_GLOBAL__N__a9087e6d_4_k_cu_d56190bf_27046ignoreE)
_ZN39_INTERNAL_a9087e6d_4_k_cu_d56190bf_27044cuda3std3__441_GLOBAL__N__a9087e6d_4_k_cu_d56190bf_27046ignoreE:
	.zero		1
	.type		_ZN39_INTERNAL_a9087e6d_4_k_cu_d56190bf_27044cute7productE,@object
	.size		_ZN39_INTERNAL_a9087e6d_4_k_cu_d56190bf_27044cute7productE,(_ZN39_INTERNAL_a9087e6d_4_k_cu_d56190bf_27044cuda3std3__45__cpo3endE - _ZN39_INTERNAL_a9087e6d_4_k_cu_d56190bf_27044cute7productE)
_ZN39_INTERNAL_a9087e6d_4_k_cu_d56190bf_27044cute7productE:
	.zero		1
	.type		_ZN39_INTERNAL_a9087e6d_4_k_cu_d56190bf_27044cuda3std3__45__cpo3endE,@object
	.size		_ZN39_INTERNAL_a9087e6d_4_k_cu_d56190bf_27044cuda3std3__45__cpo3endE,(_ZN39_INTERNAL_a9087e6d_4_k_cu_d56190bf_27044cuda3std3__419piecewise_constructE - _ZN39_INTERNAL_a9087e6d_4_k_cu_d56190bf_27044cuda3std3__45__cpo3endE)
_ZN39_INTERNAL_a9087e6d_4_k_cu_d56190bf_27044cuda3std3__45__cpo3endE:
	.zero		1
	.type		_ZN39_INTERNAL_a9087e6d_4_k_cu_d56190bf_27044cuda3std3__419piecewise_constructE,@object
	.size		_ZN39_INTERNAL_a9087e6d_4_k_cu_d56190bf_27044cuda3std3__419piecewise_constructE,(_ZN39_INTERNAL_a9087e6d_4_k_cu_d56190bf_27044cuda3std3__45__cpo4cendE - _ZN39_INTERNAL_a9087e6d_4_k_cu_d56190bf_27044cuda3std3__419piecewise_constructE)
_ZN39_INTERNAL_a9087e6d_4_k_cu_d56190bf_27044cuda3std3__419piecewise_constructE:
	.zero		1
	.type		_ZN39_INTERNAL_a9087e6d_4_k_cu_d56190bf_27044cuda3std3__45__cpo4cendE,@object
	.size		_ZN39_INTERNAL_a9087e6d_4_k_cu_d56190bf_27044cuda3std3__45__cpo4cendE,(_ZN39_INTERNAL_a9087e6d_4_k_cu_d56190bf_27044cuda3std6ranges3__45__cpo4swapE - _ZN39_INTERNAL_a9087e6d_4_k_cu_d56190bf_27044cuda3std3__45__cpo4cendE)
_ZN39_INTERNAL_a9087e6d_4_k_cu_d56190bf_27044cuda3std3__45__cpo4cendE:
	.zero		1
	.type		_ZN39_INTERNAL_a9087e6d_4_k_cu_d56190bf_27044cuda3std6ranges3__45__cpo4swapE,@object
	.size		_ZN39_INTERNAL_a9087e6d_4_k_cu_d56190bf_27044cuda3std6ranges3__45__cpo4swapE,(.L_15 - _ZN39_INTERNAL_a9087e6d_4_k_cu_d56190bf_27044cuda3std6ranges3__45__cpo4swapE)
_ZN39_INTERNAL_a9087e6d_4_k_cu_d56190bf_27044cuda3std6ranges3__45__cpo4swapE:
	.zero		1
.L_15:


//--------------------- .nv.constant0._ZN7cutlass13device_kernelINS_4fmha6kernel36Sm100FmhaFwdKernelTmaWarpspecializedIN4cute5tupleIJiiiNS5_IJNS5_IJiiEEEiEEEEEENS1_10collective38Sm100FmhaFwdMainloopTmaWarpspecializedINS_6half_tEffNS5_IJNS4_1CILi256EEENSC_ILi64EEENSC_ILi128EEEEEENS5_IJiNSC_ILi1EEES7_EEENS5_IJiSH_NS5_IJNS5_IJNSC_ILi0EEEiEEEiEEEEEESM_NS9_10CausalMaskILb1EEENS5_IJNSC_ILi2EEESH_SH_EEENSC_ILb0EEEEENS9_38Sm100FmhaFwdEpilogueTmaWarpspecializedISB_fNS5_IJSF_SF_SE_EEESI_NS5_IJSH_S7_EEESR_EENS2_23IndividualTileSchedulerENS2_41Sm100FmhaCtxKernelWarpspecializedScheduleEEEEEvNT_6ParamsE --------------------------
	.section	.nv.constant0._ZN7cutlass13device_kernelINS_4fmha6kernel36Sm100FmhaFwdKernelTmaWarpspecializedIN4cute5tupleIJiiiNS5_IJNS5_IJiiEEEiEEEEEENS1_10collective38Sm100FmhaFwdMainloopTmaWarpspecializedINS_6half_tEffNS5_IJNS4_1CILi256EEENSC_ILi64EEENSC_ILi128EEEEEENS5_IJiNSC_ILi1EEES7_EEENS5_IJiSH_NS5_IJNS5_IJNSC_ILi0EEEiEEEiEEEEEESM_NS9_10CausalMaskILb1EEENS5_IJNSC_ILi2EEESH_SH_EEENSC_ILb0EEEEENS9_38Sm100FmhaFwdEpilogueTmaWarpspecializedISB_fNS5_IJSF_SF_SE_EEESI_NS5_IJSH_S7_EEESR_EENS2_23IndividualTileSchedulerENS2_41Sm100FmhaCtxKernelWarpspecializedScheduleEEEEEvNT_6ParamsE,"a",@progbits
	.sectionflags	@""
	.align	4
.nv.constant0._ZN7cutlass13device_kernelINS_4fmha6kernel36Sm100FmhaFwdKernelTmaWarpspecializedIN4cute5tupleIJiiiNS5_IJNS5_IJiiEEEiEEEEEENS1_10collective38Sm100FmhaFwdMainloopTmaWarpspecializedINS_6half_tEffNS5_IJNS4_1CILi256EEENSC_ILi64EEENSC_ILi128EEEEEENS5_IJiNSC_ILi1EEES7_EEENS5_IJiSH_NS5_IJNS5_IJNSC_ILi0EEEiEEEiEEEEEESM_NS9_10CausalMaskILb1EEENS5_IJNSC_ILi2EEESH_SH_EEENSC_ILb0EEEEENS9_38Sm100FmhaFwdEpilogueTmaWarpspecializedISB_fNS5_IJSF_SF_SE_EEESI_NS5_IJSH_S7_EEESR_EENS2_23IndividualTileSchedulerENS2_41Sm100FmhaCtxKernelWarpspecializedScheduleEEEEEvNT_6ParamsE:
	.zero		2432


//--------------------- SYMBOLS --------------------------

	.type		.nv.reservedSmem.offset0,@object
	.size		.nv.reservedSmem.offset0,0x4
	.type		.nv.reservedSmem.cap,@object
	.size		.nv.reservedSmem.cap,0x4
	.type		vprintf,@function
	.type		__assertfail,@function
